// auto-generated by cutlass_sweep.gemm — config: {"arch": "sm_90", "cluster_m": 2, "cluster_n": 1, "dtype": "fp16", "dtype_b": "fp16", "layout": "nt", "stages": 0, "tile_k": 64, "tile_m": 384, "tile_n": 224}
#include "cutlass/cutlass.h"
#include "cutlass/gemm/collective/collective_builder.hpp"
#include "cutlass/gemm/device/gemm_universal_adapter.h"
#include "cutlass/gemm/kernel/gemm_universal.hpp"
#include "cutlass/epilogue/collective/collective_builder.hpp"

using ElemA = cutlass::half_t;
using ElemB = cutlass::half_t;
using ElemCD = cutlass::half_t;
using Acc  = float;
using TileShape    = cute::Shape<cute::_384, cute::_224, cute::_64>;
using ClusterShape = cute::Shape<cute::_2, cute::_1, cute::_1>;

using CollectiveEpilogue = typename cutlass::epilogue::collective::CollectiveBuilder<
    cutlass::arch::Sm90, cutlass::arch::OpClassTensorOp,
    TileShape, ClusterShape,
    cutlass::epilogue::collective::EpilogueTileAuto,
    Acc, Acc,
    ElemCD, cutlass::layout::RowMajor, 128 / cutlass::sizeof_bits<ElemCD>::value,
    ElemCD, cutlass::layout::RowMajor, 128 / cutlass::sizeof_bits<ElemCD>::value,
    cutlass::epilogue::collective::EpilogueScheduleAuto
  >::CollectiveOp;

using CollectiveMainloop = typename cutlass::gemm::collective::CollectiveBuilder<
    cutlass::arch::Sm90, cutlass::arch::OpClassTensorOp,
    ElemA, cutlass::layout::RowMajor, 128 / cutlass::sizeof_bits<ElemA>::value,
    ElemB, cutlass::layout::ColumnMajor, 128 / cutlass::sizeof_bits<ElemB>::value,
    Acc,
    TileShape, ClusterShape,
    cutlass::gemm::collective::StageCountAutoCarveout<static_cast<int>(sizeof(typename CollectiveEpilogue::SharedStorage))>,
    cutlass::gemm::collective::KernelScheduleAuto
  >::CollectiveOp;

using GemmKernel = cutlass::gemm::kernel::GemmUniversal<
    cute::Shape<int,int,int,int>,
    CollectiveMainloop,
    CollectiveEpilogue
>;
using Gemm = cutlass::gemm::device::GemmUniversalAdapter<GemmKernel>;

// Force the device kernel symbol into the cubin without needing a host main.
auto* _anchor = &cutlass::device_kernel<GemmKernel>;


// ===== COMPILED SASS (sm_90a) =====

	.target	sm_90a

	.elftype	@"ET_EXEC"


//--------------------- .note.nv.tkinfo           --------------------------
	.section	.note.nv.tkinfo,"",@"SHT_NOTE"
	.sectionflags	@"SHF_NOTE_NV_TKINFO"
	.tkinfo
        /*0018*/ 	.word	0x00000002
        /*0030*/ 	.string	""
        /*0030*/ 	.string	"ptxas"
        /*0030*/ 	.string	"Cuda compilation tools, release 13.0, V13.0.88"
        /*0030*/ 	.string	"Build cuda_13.0.r13.0/compiler.36424714_0"
        /*0030*/ 	.string	"-arch sm_90a -m 64 "



//--------------------- .note.nv.cuinfo           --------------------------
	.section	.note.nv.cuinfo,"",@"SHT_NOTE"
	.sectionflags	@"SHF_NOTE_NV_CUINFO"
        /*0018*/ 	.short	0x0002
        /*001a*/ 	.short	0x005a
        /*001c*/ 	.short	0x0082
	.zero		2


//--------------------- .nv.info                  --------------------------
	.section	.nv.info,"",@"SHT_CUDA_INFO"
	.align	4


	//----- nvinfo : EIATTR_REGCOUNT
	.align		4
        /*0000*/ 	.byte	0x04, 0x2f
        /*0002*/ 	.short	(.L_15 - .L_14)
	.align		4
.L_14:
        /*0004*/ 	.word	index@(_ZN7cutlass13device_kernelINS_4gemm6kernel13GemmUniversalIN4cute5tupleIJiiiiEEENS1_10collective13CollectiveMmaINS1_34MainloopSm90TmaGmmaWarpSpecializedILi2ENS5_IJNS4_1CILi2EEENSA_ILi1EEESC_EEENS1_35KernelTmaWarpSpecializedCooperativeEEENS5_IJNSA_ILi384EEENSA_ILi224EEENSA_ILi64EEEEEENS_6half_tENS5_IJlSC_lEEESK_SL_NS4_8TiledMMAINS4_8MMA_AtomIJNS4_4SM904GMMA25MMA_64x32x16_F32F16F16_SSILNSP_5MajorE0ELSR_0ELNSP_7ScaleInE1ELSS_1EEEEEENS4_6LayoutISD_NS5_IJSC_NSA_ILi0EEESW_EEEEENS5_IJNS4_10UnderscoreESZ_SZ_EEEEENS4_13SM90_TMA_LOADENS4_14ComposedLayoutINS4_7SwizzleILi3ELi4ELi3EEENS4_18smem_ptr_flag_bitsILi16EEENSV_INS5_IJNSA_ILi8EEESI_EEENS5_IJSI_SC_EEEEEEEvNS4_8identityENS4_23SM90_TMA_LOAD_MULTICASTES1C_vS1D_EENS_8epilogue10collective6detail29Sm90TmaWarpSpecializedAdapterINS1H_15DefaultEpilogueISK_SL_SL_NS1G_6thread17LinearCombinationISK_Li1EffLNS1L_9ScaleType4KindE0ELNS_15FloatRoundStyleE2ESK_EENS1_15EpilogueDefaultEEEEEvvEEEEvNT_6ParamsE)
        /*0008*/ 	.word	0x000000a8


	//----- nvinfo : EIATTR_FRAME_SIZE
	.align		4
.L_15:
        /*000c*/ 	.byte	0x04, 0x11
        /*000e*/ 	.short	(.L_17 - .L_16)
	.align		4
.L_16:
        /*0010*/ 	.word	index@(_ZN7cutlass13device_kernelINS_4gemm6kernel13GemmUniversalIN4cute5tupleIJiiiiEEENS1_10collective13CollectiveMmaINS1_34MainloopSm90TmaGmmaWarpSpecializedILi2ENS5_IJNS4_1CILi2EEENSA_ILi1EEESC_EEENS1_35KernelTmaWarpSpecializedCooperativeEEENS5_IJNSA_ILi384EEENSA_ILi224EEENSA_ILi64EEEEEENS_6half_tENS5_IJlSC_lEEESK_SL_NS4_8TiledMMAINS4_8MMA_AtomIJNS4_4SM904GMMA25MMA_64x32x16_F32F16F16_SSILNSP_5MajorE0ELSR_0ELNSP_7ScaleInE1ELSS_1EEEEEENS4_6LayoutISD_NS5_IJSC_NSA_ILi0EEESW_EEEEENS5_IJNS4_10UnderscoreESZ_SZ_EEEEENS4_13SM90_TMA_LOADENS4_14ComposedLayoutINS4_7SwizzleILi3ELi4ELi3EEENS4_18smem_ptr_flag_bitsILi16EEENSV_INS5_IJNSA_ILi8EEESI_EEENS5_IJSI_SC_EEEEEEEvNS4_8identityENS4_23SM90_TMA_LOAD_MULTICASTES1C_vS1D_EENS_8epilogue10collective6detail29Sm90TmaWarpSpecializedAdapterINS1H_15DefaultEpilogueISK_SL_SL_NS1G_6thread17LinearCombinationISK_Li1EffLNS1L_9ScaleType4KindE0ELNS_15FloatRoundStyleE2ESK_EENS1_15EpilogueDefaultEEEEEvvEEEEvNT_6ParamsE)
        /*0014*/ 	.word	0x000007e0


	//----- nvinfo : EIATTR_MIN_STACK_SIZE
	.align		4
.L_17:
        /*0018*/ 	.byte	0x04, 0x12
        /*001a*/ 	.short	(.L_19 - .L_18)
	.align		4
.L_18:
        /*001c*/ 	.word	index@(_ZN7cutlass13device_kernelINS_4gemm6kernel13GemmUniversalIN4cute5tupleIJiiiiEEENS1_10collective13CollectiveMmaINS1_34MainloopSm90TmaGmmaWarpSpecializedILi2ENS5_IJNS4_1CILi2EEENSA_ILi1EEESC_EEENS1_35KernelTmaWarpSpecializedCooperativeEEENS5_IJNSA_ILi384EEENSA_ILi224EEENSA_ILi64EEEEEENS_6half_tENS5_IJlSC_lEEESK_SL_NS4_8TiledMMAINS4_8MMA_AtomIJNS4_4SM904GMMA25MMA_64x32x16_F32F16F16_SSILNSP_5MajorE0ELSR_0ELNSP_7ScaleInE1ELSS_1EEEEEENS4_6LayoutISD_NS5_IJSC_NSA_ILi0EEESW_EEEEENS5_IJNS4_10UnderscoreESZ_SZ_EEEEENS4_13SM90_TMA_LOADENS4_14ComposedLayoutINS4_7SwizzleILi3ELi4ELi3EEENS4_18smem_ptr_flag_bitsILi16EEENSV_INS5_IJNSA_ILi8EEESI_EEENS5_IJSI_SC_EEEEEEEvNS4_8identityENS4_23SM90_TMA_LOAD_MULTICASTES1C_vS1D_EENS_8epilogue10collective6detail29Sm90TmaWarpSpecializedAdapterINS1H_15DefaultEpilogueISK_SL_SL_NS1G_6thread17LinearCombinationISK_Li1EffLNS1L_9ScaleType4KindE0ELNS_15FloatRoundStyleE2ESK_EENS1_15EpilogueDefaultEEEEEvvEEEEvNT_6ParamsE)
        /*0020*/ 	.word	0x000007e0
.L_19:


//--------------------- .nv.compat                --------------------------
	.section	.nv.compat,"",@"SHT_CUDA_COMPAT_INFO"
	.align	4
        /*0000*/ 	.byte	0x02, 0x09, 0x01, 0x00, 0x02, 0x02, 0x04, 0x00, 0x02, 0x05, 0x05, 0x00, 0x03, 0x07, 0x01, 0x01
        /*0010*/ 	.byte	0x02, 0x03, 0x01, 0x00, 0x02, 0x06, 0x01, 0x00, 0x04, 0x0b, 0x08, 0x00, 0x00, 0x00, 0x00, 0x00
        /*0020*/ 	.byte	0x00, 0x00, 0x00, 0x00


//--------------------- .nv.info._ZN7cutlass13device_kernelINS_4gemm6kernel13GemmUniversalIN4cute5tupleIJiiiiEEENS1_10collective13CollectiveMmaINS1_34MainloopSm90TmaGmmaWarpSpecializedILi2ENS5_IJNS4_1CILi2EEENSA_ILi1EEESC_EEENS1_35KernelTmaWarpSpecializedCooperativeEEENS5_IJNSA_ILi384EEENSA_ILi224EEENSA_ILi64EEEEEENS_6half_tENS5_IJlSC_lEEESK_SL_NS4_8TiledMMAINS4_8MMA_AtomIJNS4_4SM904GMMA25MMA_64x32x16_F32F16F16_SSILNSP_5MajorE0ELSR_0ELNSP_7ScaleInE1ELSS_1EEEEEENS4_6LayoutISD_NS5_IJSC_NSA_ILi0EEESW_EEEEENS5_IJNS4_10UnderscoreESZ_SZ_EEEEENS4_13SM90_TMA_LOADENS4_14ComposedLayoutINS4_7SwizzleILi3ELi4ELi3EEENS4_18smem_ptr_flag_bitsILi16EEENSV_INS5_IJNSA_ILi8EEESI_EEENS5_IJSI_SC_EEEEEEEvNS4_8identityENS4_23SM90_TMA_LOAD_MULTICASTES1C_vS1D_EENS_8epilogue10collective6detail29Sm90TmaWarpSpecializedAdapterINS1H_15DefaultEpilogueISK_SL_SL_NS1G_6thread17LinearCombinationISK_Li1EffLNS1L_9ScaleType4KindE0ELNS_15FloatRoundStyleE2ESK_EENS1_15EpilogueDefaultEEEEEvvEEEEvNT_6ParamsE --------------------------
	.section	.nv.info._ZN7cutlass13device_kernelINS_4gemm6kernel13GemmUniversalIN4cute5tupleIJiiiiEEENS1_10collective13CollectiveMmaINS1_34MainloopSm90TmaGmmaWarpSpecializedILi2ENS5_IJNS4_1CILi2EEENSA_ILi1EEESC_EEENS1_35KernelTmaWarpSpecializedCooperativeEEENS5_IJNSA_ILi384EEENSA_ILi224EEENSA_ILi64EEEEEENS_6half_tENS5_IJlSC_lEEESK_SL_NS4_8TiledMMAINS4_8MMA_AtomIJNS4_4SM904GMMA25MMA_64x32x16_F32F16F16_SSILNSP_5MajorE0ELSR_0ELNSP_7ScaleInE1ELSS_1EEEEEENS4_6LayoutISD_NS5_IJSC_NSA_ILi0EEESW_EEEEENS5_IJNS4_10UnderscoreESZ_SZ_EEEEENS4_13SM90_TMA_LOADENS4_14ComposedLayoutINS4_7SwizzleILi3ELi4ELi3EEENS4_18smem_ptr_flag_bitsILi16EEENSV_INS5_IJNSA_ILi8EEESI_EEENS5_IJSI_SC_EEEEEEEvNS4_8identityENS4_23SM90_TMA_LOAD_MULTICASTES1C_vS1D_EENS_8epilogue10collective6detail29Sm90TmaWarpSpecializedAdapterINS1H_15DefaultEpilogueISK_SL_SL_NS1G_6thread17LinearCombinationISK_Li1EffLNS1L_9ScaleType4KindE0ELNS_15FloatRoundStyleE2ESK_EENS1_15EpilogueDefaultEEEEEvvEEEEvNT_6ParamsE,"",@"SHT_CUDA_INFO"
	.sectionflags	@""
	.align	4


	//----- nvinfo : EIATTR_CUDA_API_VERSION
	.align		4
        /*0000*/ 	.byte	0x04, 0x37
        /*0002*/ 	.short	(.L_21 - .L_20)
.L_20:
        /*0004*/ 	.word	0x00000082


	//----- nvinfo : EIATTR_KPARAM_INFO
	.align		4
.L_21:
        /*0008*/ 	.byte	0x04, 0x17
        /*000a*/ 	.short	(.L_23 - .L_22)
.L_22:
        /*000c*/ 	.word	0x00000000
        /*0010*/ 	.short	0x0000
        /*0012*/ 	.short	0x0070
        /*0014*/ 	.byte	0x00, 0xf0, 0x01, 0x10


	//----- nvinfo : EIATTR_SPARSE_MMA_MASK
	.align		4
.L_23:
        /*0018*/ 	.byte	0x03, 0x50
        /*001a*/ 	.short	0x0000


	//----- nvinfo : EIATTR_MAXREG_COUNT
	.align		4
        /*001c*/ 	.byte	0x03, 0x1b
        /*001e*/ 	.short	0x00a8


	//----- nvinfo : EIATTR_NUM_BARRIERS
	.align		4
        /*0020*/ 	.byte	0x02, 0x4c
        /*0022*/ 	.byte	0x01
	.zero		1


	//----- nvinfo : EIATTR_EXTERNS
	.align		4
        /*0024*/ 	.byte	0x04, 0x0f
        /*0026*/ 	.short	(.L_25 - .L_24)


	//   ....[0]....
	.align		4
.L_24:
        /*0028*/ 	.word	index@(__assertfail)


	//----- nvinfo : EIATTR_ANNOTATIONS
	.align		4
.L_25:
        /*002c*/ 	.byte	0x04, 0x55
        /*002e*/ 	.short	(.L_27 - .L_26)


	//   ....[0]....
.L_26:
        /*0030*/ 	.word	0x00000001
        /*0034*/ 	.byte	0x00, 0x07, 0x00, 0x00, 0x01, 0x00, 0x00, 0x00, 0xd0, 0x09, 0x00, 0x00, 0x01, 0x00, 0x00, 0x00
        /* <DEDUP_REMOVED lines=1450> */
        /*5ae4*/ 	.byte	0x60, 0x9f, 0x02, 0x00


	//----- nvinfo : EIATTR_MERCURY_ISA_VERSION
	.align		4
.L_27:
        /*5ae8*/ 	.byte	0x03, 0x5f
        /*5aea*/ 	.short	0x0101


	//----- nvinfo : EIATTR_INT_WARP_WIDE_INSTR_OFFSETS
	.align		4
        /*5aec*/ 	.byte	0x04, 0x31
        /*5aee*/ 	.short	(.L_29 - .L_28)


	//   ....[0]....
.L_28:
        /*5af0*/ 	.word	0x00000540


	//   ....[1]....
        /*5af4*/ 	.word	0x00000550


	//   ....[2]....
        /*5af8*/ 	.word	0x000006d0


	//----- nvinfo : EIATTR_COOP_GROUP_MASK_REGIDS
	.align		4
.L_29:
        /*5afc*/ 	.byte	0x04, 0x29
        /*5afe*/ 	.short	(.L_31 - .L_30)


	//   ....[0]....
.L_30:
        /*5b00*/ 	.word	0xffffffff


	//   ....[1]....
        /*5b04*/ 	.word	0xffffffff


	//   ....[2]....
        /*5b08*/ 	.word	0xffffffff


	//   ....[3]....
        /*5b0c*/ 	.word	0xffffffff


	//   ....[4]....
        /*5b10*/ 	.word	0xffffffff


	//   ....[5]....
        /*5b14*/ 	.word	0xffffffff


	//----- nvinfo : EIATTR_COOP_GROUP_INSTR_OFFSETS
	.align		4
.L_31:
        /*5b18*/ 	.byte	0x04, 0x28
        /*5b1a*/ 	.short	(.L_33 - .L_32)


	//   ....[0]....
.L_32:
        /*5b1c*/ 	.word	0x00000070


	//   ....[1]....
        /*5b20*/ 	.word	0x00000080


	//   ....[2]....
        /*5b24*/ 	.word	0x000001a0


	//   ....[3]....
        /*5b28*/ 	.word	0x00000390


	//   ....[4]....
        /*5b2c*/ 	.word	0x00000810


	//   ....[5]....
        /*5b30*/ 	.word	0x000013e0


	//----- nvinfo : EIATTR_REG_RECONFIG
	.align		4
.L_33:
        /*5b34*/ 	.byte	0x01, 0x54
	.zero		2


	//----- nvinfo : EIATTR_SYSCALL_OFFSETS
	.align		4
        /*5b38*/ 	.byte	0x04, 0x46
        /*5b3a*/ 	.short	(.L_35 - .L_34)


	//   ....[0]....
.L_34:
        /*5b3c*/ 	.word	0x00001590


	//----- nvinfo : EIATTR_MBARRIER_INSTR_OFFSETS
	.align		4
.L_35:
        /*5b40*/ 	.byte	0x04, 0x39
        /*5b42*/ 	.short	(.L_37 - .L_36)


	//   ....[0]....
.L_36:
        /*5b44*/ 	.word	0x00000320
        /*5b48*/ 	.word	0x000000ff
        /*5b4c*/ 	.word	0x00000000
        /*5b50*/ 	.short	0x0100
        /*5b52*/ 	.byte	0x08
	.zero		1


	//   ....[1]....
        /*5b54*/ 	.word	0x00000330
        /*5b58*/ 	.word	0x000000ff
        /*5b5c*/ 	.word	0x00000010
        /*5b60*/ 	.short	0x0100
        /*5b62*/ 	.byte	0x08
	.zero		1


	//   ....[2]....
        /*5b64*/ 	.word	0x00000340
        /*5b68*/ 	.word	0x000000ff
        /*5b6c*/ 	.word	0x00000008
        /*5b70*/ 	.short	0x0100
        /*5b72*/ 	.byte	0x08
	.zero		1


	//   ....[3]....
        /*5b74*/ 	.word	0x00000350
        /*5b78*/ 	.word	0x000000ff
        /*5b7c*/ 	.word	0x00000018
        /*5b80*/ 	.short	0x0100
        /*5b82*/ 	.byte	0x08
	.zero		1


	//   ....[4]....
        /*5b84*/ 	.word	0x00000740
        /*5b88*/ 	.word	0x000000ff
        /*5b8c*/ 	.word	0x00000030
        /*5b90*/ 	.short	0x0100
        /*5b92*/ 	.byte	0x06
	.zero		1


	//   ....[5]....
        /*5b94*/ 	.word	0x00000770
        /*5b98*/ 	.word	0x000000ff
        /*5b9c*/ 	.word	0x00000038
        /*5ba0*/ 	.short	0x0100
        /*5ba2*/ 	.byte	0x06
	.zero		1


	//   ....[6]....
        /*5ba4*/ 	.word	0x00001630
        /*5ba8*/ 	.word	0x00000003
        /*5bac*/ 	.word	0x00000000
        /*5bb0*/ 	.short	0x010a
        /*5bb2*/ 	.byte	0x3f
	.zero		1


	//   ....[7]....
        /*5bb4*/ 	.word	0x00001670
        /*5bb8*/ 	.word	0x00000003
        /*5bbc*/ 	.word	0x00000000
        /*5bc0*/ 	.short	0x010a
        /*5bc2*/ 	.byte	0x3f
	.zero		1


	//   ....[8]....
        /*5bc4*/ 	.word	0x000078c0
        /*5bc8*/ 	.word	0x000000ff
        /*5bcc*/ 	.word	0x00000000
        /*5bd0*/ 	.short	0x010a
        /*5bd2*/ 	.byte	0x04
	.zero		1


	//   ....[9]....
        /*5bd4*/ 	.word	0x00007900
        /*5bd8*/ 	.word	0x000000ff
        /*5bdc*/ 	.word	0x00000000
        /*5be0*/ 	.short	0x010a
        /*5be2*/ 	.byte	0x04
	.zero		1


	//   ....[10]....
        /*5be4*/ 	.word	0x0000e390
        /*5be8*/ 	.word	0x00000000
        /*5bec*/ 	.word	0x00000000
        /*5bf0*/ 	.short	0x0101
        /*5bf2*/ 	.byte	0x3f
	.zero		1


	//   ....[11]....
        /*5bf4*/ 	.word	0x0000e580
        /*5bf8*/ 	.word	0x00000000
        /*5bfc*/ 	.word	0x00000000
        /*5c00*/ 	.short	0x0101
        /*5c02*/ 	.byte	0x3f
	.zero		1


	//   ....[12]....
        /*5c04*/ 	.word	0x00029ab0
        /*5c08*/ 	.word	0x0000000f
        /*5c0c*/ 	.word	0x00000010
        /*5c10*/ 	.short	0x010a
        /*5c12*/ 	.byte	0x3f
	.zero		1


	//   ....[13]....
        /*5c14*/ 	.word	0x00029ed0
        /*5c18*/ 	.word	0x00000002
        /*5c1c*/ 	.word	0x00000038
        /*5c20*/ 	.short	0x0101
        /*5c22*/ 	.byte	0x3f
	.zero		1


	//   ....[14]....
        /*5c24*/ 	.word	0x0002a670
        /*5c28*/ 	.word	0x00000005
        /*5c2c*/ 	.word	0x00000000
        /*5c30*/ 	.short	0x010a
        /*5c32*/ 	.byte	0x3f
	.zero		1


	//   ....[15]....
        /*5c34*/ 	.word	0x0002a700
        /*5c38*/ 	.word	0x00000003
        /*5c3c*/ 	.word	0x00000000
        /*5c40*/ 	.short	0x010a
        /*5c42*/ 	.byte	0x3f
	.zero		1


	//   ....[16]....
        /*5c44*/ 	.word	0x0002a760
        /*5c48*/ 	.word	0x00000003
        /*5c4c*/ 	.word	0x00000000
        /*5c50*/ 	.short	0x010a
        /*5c52*/ 	.byte	0x3f
	.zero		1


	//   ....[17]....
        /*5c54*/ 	.word	0x0002a7c0
        /*5c58*/ 	.word	0x00000004
        /*5c5c*/ 	.word	0x00000000
        /*5c60*/ 	.short	0x010a
        /*5c62*/ 	.byte	0x3f
	.zero		1


	//   ....[18]....
        /*5c64*/ 	.word	0x0002a890
        /*5c68*/ 	.word	0x0000000f
        /*5c6c*/ 	.word	0x00000010
        /*5c70*/ 	.short	0x010a
        /*5c72*/ 	.byte	0x3f
	.zero		1


	//   ....[19]....
        /*5c74*/ 	.word	0x0002a960
        /*5c78*/ 	.word	0x00000005
        /*5c7c*/ 	.word	0x00000000
        /*5c80*/ 	.short	0x010a
        /*5c82*/ 	.byte	0x3f
	.zero		1


	//----- nvinfo : EIATTR_NUM_MBARRIERS
	.align		4
.L_37:
        /*5c84*/ 	.byte	0x03, 0x38
        /*5c86*/ 	.short	0x0006


	//----- nvinfo : EIATTR_EXIT_INSTR_OFFSETS
	.align		4
        /*5c88*/ 	.byte	0x04, 0x1c
        /*5c8a*/ 	.short	(.L_39 - .L_38)


	//   ....[0]....
.L_38:
        /*5c8c*/ 	.word	0x00000a70


	//   ....[1]....
        /*5c90*/ 	.word	0x00001300


	//   ....[2]....
        /*5c94*/ 	.word	0x00029140


	//   ....[3]....
        /*5c98*/ 	.word	0x00029760


	//   ....[4]....
        /*5c9c*/ 	.word	0x0002a750


	//----- nvinfo : EIATTR_MAX_THREADS
	.align		4
.L_39:
        /*5ca0*/ 	.byte	0x04, 0x05
        /*5ca2*/ 	.short	(.L_41 - .L_40)
.L_40:
        /*5ca4*/ 	.word	0x00000180
        /*5ca8*/ 	.word	0x00000001
        /*5cac*/ 	.word	0x00000001


	//----- nvinfo : EIATTR_CRS_STACK_SIZE
	.align		4
.L_41:
        /*5cb0*/ 	.byte	0x04, 0x1e
        /*5cb2*/ 	.short	(.L_43 - .L_42)
.L_42:
        /*5cb4*/ 	.word	0x00000000


	//----- nvinfo : EIATTR_CBANK_PARAM_SIZE
	.align		4
.L_43:
        /*5cb8*/ 	.byte	0x03, 0x19
        /*5cba*/ 	.short	0x0470


	//----- nvinfo : EIATTR_PARAM_CBANK
	.align		4
        /*5cbc*/ 	.byte	0x04, 0x0a
        /*5cbe*/ 	.short	(.L_45 - .L_44)
	.align		4
.L_44:
        /*5cc0*/ 	.word	index@(.nv.constant0._ZN7cutlass13device_kernelINS_4gemm6kernel13GemmUniversalIN4cute5tupleIJiiiiEEENS1_10collective13CollectiveMmaINS1_34MainloopSm90TmaGmmaWarpSpecializedILi2ENS5_IJNS4_1CILi2EEENSA_ILi1EEESC_EEENS1_35KernelTmaWarpSpecializedCooperativeEEENS5_IJNSA_ILi384EEENSA_ILi224EEENSA_ILi64EEEEEENS_6half_tENS5_IJlSC_lEEESK_SL_NS4_8TiledMMAINS4_8MMA_AtomIJNS4_4SM904GMMA25MMA_64x32x16_F32F16F16_SSILNSP_5MajorE0ELSR_0ELNSP_7ScaleInE1ELSS_1EEEEEENS4_6LayoutISD_NS5_IJSC_NSA_ILi0EEESW_EEEEENS5_IJNS4_10UnderscoreESZ_SZ_EEEEENS4_13SM90_TMA_LOADENS4_14ComposedLayoutINS4_7SwizzleILi3ELi4ELi3EEENS4_18smem_ptr_flag_bitsILi16EEENSV_INS5_IJNSA_ILi8EEESI_EEENS5_IJSI_SC_EEEEEEEvNS4_8identityENS4_23SM90_TMA_LOAD_MULTICASTES1C_vS1D_EENS_8epilogue10collective6detail29Sm90TmaWarpSpecializedAdapterINS1H_15DefaultEpilogueISK_SL_SL_NS1G_6thread17LinearCombinationISK_Li1EffLNS1L_9ScaleType4KindE0ELNS_15FloatRoundStyleE2ESK_EENS1_15EpilogueDefaultEEEEEvvEEEEvNT_6ParamsE)
        /*5cc4*/ 	.short	0x0210
        /*5cc6*/ 	.short	0x0470


	//----- nvinfo : EIATTR_SW_WAR
	.align		4
.L_45:
        /*5cc8*/ 	.byte	0x04, 0x36
        /*5cca*/ 	.short	(.L_47 - .L_46)
.L_46:
        /*5ccc*/ 	.word	0x00000008
.L_47:


//--------------------- .nv.callgraph             --------------------------
	.section	.nv.callgraph,"",@"SHT_CUDA_CALLGRAPH"
	.align	4
	.sectionentsize	8
	.align		4
        /*0000*/ 	.word	0x00000000
	.align		4
        /*0004*/ 	.word	0xffffffff
	.align		4
        /*0008*/ 	.word	index@(_ZN7cutlass13device_kernelINS_4gemm6kernel13GemmUniversalIN4cute5tupleIJiiiiEEENS1_10collective13CollectiveMmaINS1_34MainloopSm90TmaGmmaWarpSpecializedILi2ENS5_IJNS4_1CILi2EEENSA_ILi1EEESC_EEENS1_35KernelTmaWarpSpecializedCooperativeEEENS5_IJNSA_ILi384EEENSA_ILi224EEENSA_ILi64EEEEEENS_6half_tENS5_IJlSC_lEEESK_SL_NS4_8TiledMMAINS4_8MMA_AtomIJNS4_4SM904GMMA25MMA_64x32x16_F32F16F16_SSILNSP_5MajorE0ELSR_0ELNSP_7ScaleInE1ELSS_1EEEEEENS4_6LayoutISD_NS5_IJSC_NSA_ILi0EEESW_EEEEENS5_IJNS4_10UnderscoreESZ_SZ_EEEEENS4_13SM90_TMA_LOADENS4_14ComposedLayoutINS4_7SwizzleILi3ELi4ELi3EEENS4_18smem_ptr_flag_bitsILi16EEENSV_INS5_IJNSA_ILi8EEESI_EEENS5_IJSI_SC_EEEEEEEvNS4_8identityENS4_23SM90_TMA_LOAD_MULTICASTES1C_vS1D_EENS_8epilogue10collective6detail29Sm90TmaWarpSpecializedAdapterINS1H_15DefaultEpilogueISK_SL_SL_NS1G_6thread17LinearCombinationISK_Li1EffLNS1L_9ScaleType4KindE0ELNS_15FloatRoundStyleE2ESK_EENS1_15EpilogueDefaultEEEEEvvEEEEvNT_6ParamsE)
	.align		4
        /*000c*/ 	.word	index@(__assertfail)
	.align		4
        /*0010*/ 	.word	0x00000000
	.align		4
        /*0014*/ 	.word	0xfffffffe
	.align		4
        /*0018*/ 	.word	0x00000000
	.align		4
        /*001c*/ 	.word	0xfffffffd
	.align		4
        /*0020*/ 	.word	0x00000000
	.align		4
        /*0024*/ 	.word	0xfffffffc


//--------------------- .nv.constant4             --------------------------
	.section	.nv.constant4,"a",@progbits
	.align	8
	.align		8
.nv.constant4:
        /*0000*/ 	.dword	__assertfail
	.align		8
        /*0008*/ 	.dword	__unnamed_1
	.align		8
        /*0010*/ 	.dword	_ZN40_INTERNAL_58085427_4_k_cu_c6d63612_179694cuda3std3__45__cpo5beginE
	.align		8
        /*0018*/ 	.dword	_ZN40_INTERNAL_58085427_4_k_cu_c6d63612_179694cuda3std3__45__cpo3endE
	.align		8
        /*0020*/ 	.dword	_ZN40_INTERNAL_58085427_4_k_cu_c6d63612_179694cuda3std3__45__cpo6cbeginE
	.align		8
        /*0028*/ 	.dword	_ZN40_INTERNAL_58085427_4_k_cu_c6d63612_179694cuda3std3__45__cpo4cendE
	.align		8
        /*0030*/ 	.dword	_ZN40_INTERNAL_58085427_4_k_cu_c6d63612_179694cuda3std3__442_GLOBAL__N__58085427_4_k_cu_c6d63612_179696ignoreE
	.align		8
        /*0038*/ 	.dword	_ZN40_INTERNAL_58085427_4_k_cu_c6d63612_179694cuda3std3__419piecewise_constructE
	.align		8
        /*0040*/ 	.dword	_ZN40_INTERNAL_58085427_4_k_cu_c6d63612_179694cuda3std3__48in_placeE
	.align		8
        /*0048*/ 	.dword	_ZN40_INTERNAL_58085427_4_k_cu_c6d63612_179694cuda3std6ranges3__45__cpo4swapE
	.align		8
        /*0050*/ 	.dword	_ZN40_INTERNAL_58085427_4_k_cu_c6d63612_179694cuda3std6ranges3__45__cpo9iter_moveE
	.align		8
        /*0058*/ 	.dword	_ZN40_INTERNAL_58085427_4_k_cu_c6d63612_179694cute7productE
	.align		8
        /*0060*/ 	.dword	_ZN40_INTERNAL_58085427_4_k_cu_c6d63612_179694cute1_E
	.align		8
        /*0068*/ 	.dword	$str$22
	.align		8
        /*0070*/ 	.dword	$str$23


//--------------------- .text._ZN7cutlass13device_kernelINS_4gemm6kernel13GemmUniversalIN4cute5tupleIJiiiiEEENS1_10collective13CollectiveMmaINS1_34MainloopSm90TmaGmmaWarpSpecializedILi2ENS5_IJNS4_1CILi2EEENSA_ILi1EEESC_EEENS1_35KernelTmaWarpSpecializedCooperativeEEENS5_IJNSA_ILi384EEENSA_ILi224EEENSA_ILi64EEEEEENS_6half_tENS5_IJlSC_lEEESK_SL_NS4_8TiledMMAINS4_8MMA_AtomIJNS4_4SM904GMMA25MMA_64x32x16_F32F16F16_SSILNSP_5MajorE0ELSR_0ELNSP_7ScaleInE1ELSS_1EEEEEENS4_6LayoutISD_NS5_IJSC_NSA_ILi0EEESW_EEEEENS5_IJNS4_10UnderscoreESZ_SZ_EEEEENS4_13SM90_TMA_LOADENS4_14ComposedLayoutINS4_7SwizzleILi3ELi4ELi3EEENS4_18smem_ptr_flag_bitsILi16EEENSV_INS5_IJNSA_ILi8EEESI_EEENS5_IJSI_SC_EEEEEEEvNS4_8identityENS4_23SM90_TMA_LOAD_MULTICASTES1C_vS1D_EENS_8epilogue10collective6detail29Sm90TmaWarpSpecializedAdapterINS1H_15DefaultEpilogueISK_SL_SL_NS1G_6thread17LinearCombinationISK_Li1EffLNS1L_9ScaleType4KindE0ELNS_15FloatRoundStyleE2ESK_EENS1_15EpilogueDefaultEEEEEvvEEEEvNT_6ParamsE --------------------------
	.section	.text._ZN7cutlass13device_kernelINS_4gemm6kernel13GemmUniversalIN4cute5tupleIJiiiiEEENS1_10collective13CollectiveMmaINS1_34MainloopSm90TmaGmmaWarpSpecializedILi2ENS5_IJNS4_1CILi2EEENSA_ILi1EEESC_EEENS1_35KernelTmaWarpSpecializedCooperativeEEENS5_IJNSA_ILi384EEENSA_ILi224EEENSA_ILi64EEEEEENS_6half_tENS5_IJlSC_lEEESK_SL_NS4_8TiledMMAINS4_8MMA_AtomIJNS4_4SM904GMMA25MMA_64x32x16_F32F16F16_SSILNSP_5MajorE0ELSR_0ELNSP_7ScaleInE1ELSS_1EEEEEENS4_6LayoutISD_NS5_IJSC_NSA_ILi0EEESW_EEEEENS5_IJNS4_10UnderscoreESZ_SZ_EEEEENS4_13SM90_TMA_LOADENS4_14ComposedLayoutINS4_7SwizzleILi3ELi4ELi3EEENS4_18smem_ptr_flag_bitsILi16EEENSV_INS5_IJNSA_ILi8EEESI_EEENS5_IJSI_SC_EEEEEEEvNS4_8identityENS4_23SM90_TMA_LOAD_MULTICASTES1C_vS1D_EENS_8epilogue10collective6detail29Sm90TmaWarpSpecializedAdapterINS1H_15DefaultEpilogueISK_SL_SL_NS1G_6thread17LinearCombinationISK_Li1EffLNS1L_9ScaleType4KindE0ELNS_15FloatRoundStyleE2ESK_EENS1_15EpilogueDefaultEEEEEvvEEEEvNT_6ParamsE,"ax",@progbits
	.align	128
.text._ZN7cutlass13device_kernelINS_4gemm6kernel13GemmUniversalIN4cute5tupleIJiiiiEEENS1_10collective13CollectiveMmaINS1_34MainloopSm90TmaGmmaWarpSpecializedILi2ENS5_IJNS4_1CILi2EEENSA_ILi1EEESC_EEENS1_35KernelTmaWarpSpecializedCooperativeEEENS5_IJNSA_ILi384EEENSA_ILi224EEENSA_ILi64EEEEEENS_6half_tENS5_IJlSC_lEEESK_SL_NS4_8TiledMMAINS4_8MMA_AtomIJNS4_4SM904GMMA25MMA_64x32x16_F32F16F16_SSILNSP_5MajorE0ELSR_0ELNSP_7ScaleInE1ELSS_1EEEEEENS4_6LayoutISD_NS5_IJSC_NSA_ILi0EEESW_EEEEENS5_IJNS4_10UnderscoreESZ_SZ_EEEEENS4_13SM90_TMA_LOADENS4_14ComposedLayoutINS4_7SwizzleILi3ELi4ELi3EEENS4_18smem_ptr_flag_bitsILi16EEENSV_INS5_IJNSA_ILi8EEESI_EEENS5_IJSI_SC_EEEEEEEvNS4_8identityENS4_23SM90_TMA_LOAD_MULTICASTES1C_vS1D_EENS_8epilogue10collective6detail29Sm90TmaWarpSpecializedAdapterINS1H_15DefaultEpilogueISK_SL_SL_NS1G_6thread17LinearCombinationISK_Li1EffLNS1L_9ScaleType4KindE0ELNS_15FloatRoundStyleE2ESK_EENS1_15EpilogueDefaultEEEEEvvEEEEvNT_6ParamsE:
        .type           _ZN7cutlass13device_kernelINS_4gemm6kernel13GemmUniversalIN4cute5tupleIJiiiiEEENS1_10collective13CollectiveMmaINS1_34MainloopSm90TmaGmmaWarpSpecializedILi2ENS5_IJNS4_1CILi2EEENSA_ILi1EEESC_EEENS1_35KernelTmaWarpSpecializedCooperativeEEENS5_IJNSA_ILi384EEENSA_ILi224EEENSA_ILi64EEEEEENS_6half_tENS5_IJlSC_lEEESK_SL_NS4_8TiledMMAINS4_8MMA_AtomIJNS4_4SM904GMMA25MMA_64x32x16_F32F16F16_SSILNSP_5MajorE0ELSR_0ELNSP_7ScaleInE1ELSS_1EEEEEENS4_6LayoutISD_NS5_IJSC_NSA_ILi0EEESW_EEEEENS5_IJNS4_10UnderscoreESZ_SZ_EEEEENS4_13SM90_TMA_LOADENS4_14ComposedLayoutINS4_7SwizzleILi3ELi4ELi3EEENS4_18smem_ptr_flag_bitsILi16EEENSV_INS5_IJNSA_ILi8EEESI_EEENS5_IJSI_SC_EEEEEEEvNS4_8identityENS4_23SM90_TMA_LOAD_MULTICASTES1C_vS1D_EENS_8epilogue10collective6detail29Sm90TmaWarpSpecializedAdapterINS1H_15DefaultEpilogueISK_SL_SL_NS1G_6thread17LinearCombinationISK_Li1EffLNS1L_9ScaleType4KindE0ELNS_15FloatRoundStyleE2ESK_EENS1_15EpilogueDefaultEEEEEvvEEEEvNT_6ParamsE,@function
        .size           _ZN7cutlass13device_kernelINS_4gemm6kernel13GemmUniversalIN4cute5tupleIJiiiiEEENS1_10collective13CollectiveMmaINS1_34MainloopSm90TmaGmmaWarpSpecializedILi2ENS5_IJNS4_1CILi2EEENSA_ILi1EEESC_EEENS1_35KernelTmaWarpSpecializedCooperativeEEENS5_IJNSA_ILi384EEENSA_ILi224EEENSA_ILi64EEEEEENS_6half_tENS5_IJlSC_lEEESK_SL_NS4_8TiledMMAINS4_8MMA_AtomIJNS4_4SM904GMMA25MMA_64x32x16_F32F16F16_SSILNSP_5MajorE0ELSR_0ELNSP_7ScaleInE1ELSS_1EEEEEENS4_6LayoutISD_NS5_IJSC_NSA_ILi0EEESW_EEEEENS5_IJNS4_10UnderscoreESZ_SZ_EEEEENS4_13SM90_TMA_LOADENS4_14ComposedLayoutINS4_7SwizzleILi3ELi4ELi3EEENS4_18smem_ptr_flag_bitsILi16EEENSV_INS5_IJNSA_ILi8EEESI_EEENS5_IJSI_SC_EEEEEEEvNS4_8identityENS4_23SM90_TMA_LOAD_MULTICASTES1C_vS1D_EENS_8epilogue10collective6detail29Sm90TmaWarpSpecializedAdapterINS1H_15DefaultEpilogueISK_SL_SL_NS1G_6thread17LinearCombinationISK_Li1EffLNS1L_9ScaleType4KindE0ELNS_15FloatRoundStyleE2ESK_EENS1_15EpilogueDefaultEEEEEvvEEEEvNT_6ParamsE,(.L_x_733 - _ZN7cutlass13device_kernelINS_4gemm6kernel13GemmUniversalIN4cute5tupleIJiiiiEEENS1_10collective13CollectiveMmaINS1_34MainloopSm90TmaGmmaWarpSpecializedILi2ENS5_IJNS4_1CILi2EEENSA_ILi1EEESC_EEENS1_35KernelTmaWarpSpecializedCooperativeEEENS5_IJNSA_ILi384EEENSA_ILi224EEENSA_ILi64EEEEEENS_6half_tENS5_IJlSC_lEEESK_SL_NS4_8TiledMMAINS4_8MMA_AtomIJNS4_4SM904GMMA25MMA_64x32x16_F32F16F16_SSILNSP_5MajorE0ELSR_0ELNSP_7ScaleInE1ELSS_1EEEEEENS4_6LayoutISD_NS5_IJSC_NSA_ILi0EEESW_EEEEENS5_IJNS4_10UnderscoreESZ_SZ_EEEEENS4_13SM90_TMA_LOADENS4_14ComposedLayoutINS4_7SwizzleILi3ELi4ELi3EEENS4_18smem_ptr_flag_bitsILi16EEENSV_INS5_IJNSA_ILi8EEESI_EEENS5_IJSI_SC_EEEEEEEvNS4_8identityENS4_23SM90_TMA_LOAD_MULTICASTES1C_vS1D_EENS_8epilogue10collective6detail29Sm90TmaWarpSpecializedAdapterINS1H_15DefaultEpilogueISK_SL_SL_NS1G_6thread17LinearCombinationISK_Li1EffLNS1L_9ScaleType4KindE0ELNS_15FloatRoundStyleE2ESK_EENS1_15EpilogueDefaultEEEEEvvEEEEvNT_6ParamsE)
        .other          _ZN7cutlass13device_kernelINS_4gemm6kernel13GemmUniversalIN4cute5tupleIJiiiiEEENS1_10collective13CollectiveMmaINS1_34MainloopSm90TmaGmmaWarpSpecializedILi2ENS5_IJNS4_1CILi2EEENSA_ILi1EEESC_EEENS1_35KernelTmaWarpSpecializedCooperativeEEENS5_IJNSA_ILi384EEENSA_ILi224EEENSA_ILi64EEEEEENS_6half_tENS5_IJlSC_lEEESK_SL_NS4_8TiledMMAINS4_8MMA_AtomIJNS4_4SM904GMMA25MMA_64x32x16_F32F16F16_SSILNSP_5MajorE0ELSR_0ELNSP_7ScaleInE1ELSS_1EEEEEENS4_6LayoutISD_NS5_IJSC_NSA_ILi0EEESW_EEEEENS5_IJNS4_10UnderscoreESZ_SZ_EEEEENS4_13SM90_TMA_LOADENS4_14ComposedLayoutINS4_7SwizzleILi3ELi4ELi3EEENS4_18smem_ptr_flag_bitsILi16EEENSV_INS5_IJNSA_ILi8EEESI_EEENS5_IJSI_SC_EEEEEEEvNS4_8identityENS4_23SM90_TMA_LOAD_MULTICASTES1C_vS1D_EENS_8epilogue10collective6detail29Sm90TmaWarpSpecializedAdapterINS1H_15DefaultEpilogueISK_SL_SL_NS1G_6thread17LinearCombinationISK_Li1EffLNS1L_9ScaleType4KindE0ELNS_15FloatRoundStyleE2ESK_EENS1_15EpilogueDefaultEEEEEvvEEEEvNT_6ParamsE,@"STO_CUDA_ENTRY STV_DEFAULT"
_ZN7cutlass13device_kernelINS_4gemm6kernel13GemmUniversalIN4cute5tupleIJiiiiEEENS1_10collective13CollectiveMmaINS1_34MainloopSm90TmaGmmaWarpSpecializedILi2ENS5_IJNS4_1CILi2EEENSA_ILi1EEESC_EEENS1_35KernelTmaWarpSpecializedCooperativeEEENS5_IJNSA_ILi384EEENSA_ILi224EEENSA_ILi64EEEEEENS_6half_tENS5_IJlSC_lEEESK_SL_NS4_8TiledMMAINS4_8MMA_AtomIJNS4_4SM904GMMA25MMA_64x32x16_F32F16F16_SSILNSP_5MajorE0ELSR_0ELNSP_7ScaleInE1ELSS_1EEEEEENS4_6LayoutISD_NS5_IJSC_NSA_ILi0EEESW_EEEEENS5_IJNS4_10UnderscoreESZ_SZ_EEEEENS4_13SM90_TMA_LOADENS4_14ComposedLayoutINS4_7SwizzleILi3ELi4ELi3EEENS4_18smem_ptr_flag_bitsILi16EEENSV_INS5_IJNSA_ILi8EEESI_EEENS5_IJSI_SC_EEEEEEEvNS4_8identityENS4_23SM90_TMA_LOAD_MULTICASTES1C_vS1D_EENS_8epilogue10collective6detail29Sm90TmaWarpSpecializedAdapterINS1H_15DefaultEpilogueISK_SL_SL_NS1G_6thread17LinearCombinationISK_Li1EffLNS1L_9ScaleType4KindE0ELNS_15FloatRoundStyleE2ESK_EENS1_15EpilogueDefaultEEEEEvvEEEEvNT_6ParamsE:
[----:B------:R-:W0:Y:S02]  /*0000*/  LDC R1, c[0x0][0x28] ;  /* 0x00000a00ff017b82 */ /* 0x000e240000000800 */
[----:B0-----:R-:W-:Y:S01]  /*0010*/  VIADD R1, R1, 0xfffff820 ;  /* 0xfffff82001017836 */ /* 0x001fe20000000000 */
[----:B------:R-:W0:Y:S01]  /*0020*/  S2R R4, SR_TID.X ;  /* 0x0000000000047919 */ /* 0x000e220000002100 */
[----:B------:R-:W-:Y:S01]  /*0030*/  ELECT P0, URZ, PT ;  /* 0x00000000003f782f */ /* 0x000fe20003800000 */
[----:B------:R-:W-:Y:S01]  /*0040*/  BSSY B0, `(.L_x_0) ;  /* 0x0000015000007945 */ /* 0x000fe20003800000 */
[--C-:B0-----:R-:W-:Y:S02]  /*0050*/  SHF.R.U32.HI R0, RZ, 0x5, R4.reuse ;  /* 0x00000005ff007819 */ /* 0x101fe40000011604 */
[----:B------:R-:W-:-:S03]  /*0060*/  SHF.R.U32.HI R2, RZ, 0x7, R4 ;  /* 0x00000007ff027819 */ /* 0x000fc60000011604 */
[----:B------:R-:W0:Y:S04]  /*0070*/  SHFL.IDX PT, R3, R0, RZ, 0x1f ;  /* 0x00001fff00037589 */ /* 0x000e2800000e0000 */
[----:B------:R-:W1:Y:S01]  /*0080*/  SHFL.IDX PT, R2, R2, RZ, 0x1f ;  /* 0x00001fff02027589 */ /* 0x000e6200000e0000 */
[----:B0-----:R-:W-:Y:S02]  /*0090*/  R2UR UR9, R3 ;  /* 0x00000000030972ca */ /* 0x001fe400000e0000 */
[----:B-1----:R-:W-:-:S11]  /*00a0*/  R2UR UR5, R2 ;  /* 0x00000000020572ca */ /* 0x002fd600000e0000 */
[----:B------:R-:W-:Y:S02]  /*00b0*/  USHF.R.S32.HI UR4, URZ, 0x1f, UR9 ;  /* 0x0000001f3f047899 */ /* 0x000fe40008011409 */
[----:B------:R-:W-:Y:S02]  /*00c0*/  ISETP.NE.OR P0, PT, RZ, UR9, !P0 ;  /* 0x00000009ff007c0c */ /* 0x000fe4000c705670 */
[----:B------:R-:W-:-:S04]  /*00d0*/  ULEA.HI UR4, UR4, UR9, URZ, 0x2 ;  /* 0x0000000904047291 */ /* 0x000fc8000f8f103f */
[----:B------:R-:W-:-:S04]  /*00e0*/  ULOP3.LUT UR4, UR4, 0xfffffffc, URZ, 0xc0, !UPT ;  /* 0xfffffffc04047892 */ /* 0x000fc8000f8ec03f */
[----:B------:R-:W-:-:S03]  /*00f0*/  UIADD3 UR9, UR9, -UR4, URZ ;  /* 0x8000000409097290 */ /* 0x000fc6000fffe03f */
[----:B------:R-:W-:Y:S09]  /*0100*/  @P0 BRA `(.L_x_1) ;  /* 0x0000000000200947 */ /* 0x000ff20003800000 */
[----:B------:R-:W-:Y:S02]  /*0110*/  ULDC.64 UR6, c[0x0][0x198] ;  /* 0x0000660000067ab9 */ /* 0x000fe40000000a00 */
[----:B------:R-:W-:Y:S02]  /*0120*/  UIADD3 UR10, UP0, UR6, 0xf0, URZ ;  /* 0x000000f0060a7890 */ /* 0x000fe4000ff1e03f */
[----:B------:R-:W-:Y:S02]  /*0130*/  UIADD3 UR6, UP1, UR6, 0x1f0, URZ ;  /* 0x000001f006067890 */ /* 0x000fe4000ff3e03f */
[----:B------:R-:W-:Y:S02]  /*0140*/  UIADD3.X UR11, URZ, UR7, URZ, UP0, !UPT ;  /* 0x000000073f0b7290 */ /* 0x000fe400087fe43f */
[----:B------:R-:W-:-:S07]  /*0150*/  UIADD3.X UR7, URZ, UR7, URZ, UP1, !UPT ;  /* 0x000000073f077290 */ /* 0x000fce0008ffe43f */
[----:B------:R0:W-:Y:S02]  /*0160*/  UTMACCTL.PF [UR10] ;  /* 0x000000000a0079b9 */ /* 0x0001e40008040000 */
[----:B------:R0:W-:Y:S02]  /*0170*/  UTMACCTL.PF [UR6] ;  /* 0x00000000060079b9 */ /* 0x0001e40008040000 */
[----:B0-----:R-:W-:Y:S01]  /*0180*/  NOP ;  /* 0x0000000000007918 */ /* 0x001fe20000000000 */
.L_x_1:
[----:B------:R-:W-:Y:S05]  /*0190*/  BSYNC B0 ;  /* 0x0000000000007941 */ /* 0x000fea0003800000 */
.L_x_0:
[----:B------:R-:W0:Y:S01]  /*01a0*/  SHFL.IDX PT, R2, R0, RZ, 0x1f ;  /* 0x00001fff00027589 */ /* 0x000e2200000e0000 */
[----:B------:R-:W-:Y:S01]  /*01b0*/  UISETP.NE.AND UP0, UPT, UR9, 0x3, UPT ;  /* 0x000000030900788c */ /* 0x000fe2000bf05270 */
[----:B------:R-:W-:Y:S01]  /*01c0*/  ISETP.NE.AND P1, PT, RZ, UR5, PT ;  /* 0x00000005ff007c0c */ /* 0x000fe2000bf25270 */
[----:B------:R-:W-:Y:S02]  /*01d0*/  UIADD3 UR16, UR5, -0x1, URZ ;  /* 0xffffffff05107890 */ /* 0x000fe4000fffe03f */
[----:B------:R-:W-:Y:S02]  /*01e0*/  UISETP.EQ.OR UP0, UPT, UR9, URZ, !UP0 ;  /* 0x0000003f0900728c */ /* 0x000fe4000c702670 */
[----:B------:R-:W-:Y:S02]  /*01f0*/  UISETP.GE.U32.AND UP1, UPT, UR16, 0x2, UPT ;  /* 0x000000021000788c */ /* 0x000fe4000bf26070 */
[----:B------:R-:W-:-:S04]  /*0200*/  UISETP.EQ.AND UP0, UPT, UR5, URZ, UP0 ;  /* 0x0000003f0500728c */ /* 0x000fc80008702270 */
[----:B------:R-:W-:-:S04]  /*0210*/  USEL UR38, URZ, 0x1, !UP0 ;  /* 0x000000013f267887 */ /* 0x000fc8000c000000 */
[----:B------:R-:W-:Y:S01]  /*0220*/  USEL UR38, UR38, 0x2, UP1 ;  /* 0x0000000226267887 */ /* 0x000fe20008800000 */
[----:B0-----:R-:W-:-:S13]  /*0230*/  ISETP.NE.AND P0, PT, R2, RZ, PT ;  /* 0x000000ff0200720c */ /* 0x001fda0003f05270 */
[----:B------:R-:W-:Y:S05]  /*0240*/  @P0 BRA `(.L_x_2) ;  /* 0x0000000000480947 */ /* 0x000fea0003800000 */
[----:B------:R-:W0:Y:S01]  /*0250*/  S2UR UR8, SR_CgaCtaId ;  /* 0x00000000000879c3 */ /* 0x000e220000008800 */
[----:B------:R-:W-:Y:S01]  /*0260*/  UMOV UR4, 0x400 ;  /* 0x0000040000047882 */ /* 0x000fe20000000000 */
[----:B------:R-:W-:Y:S01]  /*0270*/  UMOV UR5, 0x1 ;  /* 0x0000000100057882 */ /* 0x000fe20000000000 */
[----:B------:R-:W-:Y:S01]  /*0280*/  UMOV UR6, 0x4 ;  /* 0x0000000400067882 */ /* 0x000fe20000000000 */
[----:B------:R-:W-:Y:S01]  /*0290*/  ELECT P0, URZ, PT ;  /* 0x00000000003f782f */ /* 0x000fe20003800000 */
[----:B------:R-:W-:-:S04]  /*02a0*/  UIADD3 UR6, -UR6, 0x100000, URZ ;  /* 0x0010000006067890 */ /* 0x000fc8000fffe13f */
[----:B------:R-:W-:Y:S02]  /*02b0*/  USHF.L.U32 UR7, UR6, 0xb, URZ ;  /* 0x0000000b06077899 */ /* 0x000fe4000800063f */
[----:B------:R-:W-:Y:S02]  /*02c0*/  USHF.L.U32 UR6, UR6, 0x1, URZ ;  /* 0x0000000106067899 */ /* 0x000fe4000800063f */
[----:B0-----:R-:W-:Y:S02]  /*02d0*/  ULEA UR8, UR8, UR4, 0x18 ;  /* 0x0000000408087291 */ /* 0x001fe4000f8ec03f */
[----:B------:R-:W-:-:S04]  /*02e0*/  UIADD3 UR4, -UR5, 0x100000, URZ ;  /* 0x0010000005047890 */ /* 0x000fc8000fffe13f */
[----:B------:R-:W-:Y:S02]  /*02f0*/  USHF.L.U32 UR5, UR4, 0xb, URZ ;  /* 0x0000000b04057899 */ /* 0x000fe4000800063f */
[----:B------:R-:W-:Y:S01]  /*0300*/  USHF.L.U32 UR4, UR4, 0x1, URZ ;  /* 0x0000000104047899 */ /* 0x000fe2000800063f */
[----:B------:R-:W0:Y:S11]  /*0310*/  FENCE.VIEW.ASYNC.S ;  /* 0x00000000000073c6 */ /* 0x000e360000000000 */
[----:B0-----:R0:W1:Y:S01]  /*0320*/  SYNCS.EXCH.64 URZ, [UR8], UR4 ;  /* 0x00000004083f75b2 */ /* 0x0010620008000100 */
[----:B------:R0:W2:Y:S01]  /*0330*/  SYNCS.EXCH.64 URZ, [UR8+0x10], UR6 ;  /* 0x00001006083f75b2 */ /* 0x0000a20008000100 */
[----:B------:R0:W3:Y:S01]  /*0340*/  SYNCS.EXCH.64 URZ, [UR8+0x8], UR4 ;  /* 0x00000804083f75b2 */ /* 0x0000e20008000100 */
[----:B------:R0:W4:Y:S01]  /*0350*/  SYNCS.EXCH.64 URZ, [UR8+0x18], UR6 ;  /* 0x00001806083f75b2 */ /* 0x0001220008000100 */
[----:B------:R-:W-:Y:S01]  /*0360*/  NOP ;  /* 0x0000000000007918 */ /* 0x000fe20000000000 */
.L_x_2:
[----:B------:R-:W5:Y:S01]  /*0370*/  S2UR UR13, SR_CTAID.X ;  /* 0x00000000000d79c3 */ /* 0x000f620000002500 */
[----:B------:R-:W-:Y:S01]  /*0380*/  SHF.R.S32.HI R3, RZ, 0x1f, R4 ;  /* 0x0000001fff037819 */ /* 0x000fe20000011404 */
[----:B------:R5:W1:Y:S01]  /*0390*/  SHFL.IDX PT, R6, R0, RZ, 0x1f ;  /* 0x00001fff00067589 */ /* 0x000a6200000e0000 */
[----:B0-----:R-:W-:Y:S01]  /*03a0*/  ULDC UR4, c[0x0][0x150] ;  /* 0x0000540000047ab9 */ /* 0x001fe20000000800 */
[----:B------:R-:W-:Y:S02]  /*03b0*/  ELECT P0, URZ, PT ;  /* 0x00000000003f782f */ /* 0x000fe40003800000 */
[----:B------:R-:W-:Y:S01]  /*03c0*/  LEA.HI R3, R3, R4, RZ, 0x7 ;  /* 0x0000000403037211 */ /* 0x000fe200078f38ff */
[----:B------:R-:W-:Y:S01]  /*03d0*/  ULDC UR5, c[0x0][0x154] ;  /* 0x0000550000057ab9 */ /* 0x000fe20000000800 */
[----:B------:R-:W-:Y:S01]  /*03e0*/  SHF.R.S32.HI R7, RZ, 0x1f, R2 ;  /* 0x0000001fff077819 */ /* 0x000fe20000011402 */
[----:B------:R-:W0:Y:S01]  /*03f0*/  S2UR UR10, SR_CTAID.Y ;  /* 0x00000000000a79c3 */ /* 0x000e220000002600 */
[----:B------:R-:W-:Y:S01]  /*0400*/  LOP3.LUT R3, R3, 0xffffff80, RZ, 0xc0, !PT ;  /* 0xffffff8003037812 */ /* 0x000fe200078ec0ff */
[----:B------:R-:W-:Y:S01]  /*0410*/  ULDC UR8, c[0x0][0x144] ;  /* 0x0000510000087ab9 */ /* 0x000fe20000000800 */
[----:B------:R-:W-:Y:S01]  /*0420*/  LEA.HI R7, R7, R2, RZ, 0x2 ;  /* 0x0000000207077211 */ /* 0x000fe200078f10ff */
[----:B------:R-:W-:Y:S01]  /*0430*/  NOP ;  /* 0x0000000000007918 */ /* 0x000fe20000000000 */
[----:B------:R-:W-:Y:S01]  /*0440*/  NOP ;  /* 0x0000000000007918 */ /* 0x000fe20000000000 */
[----:B------:R-:W-:Y:S01]  /*0450*/  IMAD.IADD R3, R4, 0x1, -R3 ;  /* 0x0000000104037824 */ /* 0x000fe200078e0a03 */
[----:B------:R-:W-:Y:S01]  /*0460*/  LOP3.LUT R7, R7, 0x3ffffffc, RZ, 0xc0, !PT ;  /* 0x3ffffffc07077812 */ /* 0x000fe200078ec0ff */
[----:B------:R-:W-:Y:S01]  /*0470*/  ULDC UR11, c[0x0][0x148] ;  /* 0x00005200000b7ab9 */ /* 0x000fe20000000800 */
[----:B------:R-:W-:-:S02]  /*0480*/  IMAD.MOV.U32 R17, RZ, RZ, 0x1 ;  /* 0x00000001ff117424 */ /* 0x000fc400078e00ff */
[----:B------:R-:W-:Y:S01]  /*0490*/  SHF.R.S32.HI R4, RZ, 0x1f, R3 ;  /* 0x0000001fff047819 */ /* 0x000fe20000011403 */
[----:B------:R-:W-:-:S03]  /*04a0*/  IMAD.IADD R2, R2, 0x1, -R7 ;  /* 0x0000000102027824 */ /* 0x000fc600078e0a07 */
[----:B------:R-:W-:Y:S02]  /*04b0*/  LEA.HI R4, R4, R3, RZ, 0x3 ;  /* 0x0000000304047211 */ /* 0x000fe400078f18ff */
[----:B-----5:R-:W-:Y:S02]  /*04c0*/  I2FP.F32.U32 R5, UR13 ;  /* 0x0000000d00057c45 */ /* 0x020fe40008201000 */
[--C-:B------:R-:W-:Y:S02]  /*04d0*/  SHF.R.S32.HI R0, RZ, 0x3, R4.reuse ;  /* 0x00000003ff007819 */ /* 0x100fe40000011404 */
[----:B-1----:R-:W-:Y:S01]  /*04e0*/  ISETP.NE.OR P0, PT, R6, RZ, !P0 ;  /* 0x000000ff0600720c */ /* 0x002fe20004705670 */
[----:B------:R-:W-:Y:S01]  /*04f0*/  FMUL R8, R5, UR4 ;  /* 0x0000000405087c20 */ /* 0x000fe20008400000 */
[----:B------:R-:W-:-:S04]  /*0500*/  SHF.R.S32.HI R5, RZ, 0x1f, R4 ;  /* 0x0000001fff057819 */ /* 0x000fc80000011404 */
[----:B------:R-:W-:Y:S01]  /*0510*/  LEA.HI R5, R5, R0, RZ, 0x2 ;  /* 0x0000000005057211 */ /* 0x000fe200078f10ff */
[----:B------:R-:W1:Y:S03]  /*0520*/  F2I.U32.TRUNC.NTZ R8, R8 ;  /* 0x0000000800087305 */ /* 0x000e66000020f000 */
[----:B------:R-:W-:-:S03]  /*0530*/  LOP3.LUT R5, R5, 0xfffffffc, RZ, 0xc0, !PT ;  /* 0xfffffffc05057812 */ /* 0x000fc600078ec0ff */
[----:B------:R-:W-:Y:S01]  /*0540*/  VOTEU.ALL UP0, P0 ;  /* 0x00000000003f7886 */ /* 0x000fe20000000000 */
[----:B------:R-:W-:Y:S01]  /*0550*/  VOTEU.ALL UP1, P0 ;  /* 0x00000000003f7886 */ /* 0x000fe20000020000 */
[----:B------:R-:W-:Y:S01]  /*0560*/  IMAD.IADD R5, R0, 0x1, -R5 ;  /* 0x0000000100057824 */ /* 0x000fe200078e0a05 */
[----:B0-----:R-:W-:Y:S02]  /*0570*/  I2FP.F32.U32 R0, UR10 ;  /* 0x0000000a00007c45 */ /* 0x001fe40008201000 */
[----:B------:R-:W0:Y:S01]  /*0580*/  @!UP0 S2UR UR7, SR_CgaCtaId ;  /* 0x00000000000789c3 */ /* 0x000e220000008800 */
[----:B------:R-:W-:Y:S01]  /*0590*/  @!UP0 UMOV UR6, 0x400 ;  /* 0x0000040000068882 */ /* 0x000fe20000000000 */
[----:B------:R-:W-:Y:S01]  /*05a0*/  LEA R2, R2, R5, 0x2 ;  /* 0x0000000502027211 */ /* 0x000fe200078e10ff */
[----:B------:R-:W-:Y:S01]  /*05b0*/  FMUL R4, R0, UR5 ;  /* 0x0000000500047c20 */ /* 0x000fe20008400000 */
[----:B-1----:R-:W-:Y:S02]  /*05c0*/  R2UR UR4, R8 ;  /* 0x00000000080472ca */ /* 0x002fe400000e0000 */
[----:B------:R-:W-:-:S03]  /*05d0*/  LEA.HI R0, R2, R2, RZ, 0x1 ;  /* 0x0000000202007211 */ /* 0x000fc600078f08ff */
[----:B------:R-:W1:Y:S01]  /*05e0*/  F2I.U32.TRUNC.NTZ R4, R4 ;  /* 0x0000000400047305 */ /* 0x000e62000020f000 */
[----:B------:R-:W-:-:S05]  /*05f0*/  LOP3.LUT R5, R0, 0xfffffffe, RZ, 0xc0, !PT ;  /* 0xfffffffe00057812 */ /* 0x000fca00078ec0ff */
[----:B------:R-:W-:Y:S02]  /*0600*/  IMAD.IADD R5, R2, 0x1, -R5 ;  /* 0x0000000102057824 */ /* 0x000fe400078e0a05 */
[----:B------:R-:W-:-:S04]  /*0610*/  UIADD3 UR4, -UR4, URZ, URZ ;  /* 0x0000003f04047290 */ /* 0x000fc8000fffe13f */
[----:B------:R-:W-:Y:S01]  /*0620*/  UIMAD UR8, UR8, UR4, UR13 ;  /* 0x00000004080872a4 */ /* 0x000fe2000f8e020d */
[----:B-1----:R-:W-:Y:S02]  /*0630*/  R2UR UR12, R4 ;  /* 0x00000000040c72ca */ /* 0x002fe400000e0000 */
[----:B------:R-:W-:Y:S01]  /*0640*/  UMOV UR4, 0x20 ;  /* 0x0000002000047882 */ /* 0x000fe20000000000 */
[----:B------:R-:W1:Y:S02]  /*0650*/  LDC R4, c[0x0][0x140] ;  /* 0x00005000ff047b82 */ /* 0x000e640000000800 */
[----:B------:R-:W-:Y:S01]  /*0660*/  ISETP.NE.AND P3, PT, R5, UR8, PT ;  /* 0x0000000805007c0c */ /* 0x000fe2000bf65270 */
[----:B------:R-:W-:Y:S01]  /*0670*/  IMAD.SHL.U32 R5, R2, 0x4, RZ ;  /* 0x0000000402057824 */ /* 0x000fe200078e00ff */
[----:B------:R-:W-:-:S04]  /*0680*/  @!UP0 UIADD3 UR4, -UR4, 0x100000, URZ ;  /* 0x0010000004048890 */ /* 0x000fc8000fffe13f */
[----:B------:R-:W-:Y:S02]  /*0690*/  @!UP0 USHF.L.U32 UR5, UR4, 0xb, URZ ;  /* 0x0000000b04058899 */ /* 0x000fe4000800063f */
[----:B------:R-:W-:Y:S02]  /*06a0*/  @!UP0 USHF.L.U32 UR4, UR4, 0x1, URZ ;  /* 0x0000000104048899 */ /* 0x000fe4000800063f */
[----:B0-----:R-:W-:Y:S01]  /*06b0*/  @!UP0 ULEA UR6, UR7, UR6, 0x18 ;  /* 0x0000000607068291 */ /* 0x001fe2000f8ec03f */
[----:B------:R-:W-:Y:S01]  /*06c0*/  LOP3.LUT R9, R2, 0xc, R5, 0x78, !PT ;  /* 0x0000000c02097812 */ /* 0x000fe200078e7805 */
[----:B------:R-:W-:Y:S01]  /*06d0*/  VOTEU.ALL UP0, P0 ;  /* 0x00000000003f7886 */ /* 0x000fe20000000000 */
[----:B------:R-:W-:Y:S01]  /*06e0*/  LOP3.LUT P0, RZ, R3, 0x7, RZ, 0xc0, !PT ;  /* 0x0000000703ff7812 */ /* 0x000fe2000780c0ff */
[----:B------:R-:W-:Y:S02]  /*06f0*/  UIADD3 UR12, -UR12, URZ, URZ ;  /* 0x0000003f0c0c7290 */ /* 0x000fe4000fffe13f */
[----:B------:R0:W-:Y:S01]  /*0700*/  STL [R1+0x210], R9 ;  /* 0x0002100901007387 */ /* 0x0001e20000100800 */
[----:B------:R-:W-:-:S02]  /*0710*/  ISETP.LT.U32.AND P0, PT, R9, 0x2, !P0 ;  /* 0x000000020900780c */ /* 0x000fc40004701070 */
[----:B------:R-:W-:Y:S01]  /*0720*/  @P3 LEA.HI R0, R9, R9, RZ, 0x1 ;  /* 0x0000000909003211 */ /* 0x000fe200078f08ff */
[----:B------:R-:W5:Y:S02]  /*0730*/  FENCE.VIEW.ASYNC.S ;  /* 0x00000000000073c6 */ /* 0x000f640000000000 */
[----:B-----5:R-:W0:Y:S01]  /*0740*/  @!UP0 SYNCS.EXCH.64 URZ, [UR6+0x30], UR4 ;  /* 0x00003004063f85b2 */ /* 0x020e220008000100 */
[----:B------:R-:W-:Y:S02]  /*0750*/  @P3 SHF.R.S32.HI R0, RZ, 0x1, R0 ;  /* 0x00000001ff003819 */ /* 0x000fe40000011400 */
[----:B-1----:R-:W-:Y:S01]  /*0760*/  ISETP.EQ.U32.AND P2, PT, R4, 0x1, PT ;  /* 0x000000010400780c */ /* 0x002fe20003f42070 */
[----:B------:R1:W0:Y:S01]  /*0770*/  @!UP1 SYNCS.EXCH.64 URZ, [UR6+0x38], UR4 ;  /* 0x00003804063f95b2 */ /* 0x0002220008000100 */
[----:B------:R-:W-:Y:S01]  /*0780*/  NOP ;  /* 0x0000000000007918 */ /* 0x000fe20000000000 */
[----:B-1----:R-:W-:-:S06]  /*0790*/  UIMAD UR4, UR11, UR12, UR10 ;  /* 0x0000000c0b0472a4 */ /* 0x002fcc000f8e020a */
[----:B------:R-:W-:Y:S02]  /*07a0*/  @P3 ISETP.NE.AND P4, PT, R0, UR4, PT ;  /* 0x0000000400003c0c */ /* 0x000fe4000bf85270 */
[----:B------:R-:W-:Y:S02]  /*07b0*/  SEL R0, RZ, 0x1, !P0 ;  /* 0x00000001ff007807 */ /* 0x000fe40004000000 */
[----:B------:R-:W-:-:S04]  /*07c0*/  @P3 SEL R17, RZ, 0x1, P4 ;  /* 0x00000001ff113807 */ /* 0x000fc80002000000 */
[----:B------:R-:W-:Y:S01]  /*07d0*/  LOP3.LUT R17, R17, R0, RZ, 0xc0, !PT ;  /* 0x0000000011117212 */ /* 0x000fe200078ec0ff */
[----:B------:R-:W-:Y:S06]  /*07e0*/  @!P2 BRA `(.L_x_3) ;  /* 0x000000000008a947 */ /* 0x000fec0003800000 */
[----:B0-234-:R-:W-:Y:S01]  /*07f0*/  UCGABAR_ARV ;  /* 0x00000000000079c7 */ /* 0x01dfe20008000000 */
[----:B------:R-:W-:Y:S05]  /*0800*/  BRA `(.L_x_4) ;  /* 0x0000000000047947 */ /* 0x000fea0003800000 */
.L_x_3:
[----:B0-234-:R-:W-:Y:S01]  /*0810*/  NOP ;  /* 0x0000000000007918 */ /* 0x01dfe20000000000 */
.L_x_4:
[----:B------:R-:W-:Y:S01]  /*0820*/  ULDC UR4, c[0x0][0x65c] ;  /* 0x0001970000047ab9 */ /* 0x000fe20000000800 */
[----:B------:R-:W-:Y:S01]  /*0830*/  UMOV UR5, URZ ;  /* 0x0000003f00057c82 */ /* 0x000fe20008000000 */
[----:B------:R-:W-:-:S03]  /*0840*/  UISETP.NE.AND UP0, UPT, UR4, 0x1, UPT ;  /* 0x000000010400788c */ /* 0x000fc6000bf05270 */
[----:B------:R-:W-:Y:S01]  /*0850*/  UMOV UR4, UR13 ;  /* 0x0000000d00047c82 */ /* 0x000fe20008000000 */
[----:B------:R-:W-:Y:S02]  /*0860*/  UP2UR UR39, UPR, URZ, 0x1 ;  /* 0x000000013f277883 */ /* 0x000fe40008000000 */
[----:B------:R-:W-:Y:S02]  /*0870*/  PLOP3.LUT P0, PT, PT, PT, UP0, 0x80, 0x0 ;  /* 0x000000000000781c */ /* 0x000fe40003f0f008 */
[----:B------:R-:W-:Y:S02]  /*0880*/  PLOP3.LUT P3, PT, PT, PT, UP0, 0x80, 0x0 ;  /* 0x000000000000781c */ /* 0x000fe40003f6f008 */
[----:B------:R-:W-:Y:S01]  /*0890*/  PLOP3.LUT P5, PT, PT, PT, UP0, 0x80, 0x0 ;  /* 0x000000000000781c */ /* 0x000fe20003faf008 */
[----:B------:R-:W-:Y:S01]  /*08a0*/  @UP0 ULDC UR14, c[0x0][0x10] ;  /* 0x00000400000e0ab9 */ /* 0x000fe20000000800 */
[----:B------:R-:W-:Y:S01]  /*08b0*/  @UP0 UMOV UR6, UR10 ;  /* 0x0000000a00060c82 */ /* 0x000fe20008000000 */
[----:B------:R-:W-:Y:S01]  /*08c0*/  @UP0 UMOV UR7, URZ ;  /* 0x0000003f00070c82 */ /* 0x000fe20008000000 */
[----:B------:R-:W-:Y:S01]  /*08d0*/  PLOP3.LUT P4, PT, PT, PT, UP0, 0x80, 0x0 ;  /* 0x000000000000781c */ /* 0x000fe20003f8f008 */
[----:B------:R-:W-:-:S03]  /*08e0*/  @UP0 UIMAD.WIDE.U32 UR14, UR13, UR14, UR6 ;  /* 0x0000000e0d0e02a5 */ /* 0x000fc6000f8e0006 */
[----:B------:R-:W-:Y:S01]  /*08f0*/  @!UP0 ULDC UR7, c[0x0][0xc] ;  /* 0x0000030000078ab9 */ /* 0x000fe20000000800 */
[----:B------:R-:W-:Y:S01]  /*0900*/  @UP0 UMOV UR6, URZ ;  /* 0x0000003f00060c82 */ /* 0x000fe20008000000 */
[----:B------:R-:W-:Y:S01]  /*0910*/  @!UP0 UIMAD.WIDE.U32 UR4, UR10, UR7, UR4 ;  /* 0x000000070a0482a5 */ /* 0x000fe2000f8e0004 */
[----:B------:R-:W-:Y:S01]  /*0920*/  IMAD.U32 R2, RZ, RZ, UR14 ;  /* 0x0000000eff027e24 */ /* 0x000fe2000f8e00ff */
[----:B------:R-:W-:Y:S02]  /*0930*/  @UP0 UIADD3 UR6, UR15, UR6, URZ ;  /* 0x000000060f060290 */ /* 0x000fe4000fffe03f */
[----:B------:R-:W-:Y:S01]  /*0940*/  MOV R3, UR15 ;  /* 0x0000000f00037c02 */ /* 0x000fe20008000f00 */
[----:B------:R-:W-:Y:S01]  /*0950*/  @P0 IMAD.MOV.U32 R7, RZ, RZ, R2 ;  /* 0x000000ffff070224 */ /* 0x000fe200078e0002 */
[----:B------:R-:W-:Y:S01]  /*0960*/  MOV R4, UR4 ;  /* 0x0000000400047c02 */ /* 0x000fe20008000f00 */
[----:B------:R-:W-:Y:S02]  /*0970*/  IMAD.U32 R5, RZ, RZ, UR5 ;  /* 0x00000005ff057e24 */ /* 0x000fe4000f8e00ff */
[----:B------:R-:W-:-:S02]  /*0980*/  IMAD.U32 R2, RZ, RZ, UR4 ;  /* 0x00000004ff027e24 */ /* 0x000fc4000f8e00ff */
[----:B------:R-:W-:Y:S02]  /*0990*/  @P3 IMAD.U32 R6, RZ, RZ, UR6 ;  /* 0x00000006ff063e24 */ /* 0x000fe4000f8e00ff */
[----:B------:R-:W-:Y:S02]  /*09a0*/  @!P5 IMAD.MOV.U32 R6, RZ, RZ, R5 ;  /* 0x000000ffff06d224 */ /* 0x000fe400078e0005 */
[----:B------:R-:W-:Y:S02]  /*09b0*/  @!P4 IMAD.MOV.U32 R7, RZ, RZ, R2 ;  /* 0x000000ffff07c224 */ /* 0x000fe400078e0002 */
[----:B------:R-:W-:Y:S01]  /*09c0*/  IMAD.U32 R3, RZ, RZ, UR5 ;  /* 0x00000005ff037e24 */ /* 0x000fe2000f8e00ff */
[----:B------:R0:W-:Y:S04]  /*09d0*/  STL [R1+0x220], R6 ;  /* 0x0002200601007387 */ /* 0x0001e80000100800 */
[----:B------:R0:W-:Y:S01]  /*09e0*/  STL [R1+0x224], R7 ;  /* 0x0002240701007387 */ /* 0x0001e20000100800 */
[----:B------:R-:W-:Y:S05]  /*09f0*/  @!P2 BRA `(.L_x_5) ;  /* 0x00000000000ca947 */ /* 0x000fea0003800000 */
[----:B------:R-:W-:Y:S01]  /*0a00*/  UCGABAR_WAIT ;  /* 0x0000000000007dc7 */ /* 0x000fe20008000000 */
[----:B------:R-:W-:Y:S01]  /*0a10*/  CCTL.IVALL ;  /* 0x00000000ff00798f */ /* 0x000fe20002000000 */
[----:B------:R-:W-:Y:S05]  /*0a20*/  BRA `(.L_x_6) ;  /* 0x0000000000047947 */ /* 0x000fea0003800000 */
.L_x_5:
[----:B------:R-:W-:Y:S06]  /*0a30*/  BAR.SYNC.DEFER_BLOCKING 0x0 ;  /* 0x0000000000007b1d */ /* 0x000fec0000010000 */
.L_x_6:
[----:B------:R-:W-:Y:S05]  /*0a40*/  @!P1 BRA `(.L_x_7) ;  /* 0x0000028400c09947 */ /* 0x000fea0003800000 */
[----:B------:R-:W-:-:S06]  /*0a50*/  UISETP.GT.U32.AND UP0, UPT, UR16, 0x1, UPT ;  /* 0x000000011000788c */ /* 0x000fcc000bf04070 */
[----:B------:R-:W-:-:S13]  /*0a60*/  PLOP3.LUT P0, PT, PT, PT, UP0, 0x80, 0x0 ;  /* 0x000000000000781c */ /* 0x000fda0003f0f008 */
[----:B------:R-:W-:Y:S05]  /*0a70*/  @P0 EXIT ;  /* 0x000000000000094d */ /* 0x000fea0003800000 */
[----:B------:R-:W-:Y:S01]  /*0a80*/  ULDC.64 UR4, c[0x0][0x650] ;  /* 0x0001940000047ab9 */ /* 0x000fe20000000a00 */
[----:B------:R-:W-:Y:S01]  /*0a90*/  UMOV UR48, 0xffffffff ;  /* 0xffffffff00307882 */ /* 0x000fe20000000000 */
[----:B------:R-:W-:Y:S01]  /*0aa0*/  ISETP.GE.U32.AND P0, PT, R7, UR4, PT ;  /* 0x0000000407007c0c */ /* 0x000fe2000bf06070 */
[----:B------:R-:W-:Y:S01]  /*0ab0*/  UMOV UR43, 0xffffffff ;  /* 0xffffffff002b7882 */ /* 0x000fe20000000000 */
[----:B------:R-:W-:Y:S01]  /*0ac0*/  UMOV UR42, 0xffffffff ;  /* 0xffffffff002a7882 */ /* 0x000fe20000000000 */
[----:B------:R-:W-:Y:S02]  /*0ad0*/  PRMT R0, RZ, 0x7610, R0 ;  /* 0x00007610ff007816 */ /* 0x000fe40000000000 */
[----:B------:R-:W-:-:S13]  /*0ae0*/  ISETP.GE.U32.AND.EX P0, PT, R6, UR5, PT, P0 ;  /* 0x0000000506007c0c */ /* 0x000fda000bf06100 */
[----:B------:R-:W-:Y:S05]  /*0af0*/  @P0 BRA `(.L_x_8) ;  /* 0x0000000400480947 */ /* 0x000fea0003800000 */
[----:B------:R-:W-:Y:S01]  /*0b00*/  ULDC.64 UR16, c[0x0][0x628] ;  /* 0x00018a0000107ab9 */ /* 0x000fe20000000a00 */
[C---:B------:R-:W-:Y:S01]  /*0b10*/  R2UR UR19, R7.reuse ;  /* 0x00000000071372ca */ /* 0x040fe200000e0000 */
[----:B------:R-:W-:Y:S01]  /*0b20*/  ULDC UR18, c[0x0][0x630] ;  /* 0x00018c0000127ab9 */ /* 0x000fe20000000800 */
[----:B------:R-:W-:Y:S02]  /*0b30*/  ISETP.NE.U32.AND P0, PT, RZ, UR16, PT ;  /* 0x00000010ff007c0c */ /* 0x000fe4000bf05070 */
[----:B------:R-:W-:Y:S02]  /*0b40*/  R2UR UR4, R7 ;  /* 0x00000000070472ca */ /* 0x000fe400000e0000 */
[----:B------:R-:W-:Y:S02]  /*0b50*/  ISETP.NE.AND.EX P0, PT, RZ, UR17, PT, P0 ;  /* 0x00000011ff007c0c */ /* 0x000fe4000bf05300 */
[----:B------:R-:W-:-:S11]  /*0b60*/  R2UR UR5, R6 ;  /* 0x00000000060572ca */ /* 0x000fd600000e0000 */
[----:B------:R-:W-:Y:S05]  /*0b70*/  @!P0 BRA `(.L_x_9) ;  /* 0x0000000000308947 */ /* 0x000fea0003800000 */
[----:B------:R-:W-:Y:S01]  /*0b80*/  R2UR UR4, R7 ;  /* 0x00000000070472ca */ /* 0x000fe200000e0000 */
[----:B------:R-:W-:Y:S01]  /*0b90*/  ULDC UR9, c[0x0][0x634] ;  /* 0x00018d0000097ab9 */ /* 0x000fe20000000800 */
[----:B------:R-:W-:-:S11]  /*0ba0*/  R2UR UR13, R6 ;  /* 0x00000000060d72ca */ /* 0x000fd600000e0000 */
[----:B------:R-:W-:-:S04]  /*0bb0*/  UIADD3 UR9, UP0, UR4, UR9, URZ ;  /* 0x0000000904097290 */ /* 0x000fc8000ff1e03f */
[----:B------:R-:W-:-:S04]  /*0bc0*/  UIADD3.X UR13, URZ, UR13, URZ, UP0, !UPT ;  /* 0x0000000d3f0d7290 */ /* 0x000fc800087fe43f */
[----:B------:R-:W-:-:S04]  /*0bd0*/  UIMAD.WIDE.U32 UR4, UR13, UR16, URZ ;  /* 0x000000100d0472a5 */ /* 0x000fc8000f8e003f */
[----:B------:R-:W-:Y:S02]  /*0be0*/  UIMAD.WIDE.U32 UR6, UP0, UR9, UR17, UR4 ;  /* 0x00000011090672a5 */ /* 0x000fe4000f800004 */
[----:B------:R-:W-:Y:S02]  /*0bf0*/  UIMAD.WIDE.U32 UR4, UR9, UR16, URZ ;  /* 0x00000010090472a5 */ /* 0x000fe4000f8e003f */
[----:B------:R-:W-:Y:S02]  /*0c00*/  UIADD3.X UR15, URZ, URZ, URZ, UP0, !UPT ;  /* 0x0000003f3f0f7290 */ /* 0x000fe400087fe43f */
[----:B------:R-:W-:Y:S01]  /*0c10*/  UIADD3 URZ, UP0, UR5, UR6, URZ ;  /* 0x00000006053f7290 */ /* 0x000fe2000ff1e03f */
[----:B------:R-:W-:-:S03]  /*0c20*/  UMOV UR14, UR7 ;  /* 0x00000007000e7c82 */ /* 0x000fc60008000000 */
[----:B------:R-:W-:-:S12]  /*0c30*/  UIMAD.WIDE.U32.X UR4, UR13, UR17, UR14, UP0 ;  /* 0x000000110d0472a5 */ /* 0x000fd800080e040e */
.L_x_9:
[----:B------:R-:W-:Y:S01]  /*0c40*/  USHF.R.U64 UR42, UR4, UR18, UR5 ;  /* 0x00000012042a7299 */ /* 0x000fe20008001205 */
[----:B------:R-:W-:Y:S01]  /*0c50*/  R2UR UR7, R6 ;  /* 0x00000000060772ca */ /* 0x000fe200000e0000 */
[----:B------:R-:W-:Y:S02]  /*0c60*/  USHF.R.U32.HI UR4, URZ, UR18, UR5 ;  /* 0x000000123f047299 */ /* 0x000fe40008011605 */
[----:B------:R-:W-:Y:S01]  /*0c70*/  UIADD3 UR5, UP0, URZ, -UR42, URZ ;  /* 0x8000002a3f057290 */ /* 0x000fe2000ff1e03f */
[----:B------:R-:W-:Y:S01]  /*0c80*/  ULDC.64 UR14, c[0x0][0x620] ;  /* 0x00018800000e7ab9 */ /* 0x000fe20000000a00 */
[----:B------:R-:W-:Y:S02]  /*0c90*/  UMOV UR6, UR19 ;  /* 0x0000001300067c82 */ /* 0x000fe40008000000 */
[----:B------:R-:W-:Y:S01]  /*0ca0*/  UIADD3.X UR4, URZ, ~UR4, URZ, UP0, !UPT ;  /* 0x800000043f047290 */ /* 0x000fe200087fe43f */
[----:B------:R-:W-:Y:S01]  /*0cb0*/  ULDC UR9, c[0x0][0x618] ;  /* 0x0001860000097ab9 */ /* 0x000fe20000000800 */
[----:B------:R-:W-:-:S02]  /*0cc0*/  UIMAD UR12, UR11, UR12, UR10 ;  /* 0x0000000c0b0c72a4 */ /* 0x000fc4000f8e020a */
[----:B------:R-:W-:Y:S02]  /*0cd0*/  UIMAD UR4, UR4, UR14, URZ ;  /* 0x0000000e040472a4 */ /* 0x000fe4000f8e023f */
[----:B------:R-:W-:Y:S02]  /*0ce0*/  UIMAD.WIDE.U32 UR6, UR5, UR14, UR6 ;  /* 0x0000000e050672a5 */ /* 0x000fe4000f8e0006 */
[----:B------:R-:W-:Y:S01]  /*0cf0*/  UIMAD UR4, UR5, UR15, UR4 ;  /* 0x0000000f050472a4 */ /* 0x000fe2000f8e0204 */
[----:B------:R-:W-:Y:S01]  /*0d00*/  ULDC UR10, c[0x0][0x608] ;  /* 0x00018200000a7ab9 */ /* 0x000fe20000000800 */
[----:B------:R-:W-:Y:S02]  /*0d10*/  ULDC UR18, c[0x0][0x658] ;  /* 0x0001960000127ab9 */ /* 0x000fe40000000800 */
[----:B------:R-:W-:Y:S01]  /*0d20*/  UIADD3 UR7, UR7, UR4, URZ ;  /* 0x0000000407077290 */ /* 0x000fe2000fffe03f */
[----:B------:R-:W-:Y:S02]  /*0d30*/  UMOV UR11, 0xffffffff ;  /* 0xffffffff000b7882 */ /* 0x000fe40000000000 */
[----:B------:R-:W-:Y:S01]  /*0d40*/  ULDC.64 UR4, c[0x0][0x640] ;  /* 0x0001900000047ab9 */ /* 0x000fe20000000a00 */
[----:B------:R-:W-:Y:S01]  /*0d50*/  USHF.R.U64 UR16, UR6, UR9, UR7 ;  /* 0x0000000906107299 */ /* 0x000fe20008001207 */
[----:B------:R-:W-:Y:S01]  /*0d60*/  ISETP.NE.U32.AND P0, PT, RZ, UR4, PT ;  /* 0x00000004ff007c0c */ /* 0x000fe2000bf05070 */
[----:B------:R-:W-:-:S02]  /*0d70*/  USHF.R.U32.HI UR7, URZ, UR9, UR7 ;  /* 0x000000093f077299 */ /* 0x000fc40008011607 */
[----:B------:R-:W-:Y:S01]  /*0d80*/  USHF.L.U32 UR6, UR11, UR18, URZ ;  /* 0x000000120b067299 */ /* 0x000fe2000800063f */
[----:B------:R-:W-:Y:S01]  /*0d90*/  ISETP.NE.AND.EX P0, PT, RZ, UR5, PT, P0 ;  /* 0x00000005ff007c0c */ /* 0x000fe2000bf05300 */
[----:B------:R-:W-:Y:S02]  /*0da0*/  USHF.R.U64 UR22, UR16, UR10, UR7 ;  /* 0x0000000a10167299 */ /* 0x000fe40008001207 */
[----:B------:R-:W-:Y:S02]  /*0db0*/  USHF.R.U32.HI UR7, URZ, UR10, UR7 ;  /* 0x0000000a3f077299 */ /* 0x000fe40008011607 */
[----:B------:R-:W-:Y:S02]  /*0dc0*/  UISETP.NE.AND UP1, UPT, UR39, URZ, UPT ;  /* 0x0000003f2700728c */ /* 0x000fe4000bf25270 */
[----:B------:R-:W-:Y:S01]  /*0dd0*/  USHF.R.U64 UR23, UR22, UR18, UR7 ;  /* 0x0000001216177299 */ /* 0x000fe20008001207 */
[----:B------:R-:W-:Y:S01]  /*0de0*/  ULDC UR17, c[0x0][0x600] ;  /* 0x0001800000117ab9 */ /* 0x000fe20000000800 */
[----:B------:R-:W-:-:S02]  /*0df0*/  ULOP3.LUT UR13, URZ, UR6, URZ, 0x33, !UPT ;  /* 0x000000063f0d7292 */ /* 0x000fc4000f8e333f */
[----:B------:R-:W-:Y:S02]  /*0e00*/  UIADD3 UR15, UR17, -0x1, URZ ;  /* 0xffffffff110f7890 */ /* 0x000fe4000fffe03f */
[----:B------:R-:W-:Y:S02]  /*0e10*/  USEL UR12, UR8, UR12, !UP1 ;  /* 0x0000000c080c7287 */ /* 0x000fe4000c800000 */
[----:B------:R-:W-:Y:S01]  /*0e20*/  USHF.R.U32.HI UR7, URZ, UR18, UR7 ;  /* 0x000000123f077299 */ /* 0x000fe20008011607 */
[----:B------:R-:W-:Y:S01]  /*0e30*/  ULDC UR19, c[0x0][0x648] ;  /* 0x0001920000137ab9 */ /* 0x000fe20000000800 */
[----:B------:R-:W-:Y:S01]  /*0e40*/  ULDC UR20, c[0x0][0x638] ;  /* 0x00018e0000147ab9 */ /* 0x000fe20000000800 */
[----:B------:R-:W-:Y:S01]  /*0e50*/  UMOV UR21, 0x1 ;  /* 0x0000000100157882 */ /* 0x000fe20000000000 */
[----:B------:R-:W-:Y:S01]  /*0e60*/  UMOV UR6, UR23 ;  /* 0x0000001700067c82 */ /* 0x000fe20008000000 */
[----:B------:R-:W-:Y:S07]  /*0e70*/  @!P0 BRA `(.L_x_10) ;  /* 0x0000000000308947 */ /* 0x000fee0003800000 */
[----:B------:R-:W-:Y:S02]  /*0e80*/  ULDC UR10, c[0x0][0x64c] ;  /* 0x00019300000a7ab9 */ /* 0x000fe40000000800 */
        /* <DEDUP_REMOVED lines=8> */
[----:B------:R-:W-:-:S07]  /*0f10*/  UIMAD.WIDE.U32.X UR4, UR14, UR5, UR10, UP0 ;  /* 0x000000050e0472a5 */ /* 0x000fce00080e040a */
[----:B------:R-:W-:Y:S01]  /*0f20*/  UMOV UR6, UR4 ;  /* 0x0000000400067c82 */ /* 0x000fe20008000000 */
[----:B------:R-:W-:-:S05]  /*0f30*/  UMOV UR7, UR5 ;  /* 0x0000000500077c82 */ /* 0x000fca0008000000 */
.L_x_10:
[----:B------:R-:W-:Y:S01]  /*0f40*/  USHF.R.U64 UR5, UR6, UR19, UR7 ;  /* 0x0000001306057299 */ /* 0x000fe20008001207 */
[----:B------:R-:W-:Y:S01]  /*0f50*/  IMAD.MOV.U32 R0, RZ, RZ, 0x1 ;  /* 0x00000001ff007424 */ /* 0x000fe200078e00ff */
[----:B------:R-:W-:Y:S02]  /*0f60*/  USHF.L.U32 UR4, UR21, UR18, URZ ;  /* 0x0000001215047299 */ /* 0x000fe4000800063f */
[----:B------:R-:W-:Y:S02]  /*0f70*/  ULOP3.LUT UR13, UR22, UR13, URZ, 0xc0, !UPT ;  /* 0x0000000d160d7292 */ /* 0x000fe4000f8ec03f */
[----:B------:R-:W-:Y:S02]  /*0f80*/  UIADD3 UR6, -UR5, URZ, URZ ;  /* 0x0000003f05067290 */ /* 0x000fe4000fffe13f */
[----:B------:R-:W-:Y:S02]  /*0f90*/  UIMAD UR13, UR4, UR5, UR13 ;  /* 0x00000005040d72a4 */ /* 0x000fe4000f8e020d */
[----:B------:R-:W-:-:S02]  /*0fa0*/  ULOP3.LUT UR15, UR16, UR15, URZ, 0xc0, !UPT ;  /* 0x0000000f100f7292 */ /* 0x000fc4000f8ec03f */
[----:B------:R-:W-:Y:S01]  /*0fb0*/  UIMAD UR4, UR6, UR20, UR23 ;  /* 0x00000014060472a4 */ /* 0x000fe2000f8e0217 */
[----:B------:R-:W-:Y:S01]  /*0fc0*/  ULDC UR5, c[0x0][0x610] ;  /* 0x0001840000057ab9 */ /* 0x000fe20000000800 */
[----:B------:R-:W-:Y:S02]  /*0fd0*/  UISETP.NE.AND UP0, UPT, UR39, URZ, UPT ;  /* 0x0000003f2700728c */ /* 0x000fe4000bf05270 */
[----:B------:R-:W-:Y:S02]  /*0fe0*/  UIMAD UR12, UR13, UR5, UR12 ;  /* 0x000000050d0c72a4 */ /* 0x000fe4000f8e020c */
[----:B------:R-:W-:-:S04]  /*0ff0*/  UIMAD UR4, UR4, UR17, UR15 ;  /* 0x00000011040472a4 */ /* 0x000fc8000f8e020f */
[----:B------:R-:W-:Y:S02]  /*1000*/  USEL UR43, UR4, UR12, !UP0 ;  /* 0x0000000c042b7287 */ /* 0x000fe4000c000000 */
[----:B------:R-:W-:-:S12]  /*1010*/  USEL UR48, UR12, UR4, !UP0 ;  /* 0x000000040c307287 */ /* 0x000fd8000c000000 */
.L_x_8:
[----:B------:R-:W-:-:S08]  /*1020*/  NOP ;  /* 0x0000000000007918 */ /* 0x000fd00000000000 */
[----:B------:R-:W1:Y:S02]  /*1030*/  USETMAXREG.TRY_ALLOC.CTAPOOL UP0, 0xf0 ;  /* 0x000000f0000079c8 */ /* 0x000e640008000600 */
[----:B-1----:R-:W-:-:S13]  /*1040*/  PLOP3.LUT P0, PT, PT, PT, UP0, 0x80, 0x0 ;  /* 0x000000000000781c */ /* 0x002fda0003f0f008 */
[----:B------:R-:W-:Y:S05]  /*1050*/  @!P0 BRA `(.L_x_8) ;  /* 0xfffffffc00f08947 */ /* 0x000fea000383ffff */
[----:B------:R-:W-:Y:S01]  /*1060*/  ULDC.64 UR4, c[0x0][0x598] ;  /* 0x0001660000047ab9 */ /* 0x000fe20000000a00 */
[----:B------:R-:W-:Y:S01]  /*1070*/  ULDC.64 UR52, c[0x0][0x208] ;  /* 0x0000820000347ab9 */ /* 0x000fe20000000a00 */
[----:B------:R-:W-:-:S04]  /*1080*/  ISETP.NE.U32.AND P0, PT, RZ, UR4, PT ;  /* 0x00000004ff007c0c */ /* 0x000fc8000bf05070 */
[----:B------:R-:W-:-:S13]  /*1090*/  ISETP.NE.AND.EX P0, PT, RZ, UR5, PT, P0 ;  /* 0x00000005ff007c0c */ /* 0x000fda000bf05300 */
[----:B------:R-:W-:Y:S05]  /*10a0*/  @!P0 BRA `(.L_x_11) ;  /* 0x00000000001c8947 */ /* 0x000fea0003800000 */
[----:B------:R-:W1:Y:S02]  /*10b0*/  LDC.64 R2, c[0x0][0x598] ;  /* 0x00016600ff027b82 */ /* 0x000e640000000a00 */
[----:B-1----:R-:W2:Y:S02]  /*10c0*/  LDG.E.64 R2, desc[UR52][R2.64] ;  /* 0x0000003402027981 */ /* 0x002ea4000c1e1b00 */
[----:B--2---:R-:W-:-:S04]  /*10d0*/  ISETP.NE.U32.AND P0, PT, R2, RZ, PT ;  /* 0x000000ff0200720c */ /* 0x004fc80003f05070 */
[----:B------:R-:W-:-:S13]  /*10e0*/  ISETP.NE.AND.EX P0, PT, R3, RZ, PT, P0 ;  /* 0x000000ff0300720c */ /* 0x000fda0003f05300 */
[----:B------:R-:W-:Y:S05]  /*10f0*/  @!P0 BRA `(.L_x_11) ;  /* 0x0000000000088947 */ /* 0x000fea0003800000 */
[----:B------:R1:W5:Y:S01]  /*1100*/  LD.E R2, desc[UR52][R2.64] ;  /* 0x0000003402027980 */ /* 0x000362000c101900 */
[----:B------:R-:W-:Y:S05]  /*1110*/  BRA `(.L_x_12) ;  /* 0x0000000000247947 */ /* 0x000fea0003800000 */
.L_x_11:
[----:B------:R-:W-:Y:S02]  /*1120*/  ULDC.64 UR4, c[0x0][0x588] ;  /* 0x0001620000047ab9 */ /* 0x000fe40000000a00 */
[----:B------:R-:W-:-:S04]  /*1130*/  ISETP.NE.U32.AND P0, PT, RZ, UR4, PT ;  /* 0x00000004ff007c0c */ /* 0x000fc8000bf05070 */
[----:B------:R-:W-:-:S13]  /*1140*/  ISETP.NE.AND.EX P0, PT, RZ, UR5, PT, P0 ;  /* 0x00000005ff007c0c */ /* 0x000fda000bf05300 */
[----:B------:R-:W-:Y:S05]  /*1150*/  @!P0 BRA `(.L_x_13) ;  /* 0x00000000000c8947 */ /* 0x000fea0003800000 */
[----:B------:R-:W1:Y:S02]  /*1160*/  LDC.64 R2, c[0x0][0x588] ;  /* 0x00016200ff027b82 */ /* 0x000e640000000a00 */
[----:B-1----:R2:W5:Y:S01]  /*1170*/  LDG.E R2, desc[UR52][R2.64] ;  /* 0x0000003402027981 */ /* 0x002562000c1e1900 */
[----:B------:R-:W-:Y:S05]  /*1180*/  BRA `(.L_x_12) ;  /* 0x0000000000087947 */ /* 0x000fea0003800000 */
.L_x_13:
[----:B------:R-:W-:Y:S02]  /*1190*/  ULDC UR4, c[0x0][0x580] ;  /* 0x0001600000047ab9 */ /* 0x000fe40000000800 */
[----:B------:R-:W-:-:S07]  /*11a0*/  MOV R2, UR4 ;  /* 0x0000000400027c02 */ /* 0x000fce0008000f00 */
.L_x_12:
[----:B------:R-:W-:Y:S02]  /*11b0*/  ULDC.64 UR4, c[0x0][0x5a0] ;  /* 0x0001680000047ab9 */ /* 0x000fe40000000a00 */
[----:B------:R-:W-:-:S04]  /*11c0*/  ISETP.NE.U32.AND P0, PT, RZ, UR4, PT ;  /* 0x00000004ff007c0c */ /* 0x000fc8000bf05070 */
[----:B------:R-:W-:-:S13]  /*11d0*/  ISETP.NE.AND.EX P0, PT, RZ, UR5, PT, P0 ;  /* 0x00000005ff007c0c */ /* 0x000fda000bf05300 */
[----:B------:R-:W-:Y:S05]  /*11e0*/  @!P0 BRA `(.L_x_14) ;  /* 0x00000000001c8947 */ /* 0x000fea0003800000 */
[----:B------:R-:W3:Y:S02]  /*11f0*/  LDC.64 R4, c[0x0][0x5a0] ;  /* 0x00016800ff047b82 */ /* 0x000ee40000000a00 */
[----:B---3--:R-:W3:Y:S02]  /*1200*/  LDG.E.64 R4, desc[UR52][R4.64] ;  /* 0x0000003404047981 */ /* 0x008ee4000c1e1b00 */
[----:B---3--:R-:W-:-:S04]  /*1210*/  ISETP.NE.U32.AND P0, PT, R4, RZ, PT ;  /* 0x000000ff0400720c */ /* 0x008fc80003f05070 */
[----:B------:R-:W-:-:S13]  /*1220*/  ISETP.NE.AND.EX P0, PT, R5, RZ, PT, P0 ;  /* 0x000000ff0500720c */ /* 0x000fda0003f05300 */
[----:B------:R-:W-:Y:S05]  /*1230*/  @!P0 BRA `(.L_x_14) ;  /* 0x0000000000088947 */ /* 0x000fea0003800000 */
[----:B------:R3:W5:Y:S01]  /*1240*/  LD.E R16, desc[UR52][R4.64] ;  /* 0x0000003404107980 */ /* 0x000762000c101900 */
[----:B------:R-:W-:Y:S05]  /*1250*/  BRA `(.L_x_15) ;  /* 0x0000000000247947 */ /* 0x000fea0003800000 */
.L_x_14:
[----:B------:R-:W-:Y:S02]  /*1260*/  ULDC.64 UR4, c[0x0][0x590] ;  /* 0x0001640000047ab9 */ /* 0x000fe40000000a00 */
[----:B------:R-:W-:-:S04]  /*1270*/  ISETP.NE.U32.AND P0, PT, RZ, UR4, PT ;  /* 0x00000004ff007c0c */ /* 0x000fc8000bf05070 */
[----:B------:R-:W-:-:S13]  /*1280*/  ISETP.NE.AND.EX P0, PT, RZ, UR5, PT, P0 ;  /* 0x00000005ff007c0c */ /* 0x000fda000bf05300 */
[----:B------:R-:W-:Y:S05]  /*1290*/  @!P0 BRA `(.L_x_16) ;  /* 0x00000000000c8947 */ /* 0x000fea0003800000 */
[----:B------:R-:W3:Y:S02]  /*12a0*/  LDC.64 R4, c[0x0][0x590] ;  /* 0x00016400ff047b82 */ /* 0x000ee40000000a00 */
[----:B---3--:R4:W5:Y:S01]  /*12b0*/  LDG.E R16, desc[UR52][R4.64] ;  /* 0x0000003404107981 */ /* 0x008962000c1e1900 */
[----:B------:R-:W-:Y:S05]  /*12c0*/  BRA `(.L_x_15) ;  /* 0x0000000000087947 */ /* 0x000fea0003800000 */
.L_x_16:
[----:B------:R-:W-:Y:S02]  /*12d0*/  ULDC UR4, c[0x0][0x584] ;  /* 0x0001610000047ab9 */ /* 0x000fe40000000800 */
[----:B------:R-:W-:-:S07]  /*12e0*/  IMAD.U32 R16, RZ, RZ, UR4 ;  /* 0x00000004ff107e24 */ /* 0x000fce000f8e00ff */
.L_x_15:
[----:B------:R-:W-:-:S13]  /*12f0*/  LOP3.LUT P0, RZ, R0, 0xff, RZ, 0xc0, !PT ;  /* 0x000000ff00ff7812 */ /* 0x000fda000780c0ff */
[----:B------:R-:W-:Y:S05]  /*1300*/  @!P0 EXIT ;  /* 0x000000000000894d */ /* 0x000fea0003800000 */
[----:B------:R-:W-:Y:S01]  /*1310*/  ULDC UR4, c[0x0][0x28c] ;  /* 0x0000a30000047ab9 */ /* 0x000fe20000000800 */
[----:B------:R-:W-:Y:S01]  /*1320*/  UMOV UR36, URZ ;  /* 0x0000003f00247c82 */ /* 0x000fe20008000000 */
[----:B------:R-:W-:Y:S01]  /*1330*/  UIADD3 UR4, UR4, 0x3f, URZ ;  /* 0x0000003f04047890 */ /* 0x000fe2000fffe03f */
[----:B------:R-:W-:-:S03]  /*1340*/  UMOV UR37, URZ ;  /* 0x0000003f00257c82 */ /* 0x000fc60008000000 */
[----:B------:R-:W-:-:S04]  /*1350*/  USHF.R.S32.HI UR5, URZ, 0x1f, UR4 ;  /* 0x0000001f3f057899 */ /* 0x000fc80008011404 */
[----:B------:R-:W-:-:S04]  /*1360*/  ULEA.HI UR5, UR5, UR4, URZ, 0x6 ;  /* 0x0000000405057291 */ /* 0x000fc8000f8f303f */
[----:B------:R-:W-:-:S12]  /*1370*/  USHF.R.S32.HI UR41, URZ, 0x6, UR5 ;  /* 0x000000063f297899 */ /* 0x000fd80008011405 */
.L_x_702:
[----:B------:R-:W0:Y:S01]  /*1380*/  S2R R0, SR_TID.X ;  /* 0x0000000000007919 */ /* 0x000e220000002100 */
[----:B------:R-:W1:Y:S01]  /*1390*/  S2UR UR6, SR_CgaCtaId ;  /* 0x00000000000679c3 */ /* 0x000e620000008800 */
[----:B------:R-:W-:Y:S02]  /*13a0*/  UMOV UR40, 0x400 ;  /* 0x0000040000287882 */ /* 0x000fe40000000000 */
[----:B-1----:R-:W-:Y:S01]  /*13b0*/  ULEA UR40, UR6, UR40, 0x18 ;  /* 0x0000002806287291 */ /* 0x002fe2000f8ec03f */
[----:B0-----:R-:W-:-:S04]  /*13c0*/  LOP3.LUT R0, R0, 0x80, RZ, 0xc0, !PT ;  /* 0x0000008000007812 */ /* 0x001fc800078ec0ff */
[----:B------:R-:W-:-:S06]  /*13d0*/  SHF.R.U32.HI R0, RZ, 0x7, R0 ;  /* 0x00000007ff007819 */ /* 0x000fcc0000011600 */
[----:B------:R-:W0:Y:S02]  /*13e0*/  SHFL.IDX PT, R0, R0, RZ, 0x1f ;  /* 0x00001fff00007589 */ /* 0x000e2400000e0000 */
[----:B0-----:R-:W-:-:S13]  /*13f0*/  R2UR UR4, R0 ;  /* 0x00000000000472ca */ /* 0x001fda00000e0000 */
[----:B------:R-:W-:-:S04]  /*1400*/  ULEA.HI UR5, UR4, UR4, URZ, 0x1 ;  /* 0x0000000404057291 */ /* 0x000fc8000f8f083f */
[----:B------:R-:W-:-:S04]  /*1410*/  ULOP3.LUT UR5, UR5, 0x7fffe, URZ, 0xc0, !UPT ;  /* 0x0007fffe05057892 */ /* 0x000fc8000f8ec03f */
[----:B------:R-:W-:-:S03]  /*1420*/  UIADD3 UR5, UR4, -UR5, URZ ;  /* 0x8000000504057290 */ /* 0x000fc6000fffe03f */
[----:B------:R-:W-:Y:S01]  /*1430*/  ULDC UR4, c[0x0][0x28c] ;  /* 0x0000a30000047ab9 */ /* 0x000fe20000000800 */
[----:B------:R-:W-:Y:S01]  /*1440*/  ULEA UR5, UR5, UR40, 0xd ;  /* 0x0000002805057291 */ /* 0x000fe2000f8e683f */
[----:B------:R-:W-:-:S03]  /*1450*/  ISETP.LT.AND P0, PT, RZ, UR4, PT ;  /* 0x00000004ff007c0c */ /* 0x000fc6000bf01270 */
[----:B------:R-:W-:-:S04]  /*1460*/  UIADD3 UR5, UR5, 0x100, URZ ;  /* 0x0000010005057890 */ /* 0x000fc8000fffe03f */
[----:B------:R-:W-:-:S04]  /*1470*/  USHF.R.U32.HI UR5, URZ, 0x4, UR5 ;  /* 0x000000043f057899 */ /* 0x000fc80008011605 */
[----:B------:R-:W-:Y:S02]  /*1480*/  ULOP3.LUT UR49, UR5, 0x3fff, URZ, 0xc0, !UPT ;  /* 0x00003fff05317892 */ /* 0x000fe4000f8ec03f */
[----:B---34-:R-:W-:Y:S10]  /*1490*/  @P0 BRA `(.L_x_17) ;  /* 0x0000000000400947 */ /* 0x018ff40003800000 */
[----:B------:R-:W-:Y:S01]  /*14a0*/  MOV R0, 0x0 ;  /* 0x0000000000007802 */ /* 0x000fe20000000f00 */
[----:B------:R-:W-:Y:S01]  /*14b0*/  ULDC.64 UR4, c[0x4][0x68] ;  /* 0x01001a0000047ab9 */ /* 0x000fe20000000a00 */
[----:B------:R-:W-:Y:S01]  /*14c0*/  ULDC.64 UR6, c[0x4][0x8] ;  /* 0x0100020000067ab9 */ /* 0x000fe20000000a00 */
[----:B---34-:R-:W-:Y:S01]  /*14d0*/  IMAD.U32 R4, RZ, RZ, UR4 ;  /* 0x00000004ff047e24 */ /* 0x018fe2000f8e00ff */
[----:B------:R0:W1:Y:S01]  /*14e0*/  LDC.64 R14, c[0x4][R0] ;  /* 0x01000000000e7b82 */ /* 0x0000620000000a00 */
[----:B------:R-:W-:Y:S01]  /*14f0*/  IMAD.U32 R5, RZ, RZ, UR5 ;  /* 0x00000005ff057e24 */ /* 0x000fe2000f8e00ff */
[----:B------:R-:W-:Y:S01]  /*1500*/  ULDC.64 UR4, c[0x4][0x70] ;  /* 0x01001c0000047ab9 */ /* 0x000fe20000000a00 */
[----:B------:R-:W-:Y:S01]  /*1510*/  IMAD.U32 R10, RZ, RZ, UR6 ;  /* 0x00000006ff0a7e24 */ /* 0x000fe2000f8e00ff */
[----:B------:R-:W-:Y:S01]  /*1520*/  MOV R7, UR5 ;  /* 0x0000000500077c02 */ /* 0x000fe20008000f00 */
[----:B------:R-:W-:Y:S01]  /*1530*/  IMAD.U32 R6, RZ, RZ, UR4 ;  /* 0x00000004ff067e24 */ /* 0x000fe2000f8e00ff */
[----:B------:R-:W-:Y:S01]  /*1540*/  MOV R13, RZ ;  /* 0x000000ff000d7202 */ /* 0x000fe20000000f00 */
[----:B------:R-:W-:-:S02]  /*1550*/  IMAD.U32 R11, RZ, RZ, UR7 ;  /* 0x00000007ff0b7e24 */ /* 0x000fc4000f8e00ff */
[----:B------:R-:W-:Y:S02]  /*1560*/  IMAD.MOV.U32 R8, RZ, RZ, 0x1e1 ;  /* 0x000001e1ff087424 */ /* 0x000fe400078e00ff */
[----:B0-----:R-:W-:-:S07]  /*1570*/  IMAD.MOV.U32 R12, RZ, RZ, 0x1 ;  /* 0x00000001ff0c7424 */ /* 0x001fce00078e00ff */
[----:B------:R-:W-:-:S07]  /*1580*/  LEPC R20, `(.L_x_17) ;  /* 0x000000001014794e */ /* 0x000fce0000000000 */
[----:B-12--5:R-:W-:Y:S05]  /*1590*/  CALL.ABS.NOINC R14 ;  /* 0x000000000e007343 */ /* 0x026fea0003c00000 */
.L_x_17:
[----:B------:R-:W-:-:S06]  /*15a0*/  ULOP3.LUT UR4, UR38, 0x1, URZ, 0xfc, !UPT ;  /* 0x0000000126047892 */ /* 0x000fcc000f8efc3f */
[----:B------:R-:W-:-:S05]  /*15b0*/  IMAD.U32 R0, RZ, RZ, UR4 ;  /* 0x00000004ff007e24 */ /* 0x000fca000f8e00ff */
[----:B------:R-:W-:-:S13]  /*15c0*/  ISETP.NE.AND P0, PT, R0, 0x3, PT ;  /* 0x000000030000780c */ /* 0x000fda0003f05270 */
[----:B------:R-:W-:Y:S05]  /*15d0*/  @!P0 BRA `(.L_x_18) ;  /* 0x0000000000048947 */ /* 0x000fea0003800000 */
[----:B------:R-:W-:Y:S01]  /*15e0*/  BPT.TRAP 0x1 ;  /* 0x000000040000795c */ /* 0x000fe20000300000 */
.L_x_18:
[----:B--2---:R-:W-:Y:S02]  /*15f0*/  IMAD.U32 R3, RZ, RZ, UR37 ;  /* 0x00000025ff037e24 */ /* 0x004fe4000f8e00ff */
[----:B------:R-:W-:-:S03]  /*1600*/  IMAD.U32 R0, RZ, RZ, UR36 ;  /* 0x00000024ff007e24 */ /* 0x000fc6000f8e00ff */
[----:B------:R-:W-:Y:S02]  /*1610*/  LEA R3, R3, UR40, 0x3 ;  /* 0x0000002803037c11 */ /* 0x000fe4000f8e18ff */
[----:B------:R-:W-:-:S04]  /*1620*/  SHF.L.U32 R0, R0, 0x1f, RZ ;  /* 0x0000001f00007819 */ /* 0x000fc800000006ff */
[----:B------:R0:W1:Y:S01]  /*1630*/  SYNCS.PHASECHK.TRANS64.TRYWAIT P1, [R3+URZ], R0 ;  /* 0x00000000030075a7 */ /* 0x000062000802017f */
[----:B------:R-:W-:Y:S05]  /*1640*/  @!P0 BRA `(.L_x_19) ;  /* 0x0000000000048947 */ /* 0x000fea0003800000 */
[----:B------:R-:W-:Y:S01]  /*1650*/  BPT.TRAP 0x1 ;  /* 0x000000040000795c */ /* 0x000fe20000300000 */
.L_x_19:
[----:B-1----:R-:W-:Y:S05]  /*1660*/  @P1 BRA `(.L_x_20) ;  /* 0x0000000000081947 */ /* 0x002fea0003800000 */
[----:B------:R-:W1:Y:S02]  /*1670*/  SYNCS.PHASECHK.TRANS64.TRYWAIT P1, [R3+URZ], R0 ;  /* 0x00000000030075a7 */ /* 0x000e64000802017f */
[----:B-1----:R-:W-:Y:S05]  /*1680*/  @!P1 BRA `(.L_x_21) ;  /* 0x0000029000349947 */ /* 0x002fea0003800000 */
.L_x_20:
[----:B------:R-:W-:-:S04]  /*1690*/  UISETP.LT.AND UP0, UPT, UR41, 0x1, UPT ;  /* 0x000000012900788c */ /* 0x000fc8000bf01270 */
[----:B------:R-:W-:-:S06]  /*16a0*/  USEL UR4, UR41, 0x1, UP0 ;  /* 0x0000000129047887 */ /* 0x000fcc0008000000 */
[----:B01----:R-:W-:Y:S01]  /*16b0*/  IMAD.U32 R3, RZ, RZ, UR4 ;  /* 0x00000004ff037e24 */ /* 0x003fe2000f8e00ff */
[----:B------:R-:W-:Y:S05]  /*16c0*/  WARPSYNC.ALL ;  /* 0x0000000000007948 */ /* 0x000fea0003800000 */
[----:B------:R-:W-:-:S04]  /*16d0*/  IADD3 R3, -R3, UR41, RZ ;  /* 0x0000002903037c10 */ /* 0x000fc8000fffe1ff */
[----:B------:R-:W-:Y:S01]  /*16e0*/  ISETP.GE.AND P1, PT, R3, 0x1, PT ;  /* 0x000000010300780c */ /* 0x000fe20003f26270 */
[----:B------:R-:W-:Y:S01]  /*16f0*/  UIADD3 UR4, UR40, 0x18100, URZ ;  /* 0x0001810028047890 */ /* 0x000fe2000fffe03f */
[----:B------:R-:W-:Y:S01]  /*1700*/  WARPGROUP.ARRIVE ;  /* 0x00000000000079c5 */ /* 0x000fe20000000000 */
[----:B------:R-:W-:Y:S01]  /*1710*/  ULOP3.LUT UR49, UR49, 0x10000, URZ, 0xfc, !UPT ;  /* 0x0001000031317892 */ /* 0x000fe2000f8efc3f */
[----:B------:R-:W-:Y:S01]  /*1720*/  STL [R1+0x364], R17 ;  /* 0x0003641101007387 */ /* 0x000fe20000100800 */
[----:B------:R-:W-:Y:S02]  /*1730*/  USHF.R.U32.HI UR4, URZ, 0x4, UR4 ;  /* 0x000000043f047899 */ /* 0x000fe40008011604 */
[----:B------:R-:W-:Y:S01]  /*1740*/  UIMAD UR51, UR37, 0xc00, UR49 ;  /* 0x00000c00253378a4 */ /* 0x000fe2000f8e0231 */
[----:B-----5:R3:W-:Y:S01]  /*1750*/  STL [R1+0x360], R16 ;  /* 0x0003601001007387 */ /* 0x0207e20000100800 */
[----:B------:R-:W-:Y:S01]  /*1760*/  ULOP3.LUT UR4, UR4, 0x3fff, URZ, 0xc0, !UPT ;  /* 0x00003fff04047892 */ /* 0x000fe2000f8ec03f */
[----:B------:R-:W-:Y:S01]  /*1770*/  UMOV UR21, 0x40000040 ;  /* 0x4000004000157882 */ /* 0x000fe20000000000 */
[----:B------:R-:W-:-:S02]  /*1780*/  UMOV UR23, 0x40000040 ;  /* 0x4000004000177882 */ /* 0x000fc40000000000 */
[----:B------:R-:W-:Y:S01]  /*1790*/  ULOP3.LUT UR50, UR4, 0x10000, URZ, 0xfc, !UPT ;  /* 0x0001000004327892 */ /* 0x000fe2000f8efc3f */
[----:B------:R-:W-:Y:S01]  /*17a0*/  STL [R1+0x35c], R3 ;  /* 0x00035c0301007387 */ /* 0x000fe20000100800 */
[----:B------:R-:W-:Y:S01]  /*17b0*/  UMOV UR20, UR51 ;  /* 0x0000003300147c82 */ /* 0x000fe20008000000 */
[----:B------:R-:W-:Y:S01]  /*17c0*/  UMOV UR25, UR21 ;  /* 0x0000001500197c82 */ /* 0x000fe20008000000 */
[----:B------:R-:W-:Y:S01]  /*17d0*/  UIMAD UR54, UR37, 0x700, UR50 ;  /* 0x00000700253678a4 */ /* 0x000fe2000f8e0232 */
[----:B------:R-:W-:Y:S01]  /*17e0*/  STL [R1+0x358], R2 ;  /* 0x0003580201007387 */ /* 0x000fe20000100800 */
[----:B------:R-:W-:Y:S01]  /*17f0*/  UMOV UR24, UR20 ;  /* 0x0000001400187c82 */ /* 0x000fe20008000000 */
[----:B------:R-:W-:Y:S01]  /*1800*/  UMOV UR27, 0x40000040 ;  /* 0x40000040001b7882 */ /* 0x000fe20000000000 */
[----:B------:R-:W-:Y:S02]  /*1810*/  UIADD3 UR26, UR54, 0x100, URZ ;  /* 0x00000100361a7890 */ /* 0x000fe4000fffe03f */
[----:B------:R-:W-:-:S02]  /*1820*/  UIADD3 UR30, UR54, 0x200, URZ ;  /* 0x00000200361e7890 */ /* 0x000fc4000fffe03f */
[----:B------:R-:W-:Y:S01]  /*1830*/  UMOV UR22, UR54 ;  /* 0x0000003600167c82 */ /* 0x000fe20008000000 */
[----:B------:R-:W-:Y:S01]  /*1840*/  UMOV UR28, UR20 ;  /* 0x00000014001c7c82 */ /* 0x000fe20008000000 */
[----:B------:R-:W-:Y:S01]  /*1850*/  HGMMA.64x32x16.F32 R24, gdesc[UR20], RZ, !UPT, gsb0 ;  /* 0x00600000141879f0 */ /* 0x000fe2000c0008ff */
[----:B------:R-:W-:Y:S01]  /*1860*/  UMOV UR29, UR21 ;  /* 0x00000015001d7c82 */ /* 0x000fe20008000000 */
[----:B------:R-:W-:Y:S01]  /*1870*/  UMOV UR31, 0x40000040 ;  /* 0x40000040001f7882 */ /* 0x000fe20000000000 */
[----:B------:R-:W-:Y:S01]  /*1880*/  UIADD3 UR14, UR54, 0x300, URZ ;  /* 0x00000300360e7890 */ /* 0x000fe2000fffe03f */
[----:B------:R-:W-:Y:S01]  /*1890*/  UMOV UR12, UR20 ;  /* 0x00000014000c7c82 */ /* 0x000fe20008000000 */
        /* <DEDUP_REMOVED lines=14> */
[----:B------:R-:W-:Y:S01]  /*1980*/  UMOV UR34, UR22 ;  /* 0x0000001600227c82 */ /* 0x000fe20008000000 */
[----:B------:R-:W-:Y:S01]  /*1990*/  UMOV UR35, UR23 ;  /* 0x0000001700237c82 */ /* 0x000fe20008000000 */
[----:B------:R-:W-:Y:S01]  /*19a0*/  UIADD3 UR20, UR51, 0x800, URZ ;  /* 0x0000080033147890 */ /* 0x000fe2000fffe03f */
[----:B------:R-:W-:Y:S01]  /*19b0*/  UMOV UR21, 0x40000040 ;  /* 0x4000004000157882 */ /* 0x000fe20000000000 */
[----:B------:R-:W-:Y:S01]  /*19c0*/  UIADD3 UR46, UR54, 0x202, URZ ;  /* 0x00000202362e7890 */ /* 0x000fe2000fffe03f */
[----:B------:R-:W-:-:S02]  /*19d0*/  WARPGROUP.DEPBAR.LE gsb0, 0x0 ;  /* 0x00008000000079c5 */ /* 0x000fc40000010000 */
[----:B---34-:R-:W-:Y:S01]  /*19e0*/  WARPGROUP.ARRIVE ;  /* 0x00000000000079c5 */ /* 0x018fe20000000000 */
[----:B------:R-:W-:Y:S04]  /*19f0*/  STL.64 [R1+0x1c0], R24 ;  /* 0x0001c01801007387 */ /* 0x000fe80000100a00 */
[----:B------:R-:W-:Y:S01]  /*1a00*/  STL.64 [R1+0x1c8], R26 ;  /* 0x0001c81a01007387 */ /* 0x000fe20000100a00 */
[----:B------:R-:W-:Y:S01]  /*1a10*/  HGMMA.64x32x16.F32 R4, gdesc[UR24], RZ, !UPT, gsb0 ;  /* 0x00600000180479f0 */ /* 0x000fe2000c0008ff */
[----:B------:R-:W-:Y:S02]  /*1a20*/  UIADD3 UR24, UR51, 0x2, URZ ;  /* 0x0000000233187890 */ /* 0x000fe4000fffe03f */
[----:B------:R-:W-:Y:S04]  /*1a30*/  STL.64 [R1+0x1d0], R28 ;  /* 0x0001d01c01007387 */ /* 0x000fe80000100a00 */
[----:B------:R-:W-:Y:S04]  /*1a40*/  STL.64 [R1+0x1d8], R30 ;  /* 0x0001d81e01007387 */ /* 0x000fe80000100a00 */
[----:B------:R-:W-:Y:S04]  /*1a50*/  STL.64 [R1+0x1e0], R32 ;  /* 0x0001e02001007387 */ /* 0x000fe80000100a00 */
[----:B------:R-:W-:Y:S04]  /*1a60*/  STL.64 [R1+0x1e8], R34 ;  /* 0x0001e82201007387 */ /* 0x000fe80000100a00 */
[----:B------:R0:W-:Y:S04]  /*1a70*/  STL.64 [R1+0x1f0], R36 ;  /* 0x0001f02401007387 */ /* 0x0001e80000100a00 */
[----:B------:R1:W-:Y:S01]  /*1a80*/  STL.64 [R1+0x1f8], R38 ;  /* 0x0001f82601007387 */ /* 0x0003e20000100a00 */
[----:B------:R-:W-:-:S02]  /*1a90*/  WARPGROUP.DEPBAR.LE gsb0, 0x0 ;  /* 0x00008000000079c5 */ /* 0x000fc40000010000 */
[----:B------:R-:W-:Y:S01]  /*1aa0*/  MOV R78, R4 ;  /* 0x00000004004e7202 */ /* 0x000fe20000000f00 */
[----:B------:R-:W-:Y:S01]  /*1ab0*/  IMAD.MOV.U32 R77, RZ, RZ, R5 ;  /* 0x000000ffff4d7224 */ /* 0x000fe200078e0005 */
[----:B------:R-:W-:Y:S01]  /*1ac0*/  MOV R73, R9 ;  /* 0x0000000900497202 */ /* 0x000fe20000000f00 */
[----:B------:R-:W-:Y:S01]  /*1ad0*/  IMAD.MOV.U32 R76, RZ, RZ, R6 ;  /* 0x000000ffff4c7224 */ /* 0x000fe200078e0006 */
[----:B0-----:R-:W-:Y:S01]  /*1ae0*/  MOV R36, R14 ;  /* 0x0000000e00247202 */ /* 0x001fe20000000f00 */
[----:B------:R-:W-:Y:S01]  /*1af0*/  IMAD.MOV.U32 R75, RZ, RZ, R7 ;  /* 0x000000ffff4b7224 */ /* 0x000fe200078e0007 */
[----:B------:R-:W-:Y:S01]  /*1b00*/  MOV R31, R19 ;  /* 0x00000013001f7202 */ /* 0x000fe20000000f00 */
[----:B------:R-:W-:Y:S02]  /*1b10*/  IMAD.MOV.U32 R74, RZ, RZ, R8 ;  /* 0x000000ffff4a7224 */ /* 0x000fe400078e0008 */
[----:B------:R-:W-:Y:S02]  /*1b20*/  IMAD.MOV.U32 R72, RZ, RZ, R10 ;  /* 0x000000ffff487224 */ /* 0x000fe400078e000a */
[----:B-1----:R-:W-:-:S02]  /*1b30*/  IMAD.MOV.U32 R39, RZ, RZ, R11 ;  /* 0x000000ffff277224 */ /* 0x002fc400078e000b */
[----:B------:R-:W-:Y:S02]  /*1b40*/  IMAD.MOV.U32 R38, RZ, RZ, R12 ;  /* 0x000000ffff267224 */ /* 0x000fe400078e000c */
[----:B------:R-:W-:Y:S02]  /*1b50*/  IMAD.MOV.U32 R37, RZ, RZ, R13 ;  /* 0x000000ffff257224 */ /* 0x000fe400078e000d */
[----:B------:R-:W-:Y:S02]  /*1b60*/  IMAD.MOV.U32 R35, RZ, RZ, R15 ;  /* 0x000000ffff237224 */ /* 0x000fe400078e000f */
[----:B------:R-:W-:Y:S02]  /*1b70*/  IMAD.MOV.U32 R34, RZ, RZ, R16 ;  /* 0x000000ffff227224 */ /* 0x000fe400078e0010 */
[----:B------:R-:W-:Y:S02]  /*1b80*/  IMAD.MOV.U32 R33, RZ, RZ, R17 ;  /* 0x000000ffff217224 */ /* 0x000fe400078e0011 */
[----:B------:R-:W-:-:S02]  /*1b90*/  IMAD.MOV.U32 R32, RZ, RZ, R18 ;  /* 0x000000ffff207224 */ /* 0x000fc400078e0012 */
[----:B------:R-:W-:-:S06]  /*1ba0*/  WARPGROUP.ARRIVE ;  /* 0x00000000000079c5 */ /* 0x000fcc0000000000 */
[----:B------:R-:W-:Y:S03]  /*1bb0*/  HGMMA.64x32x16.F32 R4, gdesc[UR28], RZ, !UPT, gsb0 ;  /* 0x006000001c0479f0 */ /* 0x000fe6000c0008ff */
[----:B------:R-:W-:Y:S02]  /*1bc0*/  WARPGROUP.DEPBAR.LE gsb0, 0x0 ;  /* 0x00008000000079c5 */ /* 0x000fe40000010000 */
[----:B------:R-:W-:Y:S01]  /*1bd0*/  WARPGROUP.ARRIVE ;  /* 0x00000000000079c5 */ /* 0x000fe20000000000 */
[----:B------:R-:W-:Y:S04]  /*1be0*/  STL [R1+0x684], R4 ;  /* 0x0006840401007387 */ /* 0x000fe80000100800 */
[----:B------:R-:W-:Y:S01]  /*1bf0*/  STL [R1+0x680], R5 ;  /* 0x0006800501007387 */ /* 0x000fe20000100800 */
[----:B------:R-:W-:Y:S03]  /*1c00*/  HGMMA.64x32x16.F32 R200, gdesc[UR12], RZ, !UPT, gsb0 ;  /* 0x006000000cc879f0 */ /* 0x000fe6000c0008ff */
[----:B------:R-:W-:Y:S04]  /*1c10*/  STL [R1+0x67c], R6 ;  /* 0x00067c0601007387 */ /* 0x000fe80000100800 */
        /* <DEDUP_REMOVED lines=12> */
[----:B------:R-:W-:Y:S01]  /*1ce0*/  STL [R1+0x648], R19 ;  /* 0x0006481301007387 */ /* 0x000fe20000100800 */
[----:B------:R-:W-:-:S02]  /*1cf0*/  WARPGROUP.DEPBAR.LE gsb0, 0x0 ;  /* 0x00008000000079c5 */ /* 0x000fc40000010000 */
[----:B------:R-:W-:Y:S01]  /*1d00*/  WARPGROUP.ARRIVE ;  /* 0x00000000000079c5 */ /* 0x000fe20000000000 */
[----:B------:R-:W-:Y:S04]  /*1d10*/  STL [R1+0x6c4], R200 ;  /* 0x0006c4c801007387 */ /* 0x000fe80000100800 */
[----:B------:R-:W-:Y:S01]  /*1d20*/  STL [R1+0x6c0], R201 ;  /* 0x0006c0c901007387 */ /* 0x000fe20000100800 */
[----:B------:R-:W-:Y:S01]  /*1d30*/  HGMMA.64x32x16.F32 R152, gdesc[UR4], RZ, !UPT, gsb0 ;  /* 0x00600000049879f0 */ /* 0x000fe2000c0008ff */
[----:B------:R-:W-:Y:S02]  /*1d40*/  UIADD3 UR4, UR51, 0x400, URZ ;  /* 0x0000040033047890 */ /* 0x000fe4000fffe03f */
        /* <DEDUP_REMOVED lines=18> */
[----:B------:R-:W-:Y:S03]  /*1e70*/  HGMMA.64x32x16.F32 R104, gdesc[UR8], RZ, !UPT, gsb0 ;  /* 0x00600000086879f0 */ /* 0x000fe6000c0008ff */
[----:B------:R-:W-:Y:S02]  /*1e80*/  WARPGROUP.DEPBAR.LE gsb0, 0x0 ;  /* 0x00008000000079c5 */ /* 0x000fe40000010000 */
[----:B------:R-:W-:-:S06]  /*1e90*/  WARPGROUP.ARRIVE ;  /* 0x00000000000079c5 */ /* 0x000fcc0000000000 */
[----:B------:R-:W-:Y:S01]  /*1ea0*/  HGMMA.64x32x16.F32 R56, gdesc[UR16], RZ, !UPT, gsb0 ;  /* 0x00600000103879f0 */ /* 0x000fe2000c0008ff */
[----:B------:R-:W-:Y:S01]  /*1eb0*/  UMOV UR16, UR4 ;  /* 0x0000000400107c82 */ /* 0x000fe20008000000 */
[----:B------:R-:W-:Y:S01]  /*1ec0*/  UMOV UR17, 0x40000040 ;  /* 0x4000004000117882 */ /* 0x000fe20000000000 */
[----:B------:R-:W-:Y:S01]  /*1ed0*/  UMOV UR8, UR16 ;  /* 0x0000001000087c82 */ /* 0x000fe20008000000 */
        /* <DEDUP_REMOVED lines=10> */
[----:B------:R-:W-:-:S02]  /*1f80*/  WARPGROUP.DEPBAR.LE gsb0, 0x0 ;  /* 0x00008000000079c5 */ /* 0x000fc40000010000 */
[----:B------:R-:W-:-:S06]  /*1f90*/  WARPGROUP.ARRIVE ;  /* 0x00000000000079c5 */ /* 0x000fcc0000000000 */
[----:B------:R-:W-:Y:S03]  /*1fa0*/  HGMMA.64x32x16.F32 R40, gdesc[UR16], RZ, !UPT, gsb0 ;  /* 0x00600000102879f0 */ /* 0x000fe6000c0008ff */
[----:B------:R-:W-:Y:S02]  /*1fb0*/  WARPGROUP.DEPBAR.LE gsb0, 0x0 ;  /* 0x00008000000079c5 */ /* 0x000fe40000010000 */
[----:B------:R-:W-:-:S06]  /*1fc0*/  WARPGROUP.ARRIVE ;  /* 0x00000000000079c5 */ /* 0x000fcc0000000000 */
[----:B------:R-:W-:Y:S01]  /*1fd0*/  HGMMA.64x32x16.F32 R88, gdesc[UR8], RZ, !UPT, gsb0 ;  /* 0x00600000085879f0 */ /* 0x000fe2000c0008ff */
[----:B------:R-:W-:Y:S01]  /*1fe0*/  UMOV UR8, UR20 ;  /* 0x0000001400087c82 */ /* 0x000fe20008000000 */
[----:B------:R-:W-:Y:S01]  /*1ff0*/  UMOV UR9, UR21 ;  /* 0x0000001500097c82 */ /* 0x000fe20008000000 */
[----:B------:R-:W-:Y:S02]  /*2000*/  WARPGROUP.DEPBAR.LE gsb0, 0x0 ;  /* 0x00008000000079c5 */ /* 0x000fe40000010000 */
[----:B------:R-:W-:-:S06]  /*2010*/  WARPGROUP.ARRIVE ;  /* 0x00000000000079c5 */ /* 0x000fcc0000000000 */
[----:B------:R-:W-:Y:S01]  /*2020*/  HGMMA.64x32x16.F32 R136, gdesc[UR4], RZ, !UPT, gsb0 ;  /* 0x00600000048879f0 */ /* 0x000fe2000c0008ff */
[----:B------:R-:W-:Y:S01]  /*2030*/  UMOV UR4, UR24 ;  /* 0x0000001800047c82 */ /* 0x000fe20008000000 */
[----:B------:R-:W-:Y:S01]  /*2040*/  UMOV UR24, UR16 ;  /* 0x0000001000187c82 */ /* 0x000fe20008000000 */
[----:B------:R-:W-:Y:S01]  /*2050*/  UMOV UR5, 0x40000040 ;  /* 0x4000004000057882 */ /* 0x000fe20000000000 */
[----:B------:R-:W-:Y:S01]  /*2060*/  UMOV UR16, UR4 ;  /* 0x0000000400107c82 */ /* 0x000fe20008000000 */
[----:B------:R-:W-:Y:S01]  /*2070*/  UMOV UR17, UR5 ;  /* 0x0000000500117c82 */ /* 0x000fe20008000000 */
[----:B------:R-:W-:Y:S01]  /*2080*/  UMOV UR44, UR4 ;  /* 0x00000004002c7c82 */ /* 0x000fe20008000000 */
[----:B------:R-:W-:Y:S01]  /*2090*/  UMOV UR45, UR5 ;  /* 0x00000005002d7c82 */ /* 0x000fe20008000000 */
        /* <DEDUP_REMOVED lines=11> */
[----:B------:R-:W-:Y:S04]  /*2150*/  STL.64 [R1], R120 ;  /* 0x0000007801007387 */ /* 0x000fe80000100a00 */
[----:B------:R-:W-:Y:S04]  /*2160*/  STL.64 [R1+0x8], R122 ;  /* 0x0000087a01007387 */ /* 0x000fe80000100a00 */
[----:B------:R-:W-:Y:S04]  /*2170*/  STL.64 [R1+0x10], R124 ;  /* 0x0000107c01007387 */ /* 0x000fe80000100a00 */
[----:B------:R-:W-:Y:S04]  /*2180*/  STL.64 [R1+0x18], R126 ;  /* 0x0000187e01007387 */ /* 0x000fe80000100a00 */
[----:B------:R-:W-:Y:S04]  /*2190*/  STL.64 [R1+0x20], R128 ;  /* 0x0000208001007387 */ /* 0x000fe80000100a00 */
[----:B------:R-:W-:Y:S04]  /*21a0*/  STL.64 [R1+0x28], R130 ;  /* 0x0000288201007387 */ /* 0x000fe80000100a00 */
[----:B------:R-:W-:Y:S04]  /*21b0*/  STL.64 [R1+0x30], R132 ;  /* 0x0000308401007387 */ /* 0x000fe80000100a00 */
[----:B------:R0:W-:Y:S02]  /*21c0*/  STL.64 [R1+0x38], R134 ;  /* 0x0000388601007387 */ /* 0x0001e40000100a00 */
[----:B0-----:R-:W-:-:S06]  /*21d0*/  WARPGROUP.ARRIVE ;  /* 0x00000000000079c5 */ /* 0x001fcc0000000000 */
[----:B------:R-:W-:Y:S01]  /*21e0*/  HGMMA.64x32x16.F32 R120, gdesc[UR24], RZ, !UPT, gsb0 ;  /* 0x00600000187879f0 */ /* 0x000fe2000c0008ff */
[----:B------:R-:W-:Y:S01]  /*21f0*/  UMOV UR24, UR20 ;  /* 0x0000001400187c82 */ /* 0x000fe20008000000 */
[----:B------:R-:W-:Y:S01]  /*2200*/  UMOV UR25, UR21 ;  /* 0x0000001500197c82 */ /* 0x000fe20008000000 */
[----:B------:R-:W-:Y:S02]  /*2210*/  WARPGROUP.DEPBAR.LE gsb0, 0x0 ;  /* 0x00008000000079c5 */ /* 0x000fe40000010000 */
[----:B------:R-:W-:Y:S01]  /*2220*/  IMAD.MOV.U32 R4, RZ, RZ, R120 ;  /* 0x000000ffff047224 */ /* 0x000fe200078e0078 */
[----:B------:R-:W-:Y:S01]  /*2230*/  MOV R8, R124 ;  /* 0x0000007c00087202 */ /* 0x000fe20000000f00 */
[----:B------:R-:W-:Y:S01]  /*2240*/  IMAD.MOV.U32 R5, RZ, RZ, R121 ;  /* 0x000000ffff057224 */ /* 0x000fe200078e0079 */
[----:B------:R-:W-:Y:S01]  /*2250*/  MOV R13, R129 ;  /* 0x00000081000d7202 */ /* 0x000fe20000000f00 */
[----:B------:R-:W-:Y:S01]  /*2260*/  IMAD.MOV.U32 R6, RZ, RZ, R122 ;  /* 0x000000ffff067224 */ /* 0x000fe200078e007a */
[----:B------:R-:W-:Y:S01]  /*2270*/  MOV R18, R134 ;  /* 0x0000008600127202 */ /* 0x000fe20000000f00 */
[----:B------:R-:W-:-:S02]  /*2280*/  IMAD.MOV.U32 R7, RZ, RZ, R123 ;  /* 0x000000ffff077224 */ /* 0x000fc400078e007b */
[----:B------:R-:W-:Y:S02]  /*2290*/  IMAD.MOV.U32 R9, RZ, RZ, R125 ;  /* 0x000000ffff097224 */ /* 0x000fe400078e007d */
[----:B------:R-:W-:Y:S02]  /*22a0*/  IMAD.MOV.U32 R10, RZ, RZ, R126 ;  /* 0x000000ffff0a7224 */ /* 0x000fe400078e007e */
[----:B------:R-:W-:Y:S02]  /*22b0*/  IMAD.MOV.U32 R11, RZ, RZ, R127 ;  /* 0x000000ffff0b7224 */ /* 0x000fe400078e007f */
[----:B------:R-:W-:Y:S02]  /*22c0*/  IMAD.MOV.U32 R12, RZ, RZ, R128 ;  /* 0x000000ffff0c7224 */ /* 0x000fe400078e0080 */
[----:B------:R-:W-:Y:S02]  /*22d0*/  IMAD.MOV.U32 R14, RZ, RZ, R130 ;  /* 0x000000ffff0e7224 */ /* 0x000fe400078e0082 */
[----:B------:R-:W-:-:S02]  /*22e0*/  IMAD.MOV.U32 R15, RZ, RZ, R131 ;  /* 0x000000ffff0f7224 */ /* 0x000fc400078e0083 */
[----:B------:R-:W-:Y:S02]  /*22f0*/  IMAD.MOV.U32 R16, RZ, RZ, R132 ;  /* 0x000000ffff107224 */ /* 0x000fe400078e0084 */
[----:B------:R-:W-:Y:S02]  /*2300*/  IMAD.MOV.U32 R17, RZ, RZ, R133 ;  /* 0x000000ffff117224 */ /* 0x000fe400078e0085 */
[----:B------:R-:W-:Y:S02]  /*2310*/  IMAD.MOV.U32 R19, RZ, RZ, R135 ;  /* 0x000000ffff137224 */ /* 0x000fe400078e0087 */
[----:B------:R-:W-:-:S06]  /*2320*/  WARPGROUP.ARRIVE ;  /* 0x00000000000079c5 */ /* 0x000fcc0000000000 */
[----:B------:R-:W-:Y:S01]  /*2330*/  HGMMA.64x32x16.F32 R120, gdesc[UR32], RZ, !UPT, gsb0 ;  /* 0x00600000207879f0 */ /* 0x000fe2000c0008ff */
[----:B------:R-:W-:Y:S01]  /*2340*/  UMOV UR32, UR20 ;  /* 0x0000001400207c82 */ /* 0x000fe20008000000 */
[----:B------:R-:W-:Y:S01]  /*2350*/  UMOV UR33, UR21 ;  /* 0x0000001500217c82 */ /* 0x000fe20008000000 */
        /* <DEDUP_REMOVED lines=25> */
[----:B------:R-:W-:Y:S01]  /*24f0*/  UMOV UR7, 0x40000040 ;  /* 0x4000004000077882 */ /* 0x000fe20000000000 */
[----:B------:R-:W-:Y:S02]  /*2500*/  WARPGROUP.DEPBAR.LE gsb0, 0x0 ;  /* 0x00008000000079c5 */ /* 0x000fe40000010000 */
[----:B------:R-:W-:Y:S01]  /*2510*/  WARPGROUP.ARRIVE ;  /* 0x00000000000079c5 */ /* 0x000fe20000000000 */
[----:B------:R-:W-:Y:S01]  /*2520*/  IMAD.MOV.U32 R30, RZ, RZ, R120 ;  /* 0x000000ffff1e7224 */ /* 0x000fe200078e0078 */
[----:B------:R-:W-:Y:S01]  /*2530*/  MOV R28, R122 ;  /* 0x0000007a001c7202 */ /* 0x000fe20000000f00 */
[----:B------:R-:W-:Y:S01]  /*2540*/  IMAD.MOV.U32 R29, RZ, RZ, R121 ;  /* 0x000000ffff1d7224 */ /* 0x000fe200078e0079 */
[----:B------:R-:W-:Y:S01]  /*2550*/  MOV R23, R127 ;  /* 0x0000007f00177202 */ /* 0x000fe20000000f00 */
[----:B------:R-:W-:Y:S01]  /*2560*/  IMAD.MOV.U32 R27, RZ, RZ, R123 ;  /* 0x000000ffff1b7224 */ /* 0x000fe200078e007b */
[----:B------:R-:W-:Y:S01]  /*2570*/  HGMMA.64x32x16.F32 R168, gdesc[UR20], RZ, !UPT, gsb0 ;  /* 0x0060000014a879f0 */ /* 0x000fe2000c0008ff */
[----:B------:R-:W-:Y:S01]  /*2580*/  IMAD.MOV.U32 R26, RZ, RZ, R124 ;  /* 0x000000ffff1a7224 */ /* 0x000fe200078e007c */
[----:B------:R-:W-:Y:S01]  /*2590*/  MOV R2, R132 ;  /* 0x0000008400027202 */ /* 0x000fe20000000f00 */
[----:B------:R-:W-:Y:S01]  /*25a0*/  IMAD.MOV.U32 R25, RZ, RZ, R125 ;  /* 0x000000ffff197224 */ /* 0x000fe200078e007d */
[----:B------:R-:W-:Y:S01]  /*25b0*/  UIADD3 UR22, UR54, 0x2, URZ ;  /* 0x0000000236167890 */ /* 0x000fe2000fffe03f */
[----:B------:R-:W-:Y:S01]  /*25c0*/  IMAD.MOV.U32 R24, RZ, RZ, R126 ;  /* 0x000000ffff187224 */ /* 0x000fe200078e007e */
[----:B------:R-:W-:Y:S01]  /*25d0*/  UMOV UR19, 0x40000040 ;  /* 0x4000004000137882 */ /* 0x000fe20000000000 */
[----:B------:R-:W-:Y:S01]  /*25e0*/  IMAD.MOV.U32 R22, RZ, RZ, R128 ;  /* 0x000000ffff167224 */ /* 0x000fe200078e0080 */
[----:B------:R-:W-:Y:S01]  /*25f0*/  UMOV UR47, 0x40000040 ;  /* 0x40000040002f7882 */ /* 0x000fe20000000000 */
[----:B------:R-:W-:Y:S01]  /*2600*/  IMAD.MOV.U32 R21, RZ, RZ, R129 ;  /* 0x000000ffff157224 */ /* 0x000fe200078e0081 */
[----:B------:R-:W-:Y:S01]  /*2610*/  UMOV UR20, UR4 ;  /* 0x0000000400147c82 */ /* 0x000fe20008000000 */
[----:B------:R-:W-:Y:S01]  /*2620*/  IMAD.MOV.U32 R20, RZ, RZ, R130 ;  /* 0x000000ffff147224 */ /* 0x000fe200078e0082 */
[----:B------:R-:W-:Y:S01]  /*2630*/  UMOV UR6, UR22 ;  /* 0x0000001600067c82 */ /* 0x000fe20008000000 */
[----:B------:R-:W-:Y:S01]  /*2640*/  IMAD.MOV.U32 R3, RZ, RZ, R131 ;  /* 0x000000ffff037224 */ /* 0x000fe200078e0083 */
[----:B------:R-:W-:Y:S01]  /*2650*/  UMOV UR21, UR5 ;  /* 0x0000000500157c82 */ /* 0x000fe20008000000 */
[----:B------:R-:W-:-:S02]  /*2660*/  IMAD.MOV.U32 R0, RZ, RZ, R133 ;  /* 0x000000ffff007224 */ /* 0x000fc400078e0085 */
[----:B------:R-:W-:Y:S02]  /*2670*/  IMAD.MOV.U32 R166, RZ, RZ, R134 ;  /* 0x000000ffffa67224 */ /* 0x000fe400078e0086 */
[----:B------:R-:W-:Y:S01]  /*2680*/  IMAD.MOV.U32 R167, RZ, RZ, R135 ;  /* 0x000000ffffa77224 */ /* 0x000fe200078e0087 */
        /* <DEDUP_REMOVED lines=15> */
[----:B------:R-:W-:Y:S01]  /*2780*/  UMOV UR28, UR4 ;  /* 0x00000004001c7c82 */ /* 0x000fe20008000000 */
[----:B------:R-:W-:Y:S01]  /*2790*/  IMAD.MOV.U32 R81, RZ, RZ, R171 ;  /* 0x000000ffff517224 */ /* 0x000fe200078e00ab */
[----:B------:R-:W-:Y:S01]  /*27a0*/  UMOV UR29, UR5 ;  /* 0x00000005001d7c82 */ /* 0x000fe20008000000 */
[----:B------:R-:W-:-:S02]  /*27b0*/  IMAD.MOV.U32 R80, RZ, RZ, R169 ;  /* 0x000000ffff507224 */ /* 0x000fc400078e00a9 */
[----:B------:R-:W-:Y:S02]  /*27c0*/  IMAD.MOV.U32 R232, RZ, RZ, R180 ;  /* 0x000000ffffe87224 */ /* 0x000fe400078e00b4 */
[----:B------:R-:W-:Y:S02]  /*27d0*/  IMAD.MOV.U32 R233, RZ, RZ, R181 ;  /* 0x000000ffffe97224 */ /* 0x000fe400078e00b5 */
[----:B------:R-:W-:Y:S02]  /*27e0*/  IMAD.MOV.U32 R234, RZ, RZ, R182 ;  /* 0x000000ffffea7224 */ /* 0x000fe400078e00b6 */
[----:B------:R-:W-:Y:S01]  /*27f0*/  IMAD.MOV.U32 R235, RZ, RZ, R183 ;  /* 0x000000ffffeb7224 */ /* 0x000fe200078e00b7 */
[----:B------:R-:W-:Y:S02]  /*2800*/  WARPGROUP.DEPBAR.LE gsb0, 0x0 ;  /* 0x00008000000079c5 */ /* 0x000fe40000010000 */
[----:B------:R-:W-:Y:S01]  /*2810*/  WARPGROUP.ARRIVE ;  /* 0x00000000000079c5 */ /* 0x000fe20000000000 */
[----:B------:R0:W-:Y:S04]  /*2820*/  STL.64 [R1+0x540], R230 ;  /* 0x000540e601007387 */ /* 0x0001e80000100a00 */
[----:B------:R1:W-:Y:S01]  /*2830*/  STL.64 [R1+0x538], R228 ;  /* 0x000538e401007387 */ /* 0x0003e20000100a00 */
[----:B------:R-:W-:Y:S01]  /*2840*/  HGMMA.64x32x16.F32 R168, gdesc[UR12], RZ, !UPT, gsb0 ;  /* 0x006000000ca879f0 */ /* 0x000fe2000c0008ff */
[----:B------:R-:W-:-:S02]  /*2850*/  UIADD3 UR12, UR54, 0x102, URZ ;  /* 0x00000102360c7890 */ /* 0x000fc4000fffe03f */
[----:B------:R2:W-:Y:S01]  /*2860*/  STL.64 [R1+0x530], R226 ;  /* 0x000530e201007387 */ /* 0x0005e20000100a00 */
[----:B0-----:R-:W-:Y:S01]  /*2870*/  MOV R230, R122 ;  /* 0x0000007a00e67202 */ /* 0x001fe20000000f00 */
[----:B------:R-:W-:Y:S02]  /*2880*/  IMAD.MOV.U32 R231, RZ, RZ, R121 ;  /* 0x000000ffffe77224 */ /* 0x000fe400078e0079 */
[----:B------:R0:W-:Y:S01]  /*2890*/  STL.64 [R1+0x528], R224 ;  /* 0x000528e001007387 */ /* 0x0001e20000100a00 */
[----:B-1----:R-:W-:-:S03]  /*28a0*/  IMAD.MOV.U32 R228, RZ, RZ, R120 ;  /* 0x000000ffffe47224 */ /* 0x002fc600078e0078 */
[----:B------:R1:W-:Y:S01]  /*28b0*/  STL.64 [R1+0x520], R222 ;  /* 0x000520de01007387 */ /* 0x0003e20000100a00 */
[----:B------:R-:W-:Y:S01]  /*28c0*/  IMAD.MOV.U32 R229, RZ, RZ, R87 ;  /* 0x000000ffffe57224 */ /* 0x000fe200078e0057 */
[----:B--2---:R-:W-:Y:S01]  /*28d0*/  MOV R227, R85 ;  /* 0x0000005500e37202 */ /* 0x004fe20000000f00 */
[----:B------:R-:W-:Y:S01]  /*28e0*/  IMAD.MOV.U32 R226, RZ, RZ, R86 ;  /* 0x000000ffffe27224 */ /* 0x000fe200078e0056 */
[----:B------:R2:W-:Y:S01]  /*28f0*/  STL.64 [R1+0x518], R220 ;  /* 0x000518dc01007387 */ /* 0x0005e20000100a00 */
[----:B0-----:R-:W-:Y:S02]  /*2900*/  IMAD.MOV.U32 R224, RZ, RZ, R84 ;  /* 0x000000ffffe07224 */ /* 0x001fe400078e0054 */
[----:B------:R-:W-:Y:S02]  /*2910*/  IMAD.MOV.U32 R225, RZ, RZ, R83 ;  /* 0x000000ffffe17224 */ /* 0x000fe400078e0053 */
[----:B-1----:R-:W-:Y:S02]  /*2920*/  IMAD.MOV.U32 R222, RZ, RZ, R82 ;  /* 0x000000ffffde7224 */ /* 0x002fe400078e0052 */
[----:B------:R-:W-:Y:S01]  /*2930*/  IMAD.MOV.U32 R223, RZ, RZ, R81 ;  /* 0x000000ffffdf7224 */ /* 0x000fe200078e0051 */
[----:B--2---:R-:W-:Y:S01]  /*2940*/  MOV R221, R80 ;  /* 0x0000005000dd7202 */ /* 0x004fe20000000f00 */
[----:B------:R-:W-:Y:S01]  /*2950*/  IMAD.MOV.U32 R220, RZ, RZ, R79 ;  /* 0x000000ffffdc7224 */ /* 0x000fe200078e004f */
[----:B------:R-:W-:-:S02]  /*2960*/  WARPGROUP.DEPBAR.LE gsb0, 0x0 ;  /* 0x00008000000079c5 */ /* 0x000fc40000010000 */
[----:B------:R-:W-:Y:S01]  /*2970*/  WARPGROUP.ARRIVE ;  /* 0x00000000000079c5 */ /* 0x000fe20000000000 */
[----:B------:R0:W-:Y:S04]  /*2980*/  STL.64 [R1+0x580], R182 ;  /* 0x000580b601007387 */ /* 0x0001e80000100a00 */
[----:B------:R1:W-:Y:S01]  /*2990*/  STL.64 [R1+0x578], R180 ;  /* 0x000578b401007387 */ /* 0x0003e20000100a00 */
[----:B------:R-:W-:Y:S03]  /*29a0*/  HGMMA.64x32x16.F32 R120, gdesc[UR24], RZ, !UPT, gsb0 ;  /* 0x00600000187879f0 */ /* 0x000fe6000c0008ff */
[----:B------:R2:W-:Y:S04]  /*29b0*/  STL.64 [R1+0x570], R178 ;  /* 0x000570b201007387 */ /* 0x0005e80000100a00 */
[----:B------:R3:W-:Y:S01]  /*29c0*/  STL.64 [R1+0x568], R176 ;  /* 0x000568b001007387 */ /* 0x0007e20000100a00 */
[----:B------:R-:W-:Y:S01]  /*29d0*/  UMOV UR18, UR12 ;  /* 0x0000000c00127c82 */ /* 0x000fe20008000000 */
[----:B0-----:R-:W-:Y:S01]  /*29e0*/  MOV R182, R2 ;  /* 0x0000000200b67202 */ /* 0x001fe20000000f00 */
[----:B------:R-:W-:Y:S01]  /*29f0*/  IMAD.MOV.U32 R183, RZ, RZ, R0 ;  /* 0x000000ffffb77224 */ /* 0x000fe200078e0000 */
[----:B------:R0:W-:Y:S01]  /*2a00*/  STL.64 [R1+0x560], R174 ;  /* 0x000560ae01007387 */ /* 0x0001e20000100a00 */
[----:B-1----:R-:W-:-:S02]  /*2a10*/  IMAD.MOV.U32 R180, RZ, RZ, R20 ;  /* 0x000000ffffb47224 */ /* 0x002fc400078e0014 */
[----:B------:R-:W-:Y:S01]  /*2a20*/  IMAD.MOV.U32 R181, RZ, RZ, R3 ;  /* 0x000000ffffb57224 */ /* 0x000fe200078e0003 */
[----:B------:R1:W-:Y:S01]  /*2a30*/  STL.64 [R1+0x558], R172 ;  /* 0x000558ac01007387 */ /* 0x0003e20000100a00 */
[----:B--2---:R-:W-:Y:S02]  /*2a40*/  IMAD.MOV.U32 R178, RZ, RZ, R22 ;  /* 0x000000ffffb27224 */ /* 0x004fe400078e0016 */
[----:B------:R-:W-:Y:S01]  /*2a50*/  IMAD.MOV.U32 R179, RZ, RZ, R21 ;  /* 0x000000ffffb37224 */ /* 0x000fe200078e0015 */
[----:B------:R2:W-:Y:S01]  /*2a60*/  STL.64 [R1+0x550], R170 ;  /* 0x000550aa01007387 */ /* 0x0005e20000100a00 */
[----:B---3--:R-:W-:Y:S01]  /*2a70*/  IMAD.MOV.U32 R176, RZ, RZ, R24 ;  /* 0x000000ffffb07224 */ /* 0x008fe200078e0018 */
[----:B------:R-:W-:Y:S02]  /*2a80*/  MOV R177, R23 ;  /* 0x0000001700b17202 */ /* 0x000fe40000000f00 */
[----:B------:R-:W-:Y:S01]  /*2a90*/  STL.64 [R1+0x548], R168 ;  /* 0x000548a801007387 */ /* 0x000fe20000100a00 */
[----:B0-----:R-:W-:-:S02]  /*2aa0*/  IMAD.MOV.U32 R174, RZ, RZ, R26 ;  /* 0x000000ffffae7224 */ /* 0x001fc400078e001a */
[----:B------:R-:W-:Y:S01]  /*2ab0*/  IMAD.MOV.U32 R175, RZ, RZ, R25 ;  /* 0x000000ffffaf7224 */ /* 0x000fe200078e0019 */
[----:B-1----:R-:W-:Y:S01]  /*2ac0*/  MOV R172, R28 ;  /* 0x0000001c00ac7202 */ /* 0x002fe20000000f00 */
[----:B------:R-:W-:Y:S02]  /*2ad0*/  IMAD.MOV.U32 R173, RZ, RZ, R27 ;  /* 0x000000ffffad7224 */ /* 0x000fe400078e001b */
[----:B--2---:R-:W-:Y:S02]  /*2ae0*/  IMAD.MOV.U32 R170, RZ, RZ, R30 ;  /* 0x000000ffffaa7224 */ /* 0x004fe400078e001e */
[----:B------:R-:W-:Y:S01]  /*2af0*/  IMAD.MOV.U32 R171, RZ, RZ, R29 ;  /* 0x000000ffffab7224 */ /* 0x000fe200078e001d */
[----:B------:R-:W-:Y:S02]  /*2b00*/  WARPGROUP.DEPBAR.LE gsb0, 0x0 ;  /* 0x00008000000079c5 */ /* 0x000fe40000010000 */
[----:B------:R0:W-:Y:S04]  /*2b10*/  STL.64 [R1+0x5c0], R134 ;  /* 0x0005c08601007387 */ /* 0x0001e80000100a00 */
[----:B------:R1:W-:Y:S04]  /*2b20*/  STL.64 [R1+0x5b8], R132 ;  /* 0x0005b88401007387 */ /* 0x0003e80000100a00 */
[----:B------:R2:W-:Y:S04]  /*2b30*/  STL.64 [R1+0x5b0], R130 ;  /* 0x0005b08201007387 */ /* 0x0005e80000100a00 */
[----:B------:R3:W-:Y:S01]  /*2b40*/  STL.64 [R1+0x5a8], R128 ;  /* 0x0005a88001007387 */ /* 0x0007e20000100a00 */
[----:B0-----:R-:W-:-:S02]  /*2b50*/  IMAD.MOV.U32 R134, RZ, RZ, R32 ;  /* 0x000000ffff867224 */ /* 0x001fc400078e0020 */
[----:B------:R-:W-:Y:S01]  /*2b60*/  IMAD.MOV.U32 R135, RZ, RZ, R31 ;  /* 0x000000ffff877224 */ /* 0x000fe200078e001f */
[----:B------:R0:W-:Y:S01]  /*2b70*/  STL.64 [R1+0x5a0], R126 ;  /* 0x0005a07e01007387 */ /* 0x0001e20000100a00 */
[----:B-1----:R-:W-:Y:S01]  /*2b80*/  IMAD.MOV.U32 R132, RZ, RZ, R34 ;  /* 0x000000ffff847224 */ /* 0x002fe200078e0022 */
[----:B------:R-:W-:Y:S02]  /*2b90*/  MOV R133, R33 ;  /* 0x0000002100857202 */ /* 0x000fe40000000f00 */
[----:B------:R1:W-:Y:S01]  /*2ba0*/  STL.64 [R1+0x598], R124 ;  /* 0x0005987c01007387 */ /* 0x0003e20000100a00 */
[----:B--2---:R-:W-:Y:S02]  /*2bb0*/  IMAD.MOV.U32 R130, RZ, RZ, R36 ;  /* 0x000000ffff827224 */ /* 0x004fe400078e0024 */
[----:B------:R-:W-:Y:S01]  /*2bc0*/  IMAD.MOV.U32 R131, RZ, RZ, R35 ;  /* 0x000000ffff837224 */ /* 0x000fe200078e0023 */
[----:B------:R2:W-:Y:S01]  /*2bd0*/  STL.64 [R1+0x590], R122 ;  /* 0x0005907a01007387 */ /* 0x0005e20000100a00 */
[----:B---3--:R-:W-:Y:S01]  /*2be0*/  MOV R128, R38 ;  /* 0x0000002600807202 */ /* 0x008fe20000000f00 */
[----:B------:R-:W-:-:S02]  /*2bf0*/  IMAD.MOV.U32 R129, RZ, RZ, R37 ;  /* 0x000000ffff817224 */ /* 0x000fc400078e0025 */
[----:B------:R3:W-:Y:S01]  /*2c00*/  STL.64 [R1+0x588], R120 ;  /* 0x0005887801007387 */ /* 0x0007e20000100a00 */
[----:B0-----:R-:W-:Y:S02]  /*2c10*/  IMAD.MOV.U32 R126, RZ, RZ, R72 ;  /* 0x000000ffff7e7224 */ /* 0x001fe400078e0048 */
[----:B------:R-:W-:Y:S02]  /*2c20*/  IMAD.MOV.U32 R127, RZ, RZ, R39 ;  /* 0x000000ffff7f7224 */ /* 0x000fe400078e0027 */
[----:B-1----:R-:W-:Y:S02]  /*2c30*/  IMAD.MOV.U32 R124, RZ, RZ, R74 ;  /* 0x000000ffff7c7224 */ /* 0x002fe400078e004a */
[----:B------:R-:W-:Y:S01]  /*2c40*/  IMAD.MOV.U32 R125, RZ, RZ, R73 ;  /* 0x000000ffff7d7224 */ /* 0x000fe200078e0049 */
[----:B--2---:R-:W-:Y:S01]  /*2c50*/  MOV R123, R75 ;  /* 0x0000004b007b7202 */ /* 0x004fe20000000f00 */
[----:B------:R-:W-:Y:S02]  /*2c60*/  IMAD.MOV.U32 R122, RZ, RZ, R76 ;  /* 0x000000ffff7a7224 */ /* 0x000fe400078e004c */
[----:B---3--:R-:W-:-:S02]  /*2c70*/  IMAD.MOV.U32 R120, RZ, RZ, R78 ;  /* 0x000000ffff787224 */ /* 0x008fc400078e004e */
[----:B------:R-:W-:Y:S02]  /*2c80*/  IMAD.MOV.U32 R121, RZ, RZ, R77 ;  /* 0x000000ffff797224 */ /* 0x000fe400078e004d */
[----:B------:R-:W-:-:S06]  /*2c90*/  WARPGROUP.ARRIVE ;  /* 0x00000000000079c5 */ /* 0x000fcc0000000000 */
[----:B------:R-:W-:Y:S03]  /*2ca0*/  HGMMA.64x32x16.F32 R72, gdesc[UR8], RZ, !UPT, gsb0 ;  /* 0x00600000084879f0 */ /* 0x000fe6000c0008ff */
[----:B------:R-:W-:Y:S02]  /*2cb0*/  WARPGROUP.DEPBAR.LE gsb0, 0x0 ;  /* 0x00008000000079c5 */ /* 0x000fe40000010000 */
[----:B------:R-:W-:Y:S04]  /*2cc0*/  STL.64 [R1+0x600], R86 ;  /* 0x0006005601007387 */ /* 0x000fe80000100a00 */
[----:B------:R-:W-:Y:S04]  /*2cd0*/  STL.64 [R1+0x5f8], R84 ;  /* 0x0005f85401007387 */ /* 0x000fe80000100a00 */
[----:B------:R-:W-:Y:S04]  /*2ce0*/  STL.64 [R1+0x5f0], R82 ;  /* 0x0005f05201007387 */ /* 0x000fe80000100a00 */
[----:B------:R-:W-:Y:S04]  /*2cf0*/  STL.64 [R1+0x5e8], R80 ;  /* 0x0005e85001007387 */ /* 0x000fe80000100a00 */
[----:B------:R-:W-:Y:S04]  /*2d00*/  STL.64 [R1+0x5e0], R78 ;  /* 0x0005e04e01007387 */ /* 0x000fe80000100a00 */
[----:B------:R-:W-:Y:S04]  /*2d10*/  STL.64 [R1+0x5d8], R76 ;  /* 0x0005d84c01007387 */ /* 0x000fe80000100a00 */
[----:B------:R-:W-:Y:S04]  /*2d20*/  STL.64 [R1+0x5d0], R74 ;  /* 0x0005d04a01007387 */ /* 0x000fe80000100a00 */
[----:B------:R0:W-:Y:S04]  /*2d30*/  STL.64 [R1+0x5c8], R72 ;  /* 0x0005c84801007387 */ /* 0x0001e80000100a00 */
[----:B0-----:R-:W2:Y:S04]  /*2d40*/  LDL.LU.64 R72, [R1+0x1c0] ;  /* 0x0001c00001487983 */ /* 0x001ea80000300a00 */
[----:B------:R-:W2:Y:S04]  /*2d50*/  LDL.LU.64 R74, [R1+0x1c8] ;  /* 0x0001c800014a7983 */ /* 0x000ea80000300a00 */
[----:B------:R-:W2:Y:S04]  /*2d60*/  LDL.LU.64 R76, [R1+0x1d0] ;  /* 0x0001d000014c7983 */ /* 0x000ea80000300a00 */
[----:B------:R-:W2:Y:S04]  /*2d70*/  LDL.LU.64 R78, [R1+0x1d8] ;  /* 0x0001d800014e7983 */ /* 0x000ea80000300a00 */
[----:B------:R-:W2:Y:S04]  /*2d80*/  LDL.LU.64 R80, [R1+0x1e0] ;  /* 0x0001e00001507983 */ /* 0x000ea80000300a00 */
[----:B------:R-:W2:Y:S04]  /*2d90*/  LDL.LU.64 R82, [R1+0x1e8] ;  /* 0x0001e80001527983 */ /* 0x000ea80000300a00 */
[----:B------:R-:W2:Y:S04]  /*2da0*/  LDL.LU.64 R84, [R1+0x1f0] ;  /* 0x0001f00001547983 */ /* 0x000ea80000300a00 */
[----:B------:R-:W2:Y:S01]  /*2db0*/  LDL.LU.64 R86, [R1+0x1f8] ;  /* 0x0001f80001567983 */ /* 0x000ea20000300a00 */
[----:B------:R-:W-:Y:S01]  /*2dc0*/  WARPGROUP.ARRIVE ;  /* 0x00000000000079c5 */ /* 0x000fe20000000000 */
[----:B------:R-:W-:Y:S01]  /*2dd0*/  IMAD.MOV.U32 R168, RZ, RZ, R170 ;  /* 0x000000ffffa87224 */ /* 0x000fe200078e00aa */
[----:B------:R-:W-:Y:S01]  /*2de0*/  MOV R169, R171 ;  /* 0x000000ab00a97202 */ /* 0x000fe20000000f00 */
[----:B------:R-:W-:-:S02]  /*2df0*/  IMAD.MOV.U32 R170, RZ, RZ, R172 ;  /* 0x000000ffffaa7224 */ /* 0x000fc400078e00ac */
[----:B------:R-:W-:Y:S01]  /*2e00*/  IMAD.MOV.U32 R171, RZ, RZ, R173 ;  /* 0x000000ffffab7224 */ /* 0x000fe200078e00ad */
[----:B------:R-:W-:Y:S01]  /*2e10*/  HGMMA.64x32x16.F32 R24, gdesc[UR32], RZ, !UPT, gsb0 ;  /* 0x00600000201879f0 */ /* 0x000fe2000c0008ff */
[----:B------:R-:W-:Y:S01]  /*2e20*/  IMAD.MOV.U32 R172, RZ, RZ, R174 ;  /* 0x000000ffffac7224 */ /* 0x000fe200078e00ae */
[----:B------:R-:W-:Y:S01]  /*2e30*/  MOV R174, R176 ;  /* 0x000000b000ae7202 */ /* 0x000fe20000000f00 */
[----:B------:R-:W-:Y:S02]  /*2e40*/  IMAD.MOV.U32 R173, RZ, RZ, R175 ;  /* 0x000000ffffad7224 */ /* 0x000fe400078e00af */
[----:B------:R-:W-:Y:S02]  /*2e50*/  IMAD.MOV.U32 R175, RZ, RZ, R177 ;  /* 0x000000ffffaf7224 */ /* 0x000fe400078e00b1 */
[----:B------:R-:W-:Y:S02]  /*2e60*/  IMAD.MOV.U32 R176, RZ, RZ, R178 ;  /* 0x000000ffffb07224 */ /* 0x000fe400078e00b2 */
[----:B------:R-:W-:Y:S01]  /*2e70*/  IMAD.MOV.U32 R177, RZ, RZ, R179 ;  /* 0x000000ffffb17224 */ /* 0x000fe200078e00b3 */
[----:B------:R-:W-:Y:S01]  /*2e80*/  MOV R179, R181 ;  /* 0x000000b500b37202 */ /* 0x000fe20000000f00 */
[----:B------:R-:W-:-:S02]  /*2e90*/  IMAD.MOV.U32 R178, RZ, RZ, R180 ;  /* 0x000000ffffb27224 */ /* 0x000fc400078e00b4 */
[----:B------:R-:W-:Y:S02]  /*2ea0*/  IMAD.MOV.U32 R180, RZ, RZ, R182 ;  /* 0x000000ffffb47224 */ /* 0x000fe400078e00b6 */
[----:B------:R-:W-:Y:S02]  /*2eb0*/  IMAD.MOV.U32 R181, RZ, RZ, R183 ;  /* 0x000000ffffb57224 */ /* 0x000fe400078e00b7 */
[----:B------:R-:W-:Y:S01]  /*2ec0*/  IMAD.MOV.U32 R182, RZ, RZ, R166 ;  /* 0x000000ffffb67224 */ /* 0x000fe200078e00a6 */
        /* <DEDUP_REMOVED lines=8> */
[----:B------:R-:W-:Y:S01]  /*2f50*/  STL.64 [R1+0x608], R24 ;  /* 0x0006081801007387 */ /* 0x000fe20000100a00 */
[----:B------:R-:W-:Y:S01]  /*2f60*/  IMAD.MOV.U32 R183, RZ, RZ, R167 ;  /* 0x000000ffffb77224 */ /* 0x000fe200078e00a7 */
[----:B--2---:R-:W-:-:S06]  /*2f70*/  WARPGROUP.ARRIVE ;  /* 0x00000000000079c5 */ /* 0x004fcc0000000000 */
[----:B------:R-:W-:Y:S03]  /*2f80*/  HGMMA.64x32x16.F32 R72, gdesc[UR4], R72, gsb0 ;  /* 0x00600000044879f0 */ /* 0x000fe60008000848 */
[----:B------:R-:W-:Y:S02]  /*2f90*/  WARPGROUP.DEPBAR.LE gsb0, 0x0 ;  /* 0x00008000000079c5 */ /* 0x000fe40000010000 */
[----:B------:R-:W-:Y:S01]  /*2fa0*/  WARPGROUP.ARRIVE ;  /* 0x00000000000079c5 */ /* 0x000fe20000000000 */
[----:B------:R0:W-:Y:S01]  /*2fb0*/  STL.64 [R1+0x1c0], R72 ;  /* 0x0001c04801007387 */ /* 0x0001e20000100a00 */
[----:B------:R-:W-:Y:S01]  /*2fc0*/  IMAD.MOV.U32 R23, RZ, RZ, R81 ;  /* 0x000000ffff177224 */ /* 0x000fe200078e0051 */
[----:B------:R-:W-:Y:S01]  /*2fd0*/  MOV R20, R84 ;  /* 0x0000005400147202 */ /* 0x000fe20000000f00 */
[----:B------:R-:W-:Y:S01]  /*2fe0*/  IMAD.MOV.U32 R22, RZ, RZ, R82 ;  /* 0x000000ffff167224 */ /* 0x000fe200078e0052 */
[----:B------:R1:W-:Y:S01]  /*2ff0*/  STL.64 [R1+0x1c8], R74 ;  /* 0x0001c84a01007387 */ /* 0x0003e20000100a00 */
[----:B------:R-:W-:Y:S01]  /*3000*/  HGMMA.64x32x16.F32 R120, gdesc[UR16], R120, gsb0 ;  /* 0x00600000107879f0 */ /* 0x000fe20008000878 */
[----:B------:R-:W-:-:S02]  /*3010*/  IMAD.MOV.U32 R21, RZ, RZ, R83 ;  /* 0x000000ffff157224 */ /* 0x000fc400078e0053 */
[----:B------:R2:W-:Y:S01]  /*3020*/  STL.64 [R1+0x1d0], R76 ;  /* 0x0001d04c01007387 */ /* 0x0005e20000100a00 */
[----:B------:R-:W-:Y:S02]  /*3030*/  IMAD.MOV.U32 R3, RZ, RZ, R85 ;  /* 0x000000ffff037224 */ /* 0x000fe400078e0055 */
[----:B------:R-:W-:Y:S01]  /*3040*/  IMAD.MOV.U32 R2, RZ, RZ, R86 ;  /* 0x000000ffff027224 */ /* 0x000fe200078e0056 */
[----:B------:R3:W-:Y:S01]  /*3050*/  STL.64 [R1+0x1d8], R78 ;  /* 0x0001d84e01007387 */ /* 0x0007e20000100a00 */
[----:B------:R-:W-:-:S03]  /*3060*/  IMAD.MOV.U32 R0, RZ, RZ, R87 ;  /* 0x000000ffff007224 */ /* 0x000fc600078e0057 */
[----:B------:R4:W-:Y:S01]  /*3070*/  STL [R1+0x1e0], R80 ;  /* 0x0001e05001007387 */ /* 0x0009e20000100800 */
[----:B0-----:R-:W-:Y:S02]  /*3080*/  IMAD.MOV.U32 R72, RZ, RZ, R4 ;  /* 0x000000ffff487224 */ /* 0x001fe400078e0004 */
[----:B------:R-:W-:Y:S02]  /*3090*/  IMAD.MOV.U32 R73, RZ, RZ, R5 ;  /* 0x000000ffff497224 */ /* 0x000fe400078e0005 */
[----:B-1----:R-:W-:Y:S01]  /*30a0*/  IMAD.MOV.U32 R74, RZ, RZ, R6 ;  /* 0x000000ffff4a7224 */ /* 0x002fe200078e0006 */
[----:B--2---:R-:W-:Y:S01]  /*30b0*/  MOV R76, R8 ;  /* 0x00000008004c7202 */ /* 0x004fe20000000f00 */
[----:B------:R-:W-:Y:S02]  /*30c0*/  IMAD.MOV.U32 R75, RZ, RZ, R7 ;  /* 0x000000ffff4b7224 */ /* 0x000fe400078e0007 */
[----:B------:R-:W-:Y:S02]  /*30d0*/  IMAD.MOV.U32 R77, RZ, RZ, R9 ;  /* 0x000000ffff4d7224 */ /* 0x000fe400078e0009 */
[----:B---3--:R-:W-:-:S02]  /*30e0*/  IMAD.MOV.U32 R78, RZ, RZ, R10 ;  /* 0x000000ffff4e7224 */ /* 0x008fc400078e000a */
[----:B------:R-:W-:Y:S01]  /*30f0*/  IMAD.MOV.U32 R79, RZ, RZ, R11 ;  /* 0x000000ffff4f7224 */ /* 0x000fe200078e000b */
[----:B------:R-:W-:Y:S01]  /*3100*/  MOV R81, R13 ;  /* 0x0000000d00517202 */ /* 0x000fe20000000f00 */
[----:B----4-:R-:W-:Y:S01]  /*3110*/  IMAD.MOV.U32 R80, RZ, RZ, R12 ;  /* 0x000000ffff507224 */ /* 0x010fe200078e000c */
[----:B------:R-:W-:Y:S02]  /*3120*/  WARPGROUP.DEPBAR.LE gsb0, 0x0 ;  /* 0x00008000000079c5 */ /* 0x000fe40000010000 */
[----:B------:R0:W-:Y:S04]  /*3130*/  STL.64 [R1+0x100], R120 ;  /* 0x0001007801007387 */ /* 0x0001e80000100a00 */
[----:B------:R1:W-:Y:S04]  /*3140*/  STL.64 [R1+0x108], R122 ;  /* 0x0001087a01007387 */ /* 0x0003e80000100a00 */
[----:B------:R2:W-:Y:S04]  /*3150*/  STL.64 [R1+0x110], R124 ;  /* 0x0001107c01007387 */ /* 0x0005e80000100a00 */
[----:B------:R3:W-:Y:S04]  /*3160*/  STL.64 [R1+0x118], R126 ;  /* 0x0001187e01007387 */ /* 0x0007e80000100a00 */
[----:B------:R4:W-:Y:S04]  /*3170*/  STL.64 [R1+0x120], R128 ;  /* 0x0001208001007387 */ /* 0x0009e80000100a00 */
[----:B------:R4:W-:Y:S01]  /*3180*/  STL.64 [R1+0x128], R130 ;  /* 0x0001288201007387 */ /* 0x0009e20000100a00 */
[----:B0-----:R-:W-:-:S03]  /*3190*/  MOV R120, R200 ;  /* 0x000000c800787202 */ /* 0x001fc60000000f00 */
[----:B------:R0:W-:Y:S01]  /*31a0*/  STL.64 [R1+0x130], R132 ;  /* 0x0001308401007387 */ /* 0x0001e20000100a00 */
[----:B------:R-:W-:-:S03]  /*31b0*/  IMAD.MOV.U32 R121, RZ, RZ, R201 ;  /* 0x000000ffff797224 */ /* 0x000fc600078e00c9 */
[----:B------:R0:W-:Y:S01]  /*31c0*/  STL.64 [R1+0x138], R134 ;  /* 0x0001388601007387 */ /* 0x0001e20000100a00 */
[----:B-1----:R-:W-:-:S03]  /*31d0*/  IMAD.MOV.U32 R122, RZ, RZ, R202 ;  /* 0x000000ffff7a7224 */ /* 0x002fc600078e00ca */
[----:B------:R-:W4:Y:S01]  /*31e0*/  LDL.LU R166, [R1+0x6cc] ;  /* 0x0006cc0001a67983 */ /* 0x000f220000300800 */
[----:B------:R-:W-:-:S03]  /*31f0*/  IMAD.MOV.U32 R123, RZ, RZ, R203 ;  /* 0x000000ffff7b7224 */ /* 0x000fc600078e00cb */
[----:B------:R-:W4:Y:S01]  /*3200*/  LDL.LU R167, [R1+0x6c8] ;  /* 0x0006c80001a77983 */ /* 0x000f220000300800 */
[----:B--2---:R-:W-:-:S03]  /*3210*/  IMAD.MOV.U32 R124, RZ, RZ, R204 ;  /* 0x000000ffff7c7224 */ /* 0x004fc600078e00cc */
[----:B------:R-:W2:Y:S01]  /*3220*/  LDL.LU R200, [R1+0x6c4] ;  /* 0x0006c40001c87983 */ /* 0x000ea20000300800 */
[----:B------:R-:W-:-:S03]  /*3230*/  MOV R125, R205 ;  /* 0x000000cd007d7202 */ /* 0x000fc60000000f00 */
[----:B------:R-:W2:Y:S01]  /*3240*/  LDL.LU R201, [R1+0x6c0] ;  /* 0x0006c00001c97983 */ /* 0x000ea20000300800 */
[----:B---3--:R-:W-:-:S03]  /*3250*/  IMAD.MOV.U32 R126, RZ, RZ, R206 ;  /* 0x000000ffff7e7224 */ /* 0x008fc600078e00ce */
[----:B------:R-:W2:Y:S01]  /*3260*/  LDL.LU R202, [R1+0x6bc] ;  /* 0x0006bc0001ca7983 */ /* 0x000ea20000300800 */
[----:B------:R-:W-:-:S03]  /*3270*/  IMAD.MOV.U32 R127, RZ, RZ, R207 ;  /* 0x000000ffff7f7224 */ /* 0x000fc600078e00cf */
[----:B------:R-:W2:Y:S01]  /*3280*/  LDL.LU R203, [R1+0x6b8] ;  /* 0x0006b80001cb7983 */ /* 0x000ea20000300800 */
[----:B----4-:R-:W-:-:S03]  /*3290*/  IMAD.MOV.U32 R128, RZ, RZ, R208 ;  /* 0x000000ffff807224 */ /* 0x010fc600078e00d0 */
[----:B------:R-:W2:Y:S01]  /*32a0*/  LDL.LU R204, [R1+0x6b4] ;  /* 0x0006b40001cc7983 */ /* 0x000ea20000300800 */
[----:B------:R-:W-:-:S03]  /*32b0*/  IMAD.MOV.U32 R129, RZ, RZ, R209 ;  /* 0x000000ffff817224 */ /* 0x000fc600078e00d1 */
[----:B------:R-:W2:Y:S01]  /*32c0*/  LDL.LU R205, [R1+0x6b0] ;  /* 0x0006b00001cd7983 */ /* 0x000ea20000300800 */
[----:B------:R-:W-:-:S03]  /*32d0*/  MOV R130, R210 ;  /* 0x000000d200827202 */ /* 0x000fc60000000f00 */
[----:B------:R-:W2:Y:S01]  /*32e0*/  LDL.LU R206, [R1+0x6ac] ;  /* 0x0006ac0001ce7983 */ /* 0x000ea20000300800 */
[----:B------:R-:W-:-:S03]  /*32f0*/  IMAD.MOV.U32 R131, RZ, RZ, R211 ;  /* 0x000000ffff837224 */ /* 0x000fc600078e00d3 */
[----:B------:R-:W2:Y:S01]  /*3300*/  LDL.LU R207, [R1+0x6a8] ;  /* 0x0006a80001cf7983 */ /* 0x000ea20000300800 */
[----:B0-----:R-:W-:-:S03]  /*3310*/  IMAD.MOV.U32 R132, RZ, RZ, R212 ;  /* 0x000000ffff847224 */ /* 0x001fc600078e00d4 */
[----:B------:R-:W2:Y:S01]  /*3320*/  LDL.LU R208, [R1+0x6a4] ;  /* 0x0006a40001d07983 */ /* 0x000ea20000300800 */
[----:B------:R-:W-:-:S03]  /*3330*/  IMAD.MOV.U32 R133, RZ, RZ, R213 ;  /* 0x000000ffff857224 */ /* 0x000fc600078e00d5 */
[----:B------:R-:W2:Y:S01]  /*3340*/  LDL.LU R209, [R1+0x6a0] ;  /* 0x0006a00001d17983 */ /* 0x000ea20000300800 */
[----:B------:R-:W-:-:S03]  /*3350*/  IMAD.MOV.U32 R134, RZ, RZ, R214 ;  /* 0x000000ffff867224 */ /* 0x000fc600078e00d6 */
[----:B------:R-:W2:Y:S01]  /*3360*/  LDL.LU R210, [R1+0x69c] ;  /* 0x00069c0001d27983 */ /* 0x000ea20000300800 */
[----:B------:R-:W-:-:S03]  /*3370*/  MOV R135, R215 ;  /* 0x000000d700877202 */ /* 0x000fc60000000f00 */
[----:B------:R-:W2:Y:S04]  /*3380*/  LDL.LU R211, [R1+0x698] ;  /* 0x0006980001d37983 */ /* 0x000ea80000300800 */
[----:B------:R-:W2:Y:S04]  /*3390*/  LDL.LU R212, [R1+0x694] ;  /* 0x0006940001d47983 */ /* 0x000ea80000300800 */
[----:B------:R-:W2:Y:S04]  /*33a0*/  LDL.LU R213, [R1+0x690] ;  /* 0x0006900001d57983 */ /* 0x000ea80000300800 */
[----:B------:R-:W2:Y:S04]  /*33b0*/  LDL.LU R214, [R1+0x68c] ;  /* 0x00068c0001d67983 */ /* 0x000ea80000300800 */
[----:B------:R-:W2:Y:S04]  /*33c0*/  LDL.LU R215, [R1+0x688] ;  /* 0x0006880001d77983 */ /* 0x000ea80000300800 */
[----:B------:R-:W3:Y:S04]  /*33d0*/  LDL.LU R4, [R1+0x684] ;  /* 0x0006840001047983 */ /* 0x000ee80000300800 */
[----:B------:R-:W3:Y:S04]  /*33e0*/  LDL.LU R5, [R1+0x680] ;  /* 0x0006800001057983 */ /* 0x000ee80000300800 */
[----:B------:R-:W3:Y:S04]  /*33f0*/  LDL.LU R6, [R1+0x67c] ;  /* 0x00067c0001067983 */ /* 0x000ee80000300800 */
[----:B------:R-:W3:Y:S04]  /*3400*/  LDL.LU R7, [R1+0x678] ;  /* 0x0006780001077983 */ /* 0x000ee80000300800 */
[----:B------:R-:W3:Y:S04]  /*3410*/  LDL.LU R8, [R1+0x674] ;  /* 0x0006740001087983 */ /* 0x000ee80000300800 */
[----:B------:R-:W3:Y:S01]  /*3420*/  LDL.LU R9, [R1+0x670] ;  /* 0x0006700001097983 */ /* 0x000ee20000300800 */
[----:B------:R-:W-:-:S03]  /*3430*/  IMAD.MOV.U32 R82, RZ, RZ, R14 ;  /* 0x000000ffff527224 */ /* 0x000fc600078e000e */
[----:B------:R-:W3:Y:S01]  /*3440*/  LDL.LU R10, [R1+0x66c] ;  /* 0x00066c00010a7983 */ /* 0x000ee20000300800 */
[----:B------:R-:W-:-:S03]  /*3450*/  IMAD.MOV.U32 R83, RZ, RZ, R15 ;  /* 0x000000ffff537224 */ /* 0x000fc600078e000f */
[----:B------:R-:W3:Y:S01]  /*3460*/  LDL.LU R11, [R1+0x668] ;  /* 0x00066800010b7983 */ /* 0x000ee20000300800 */
[----:B------:R-:W-:-:S03]  /*3470*/  IMAD.MOV.U32 R84, RZ, RZ, R16 ;  /* 0x000000ffff547224 */ /* 0x000fc600078e0010 */
[----:B------:R-:W3:Y:S01]  /*3480*/  LDL.LU R12, [R1+0x664] ;  /* 0x00066400010c7983 */ /* 0x000ee20000300800 */
[----:B------:R-:W-:-:S03]  /*3490*/  IMAD.MOV.U32 R85, RZ, RZ, R17 ;  /* 0x000000ffff557224 */ /* 0x000fc600078e0011 */
[----:B------:R-:W3:Y:S01]  /*34a0*/  LDL.LU R13, [R1+0x660] ;  /* 0x00066000010d7983 */ /* 0x000ee20000300800 */
[----:B------:R-:W-:-:S03]  /*34b0*/  MOV R86, R18 ;  /* 0x0000001200567202 */ /* 0x000fc60000000f00 */
[----:B------:R-:W3:Y:S01]  /*34c0*/  LDL.LU R14, [R1+0x65c] ;  /* 0x00065c00010e7983 */ /* 0x000ee20000300800 */
[----:B------:R-:W-:-:S03]  /*34d0*/  IMAD.MOV.U32 R87, RZ, RZ, R19 ;  /* 0x000000ffff577224 */ /* 0x000fc600078e0013 */
[----:B------:R-:W3:Y:S04]  /*34e0*/  LDL.LU R15, [R1+0x658] ;  /* 0x00065800010f7983 */ /* 0x000ee80000300800 */
[----:B------:R-:W3:Y:S04]  /*34f0*/  LDL.LU R16, [R1+0x654] ;  /* 0x0006540001107983 */ /* 0x000ee80000300800 */
[----:B------:R-:W3:Y:S04]  /*3500*/  LDL.LU R17, [R1+0x650] ;  /* 0x0006500001117983 */ /* 0x000ee80000300800 */
[----:B------:R-:W3:Y:S04]  /*3510*/  LDL.LU R18, [R1+0x64c] ;  /* 0x00064c0001127983 */ /* 0x000ee80000300800 */
[----:B------:R-:W3:Y:S01]  /*3520*/  LDL.LU R19, [R1+0x648] ;  /* 0x0006480001137983 */ /* 0x000ee20000300800 */
[----:B------:R-:W-:Y:S01]  /*3530*/  UIADD3 UR30, UR54, 0x402, URZ ;  /* 0x00000402361e7890 */ /* 0x000fe2000fffe03f */
[----:B------:R-:W-:Y:S01]  /*3540*/  UMOV UR31, 0x40000040 ;  /* 0x40000040001f7882 */ /* 0x000fe20000000000 */
[----:B------:R-:W-:Y:S01]  /*3550*/  UIADD3 UR10, UR54, 0x502, URZ ;  /* 0x00000502360a7890 */ /* 0x000fe2000fffe03f */
[----:B------:R-:W4:Y:S01]  /*3560*/  LDL.LU R24, [R1] ;  /* 0x0000000001187983 */ /* 0x000f220000300800 */
[----:B------:R-:W-:Y:S01]  /*3570*/  UMOV UR8, UR4 ;  /* 0x0000000400087c82 */ /* 0x000fe20008000000 */
[----:B------:R-:W-:Y:S01]  /*3580*/  UMOV UR9, UR5 ;  /* 0x0000000500097c82 */ /* 0x000fe20008000000 */
[----:B------:R-:W-:Y:S01]  /*3590*/  UMOV UR11, 0x40000040 ;  /* 0x40000040000b7882 */ /* 0x000fe20000000000 */
[----:B------:R-:W-:Y:S01]  /*35a0*/  UIADD3 UR14, UR54, 0x602, URZ ;  /* 0x00000602360e7890 */ /* 0x000fe2000fffe03f */
[----:B------:R-:W4:Y:S01]  /*35b0*/  LDL.LU R25, [R1+0x4] ;  /* 0x0000040001197983 */ /* 0x000f220000300800 */
[----:B------:R-:W-:Y:S01]  /*35c0*/  UMOV UR12, UR4 ;  /* 0x00000004000c7c82 */ /* 0x000fe20008000000 */
[----:B------:R-:W-:Y:S01]  /*35d0*/  UMOV UR13, UR5 ;  /* 0x00000005000d7c82 */ /* 0x000fe20008000000 */
[----:B------:R-:W-:Y:S01]  /*35e0*/  UMOV UR15, 0x40000040 ;  /* 0x40000040000f7882 */ /* 0x000fe20000000000 */
[----:B------:R-:W4:Y:S04]  /*35f0*/  LDL.LU R26, [R1+0x8] ;  /* 0x00000800011a7983 */ /* 0x000f280000300800 */
        /* <DEDUP_REMOVED lines=12> */
[----:B------:R-:W4:Y:S01]  /*36c0*/  LDL.LU R39, [R1+0x3c] ;  /* 0x00003c0001277983 */ /* 0x000f220000300800 */
[----:B------:R-:W-:Y:S01]  /*36d0*/  UIADD3 UR16, UR51, 0x402, URZ ;  /* 0x0000040233107890 */ /* 0x000fe2000fffe03f */
[----:B---3--:R-:W-:-:S06]  /*36e0*/  WARPGROUP.ARRIVE ;  /* 0x00000000000079c5 */ /* 0x008fcc0000000000 */
[----:B------:R-:W-:Y:S03]  /*36f0*/  HGMMA.64x32x16.F32 R4, gdesc[UR44], R4, gsb0 ;  /* 0x006000002c0479f0 */ /* 0x000fe60008000804 */
[----:B------:R-:W-:Y:S02]  /*3700*/  WARPGROUP.DEPBAR.LE gsb0, 0x0 ;  /* 0x00008000000079c5 */ /* 0x000fe40000010000 */
[----:B--2---:R-:W-:-:S06]  /*3710*/  WARPGROUP.ARRIVE ;  /* 0x00000000000079c5 */ /* 0x004fcc0000000000 */
[----:B------:R-:W-:Y:S03]  /*3720*/  HGMMA.64x32x16.F32 R200, gdesc[UR20], R200, gsb0 ;  /* 0x0060000014c879f0 */ /* 0x000fe600080008c8 */
[----:B------:R-:W-:Y:S02]  /*3730*/  WARPGROUP.DEPBAR.LE gsb0, 0x0 ;  /* 0x00008000000079c5 */ /* 0x000fe40000010000 */
[----:B------:R-:W-:-:S06]  /*3740*/  WARPGROUP.ARRIVE ;  /* 0x00000000000079c5 */ /* 0x000fcc0000000000 */
[----:B------:R-:W-:Y:S03]  /*3750*/  HGMMA.64x32x16.F32 R152, gdesc[UR28], R152, gsb0 ;  /* 0x006000001c9879f0 */ /* 0x000fe60008000898 */
[----:B------:R-:W-:Y:S02]  /*3760*/  WARPGROUP.DEPBAR.LE gsb0, 0x0 ;  /* 0x00008000000079c5 */ /* 0x000fe40000010000 */
[----:B------:R-:W-:-:S06]  /*3770*/  WARPGROUP.ARRIVE ;  /* 0x00000000000079c5 */ /* 0x000fcc0000000000 */
[----:B------:R-:W-:Y:S03]  /*3780*/  HGMMA.64x32x16.F32 R104, gdesc[UR8], R104, gsb0 ;  /* 0x00600000086879f0 */ /* 0x000fe60008000868 */
[----:B------:R-:W-:Y:S02]  /*3790*/  WARPGROUP.DEPBAR.LE gsb0, 0x0 ;  /* 0x00008000000079c5 */ /* 0x000fe40000010000 */
[----:B------:R-:W-:-:S06]  /*37a0*/  WARPGROUP.ARRIVE ;  /* 0x00000000000079c5 */ /* 0x000fcc0000000000 */
[----:B------:R-:W-:Y:S01]  /*37b0*/  HGMMA.64x32x16.F32 R56, gdesc[UR12], R56, gsb0 ;  /* 0x006000000c3879f0 */ /* 0x000fe20008000838 */
        /* <DEDUP_REMOVED lines=12> */
[----:B------:R-:W-:Y:S03]  /*3880*/  HGMMA.64x32x16.F32 R40, gdesc[UR12], R40, gsb0 ;  /* 0x006000000c2879f0 */ /* 0x000fe60008000828 */
[----:B------:R-:W-:Y:S02]  /*3890*/  WARPGROUP.DEPBAR.LE gsb0, 0x0 ;  /* 0x00008000000079c5 */ /* 0x000fe40000010000 */
[----:B------:R-:W-:-:S06]  /*38a0*/  WARPGROUP.ARRIVE ;  /* 0x00000000000079c5 */ /* 0x000fcc0000000000 */
[----:B------:R-:W-:Y:S01]  /*38b0*/  HGMMA.64x32x16.F32 R88, gdesc[UR8], R88, gsb0 ;  /* 0x00600000085879f0 */ /* 0x000fe20008000858 */
[----:B------:R-:W-:Y:S01]  /*38c0*/  UMOV UR16, UR12 ;  /* 0x0000000c00107c82 */ /* 0x000fe20008000000 */
[----:B------:R-:W-:Y:S01]  /*38d0*/  UMOV UR17, UR13 ;  /* 0x0000000d00117c82 */ /* 0x000fe20008000000 */
[----:B------:R-:W-:Y:S01]  /*38e0*/  UMOV UR4, UR12 ;  /* 0x0000000c00047c82 */ /* 0x000fe20008000000 */
[----:B------:R-:W-:Y:S01]  /*38f0*/  UMOV UR5, UR13 ;  /* 0x0000000d00057c82 */ /* 0x000fe20008000000 */
[----:B------:R-:W-:Y:S01]  /*3900*/  UIADD3 UR8, UR51, 0x802, URZ ;  /* 0x0000080233087890 */ /* 0x000fe2000fffe03f */
[----:B------:R-:W-:Y:S02]  /*3910*/  WARPGROUP.DEPBAR.LE gsb0, 0x0 ;  /* 0x00008000000079c5 */ /* 0x000fe40000010000 */
[----:B------:R-:W-:-:S06]  /*3920*/  WARPGROUP.ARRIVE ;  /* 0x00000000000079c5 */ /* 0x000fcc0000000000 */
[----:B------:R-:W-:Y:S03]  /*3930*/  HGMMA.64x32x16.F32 R136, gdesc[UR28], R136, gsb0 ;  /* 0x006000001c8879f0 */ /* 0x000fe60008000888 */
[----:B------:R-:W-:Y:S02]  /*3940*/  WARPGROUP.DEPBAR.LE gsb0, 0x0 ;  /* 0x00008000000079c5 */ /* 0x000fe40000010000 */
[----:B------:R-:W-:-:S06]  /*3950*/  WARPGROUP.ARRIVE ;  /* 0x00000000000079c5 */ /* 0x000fcc0000000000 */
[----:B------:R-:W-:Y:S03]  /*3960*/  HGMMA.64x32x16.F32 R184, gdesc[UR20], R184, gsb0 ;  /* 0x0060000014b879f0 */ /* 0x000fe600080008b8 */
[----:B------:R-:W-:Y:S02]  /*3970*/  WARPGROUP.DEPBAR.LE gsb0, 0x0 ;  /* 0x00008000000079c5 */ /* 0x000fe40000010000 */
[----:B----4-:R-:W-:-:S06]  /*3980*/  WARPGROUP.ARRIVE ;  /* 0x00000000000079c5 */ /* 0x010fcc0000000000 */
[----:B------:R-:W-:Y:S03]  /*3990*/  HGMMA.64x32x16.F32 R24, gdesc[UR44], R24, gsb0 ;  /* 0x006000002c1879f0 */ /* 0x000fe60008000818 */
[----:B------:R-:W-:Y:S02]  /*39a0*/  WARPGROUP.DEPBAR.LE gsb0, 0x0 ;  /* 0x00008000000079c5 */ /* 0x000fe40000010000 */
[----:B------:R-:W-:Y:S01]  /*39b0*/  WARPGROUP.ARRIVE ;  /* 0x00000000000079c5 */ /* 0x000fe20000000000 */
[----:B------:R-:W-:Y:S04]  /*39c0*/  STL.64 [R1], R24 ;  /* 0x0000001801007387 */ /* 0x000fe80000100a00 */
[----:B------:R-:W-:Y:S01]  /*39d0*/  STL.64 [R1+0x8], R26 ;  /* 0x0000081a01007387 */ /* 0x000fe20000100a00 */
[----:B------:R-:W-:Y:S03]  /*39e0*/  HGMMA.64x32x16.F32 R72, gdesc[UR16], R72, gsb0 ;  /* 0x00600000104879f0 */ /* 0x000fe60008000848 */
        /* <DEDUP_REMOVED lines=12> */
[----:B------:R-:W2:Y:S01]  /*3ab0*/  LDL.LU.64 R26, [R1+0x610] ;  /* 0x00061000011a7983 */ /* 0x000ea20000300a00 */
[----:B------:R-:W-:-:S02]  /*3ac0*/  WARPGROUP.DEPBAR.LE gsb0, 0x0 ;  /* 0x00008000000079c5 */ /* 0x000fc40000010000 */
[----:B------:R-:W-:Y:S01]  /*3ad0*/  WARPGROUP.ARRIVE ;  /* 0x00000000000079c5 */ /* 0x000fe20000000000 */
[----:B------:R-:W2:Y:S01]  /*3ae0*/  LDL.LU.64 R24, [R1+0x608] ;  /* 0x0006080001187983 */ /* 0x000ea20000300a00 */
[----:B------:R-:W-:-:S03]  /*3af0*/  UIADD3 UR20, UR51, 0x4, URZ ;  /* 0x0000000433147890 */ /* 0x000fc6000fffe03f */
[----:B------:R-:W-:Y:S01]  /*3b00*/  STL.64 [R1+0xc0], R72 ;  /* 0x0000c04801007387 */ /* 0x000fe20000100a00 */
[----:B------:R-:W-:Y:S01]  /*3b10*/  HGMMA.64x32x16.F32 R120, gdesc[UR4], R120, gsb0 ;  /* 0x00600000047879f0 */ /* 0x000fe20008000878 */
[----:B------:R-:W-:Y:S01]  /*3b20*/  UMOV UR4, UR8 ;  /* 0x0000000800047c82 */ /* 0x000fe20008000000 */
[----:B------:R-:W-:Y:S01]  /*3b30*/  UMOV UR5, 0x40000040 ;  /* 0x4000004000057882 */ /* 0x000fe20000000000 */
[----:B------:R-:W-:Y:S01]  /*3b40*/  STL.64 [R1+0xc8], R74 ;  /* 0x0000c84a01007387 */ /* 0x000fe20000100a00 */
[----:B------:R-:W-:Y:S02]  /*3b50*/  WARPGROUP.DEPBAR.LE gsb0, 0x0 ;  /* 0x00008000000079c5 */ /* 0x000fe40000010000 */
[----:B------:R-:W-:Y:S01]  /*3b60*/  WARPGROUP.ARRIVE ;  /* 0x00000000000079c5 */ /* 0x000fe20000000000 */
[----:B------:R-:W-:Y:S01]  /*3b70*/  UMOV UR16, UR4 ;  /* 0x0000000400107c82 */ /* 0x000fe20008000000 */
[----:B------:R-:W-:Y:S01]  /*3b80*/  UMOV UR17, UR5 ;  /* 0x0000000500117c82 */ /* 0x000fe20008000000 */
[----:B------:R-:W-:Y:S03]  /*3b90*/  STL.64 [R1+0xd0], R76 ;  /* 0x0000d04c01007387 */ /* 0x000fe60000100a00 */
[----:B------:R-:W-:Y:S01]  /*3ba0*/  HGMMA.64x32x16.F32 R168, gdesc[UR4], R168, gsb0 ;  /* 0x0060000004a879f0 */ /* 0x000fe200080008a8 */
[----:B------:R-:W-:Y:S04]  /*3bb0*/  STL.64 [R1+0xd8], R78 ;  /* 0x0000d84e01007387 */ /* 0x000fe80000100a00 */
[----:B------:R-:W-:Y:S04]  /*3bc0*/  STL.64 [R1+0xe0], R80 ;  /* 0x0000e05001007387 */ /* 0x000fe80000100a00 */
[----:B------:R-:W-:Y:S04]  /*3bd0*/  STL.64 [R1+0xe8], R82 ;  /* 0x0000e85201007387 */ /* 0x000fe80000100a00 */
[----:B------:R-:W-:Y:S04]  /*3be0*/  STL.64 [R1+0xf0], R84 ;  /* 0x0000f05401007387 */ /* 0x000fe80000100a00 */
[----:B------:R0:W-:Y:S04]  /*3bf0*/  STL.64 [R1+0xf8], R86 ;  /* 0x0000f85601007387 */ /* 0x0001e80000100a00 */
[----:B0-----:R-:W3:Y:S04]  /*3c00*/  LDL.LU.64 R86, [R1+0x600] ;  /* 0x0006000001567983 */ /* 0x001ee80000300a00 */
[----:B------:R-:W3:Y:S04]  /*3c10*/  LDL.LU.64 R84, [R1+0x5f8] ;  /* 0x0005f80001547983 */ /* 0x000ee80000300a00 */
[----:B------:R-:W3:Y:S04]  /*3c20*/  LDL.LU.64 R82, [R1+0x5f0] ;  /* 0x0005f00001527983 */ /* 0x000ee80000300a00 */
[----:B------:R-:W3:Y:S04]  /*3c30*/  LDL.LU.64 R80, [R1+0x5e8] ;  /* 0x0005e80001507983 */ /* 0x000ee80000300a00 */
[----:B------:R-:W3:Y:S04]  /*3c40*/  LDL.LU.64 R78, [R1+0x5e0] ;  /* 0x0005e000014e7983 */ /* 0x000ee80000300a00 */
[----:B------:R-:W3:Y:S04]  /*3c50*/  LDL.LU.64 R76, [R1+0x5d8] ;  /* 0x0005d800014c7983 */ /* 0x000ee80000300a00 */
[----:B------:R-:W3:Y:S04]  /*3c60*/  LDL.LU.64 R74, [R1+0x5d0] ;  /* 0x0005d000014a7983 */ /* 0x000ee80000300a00 */
[----:B------:R-:W3:Y:S01]  /*3c70*/  LDL.LU.64 R72, [R1+0x5c8] ;  /* 0x0005c80001487983 */ /* 0x000ee20000300a00 */
[----:B------:R-:W-:-:S02]  /*3c80*/  WARPGROUP.DEPBAR.LE gsb0, 0x0 ;  /* 0x00008000000079c5 */ /* 0x000fc40000010000 */
[----:B------:R-:W-:Y:S01]  /*3c90*/  WARPGROUP.ARRIVE ;  /* 0x00000000000079c5 */ /* 0x000fe20000000000 */
[----:B------:R-:W-:Y:S04]  /*3ca0*/  STL.64 [R1+0x180], R120 ;  /* 0x0001807801007387 */ /* 0x000fe80000100a00 */
        /* <DEDUP_REMOVED lines=8> */
[----:B0-----:R-:W4:Y:S04]  /*3d30*/  LDL.LU.64 R134, [R1+0x5c0] ;  /* 0x0005c00001867983 */ /* 0x001f280000300a00 */
[----:B------:R-:W4:Y:S04]  /*3d40*/  LDL.LU.64 R132, [R1+0x5b8] ;  /* 0x0005b80001847983 */ /* 0x000f280000300a00 */
[----:B------:R-:W4:Y:S04]  /*3d50*/  LDL.LU.64 R130, [R1+0x5b0] ;  /* 0x0005b00001827983 */ /* 0x000f280000300a00 */
[----:B------:R-:W4:Y:S04]  /*3d60*/  LDL.LU.64 R128, [R1+0x5a8] ;  /* 0x0005a80001807983 */ /* 0x000f280000300a00 */
[----:B------:R-:W4:Y:S04]  /*3d70*/  LDL.LU.64 R126, [R1+0x5a0] ;  /* 0x0005a000017e7983 */ /* 0x000f280000300a00 */
[----:B------:R-:W4:Y:S04]  /*3d80*/  LDL.LU.64 R124, [R1+0x598] ;  /* 0x00059800017c7983 */ /* 0x000f280000300a00 */
[----:B------:R-:W4:Y:S04]  /*3d90*/  LDL.LU.64 R122, [R1+0x590] ;  /* 0x00059000017a7983 */ /* 0x000f280000300a00 */
[----:B------:R-:W4:Y:S01]  /*3da0*/  LDL.LU.64 R120, [R1+0x588] ;  /* 0x0005880001787983 */ /* 0x000f220000300a00 */
[----:B------:R-:W-:Y:S01]  /*3db0*/  UMOV UR8, UR20 ;  /* 0x0000001400087c82 */ /* 0x000fe20008000000 */
[----:B------:R-:W-:-:S02]  /*3dc0*/  UMOV UR9, 0x40000040 ;  /* 0x4000004000097882 */ /* 0x000fc40000000000 */
[----:B------:R-:W-:Y:S04]  /*3dd0*/  STL.64 [R1+0x140], R168 ;  /* 0x000140a801007387 */ /* 0x000fe80000100a00 */
[----:B------:R-:W-:Y:S04]  /*3de0*/  STL.64 [R1+0x148], R170 ;  /* 0x000148aa01007387 */ /* 0x000fe80000100a00 */
[----:B------:R-:W-:Y:S04]  /*3df0*/  STL.64 [R1+0x150], R172 ;  /* 0x000150ac01007387 */ /* 0x000fe80000100a00 */
[----:B------:R-:W-:Y:S04]  /*3e00*/  STL.64 [R1+0x158], R174 ;  /* 0x000158ae01007387 */ /* 0x000fe80000100a00 */
[----:B------:R-:W-:Y:S04]  /*3e10*/  STL.64 [R1+0x160], R176 ;  /* 0x000160b001007387 */ /* 0x000fe80000100a00 */
[----:B------:R-:W-:Y:S04]  /*3e20*/  STL.64 [R1+0x168], R178 ;  /* 0x000168b201007387 */ /* 0x000fe80000100a00 */
[----:B------:R-:W-:Y:S04]  /*3e30*/  STL.64 [R1+0x170], R180 ;  /* 0x000170b401007387 */ /* 0x000fe80000100a00 */
[----:B------:R0:W-:Y:S01]  /*3e40*/  STL.64 [R1+0x178], R182 ;  /* 0x000178b601007387 */ /* 0x0001e20000100a00 */
[----:B------:R-:W-:-:S03]  /*3e50*/  WARPGROUP.DEPBAR.LE gsb0, 0x0 ;  /* 0x00008000000079c5 */ /* 0x000fc60000010000 */
        /* <DEDUP_REMOVED lines=8> */
[----:B------:R-:W-:Y:S01]  /*3ee0*/  UMOV UR44, UR4 ;  /* 0x00000004002c7c82 */ /* 0x000fe20008000000 */
[----:B------:R-:W-:-:S02]  /*3ef0*/  UMOV UR45, UR5 ;  /* 0x00000005002d7c82 */ /* 0x000fc40008000000 */
[----:B------:R-:W-:Y:S04]  /*3f00*/  STL.64 [R1+0x80], R220 ;  /* 0x000080dc01007387 */ /* 0x000fe80000100a00 */
[----:B------:R-:W-:Y:S04]  /*3f10*/  STL.64 [R1+0x88], R222 ;  /* 0x000088de01007387 */ /* 0x000fe80000100a00 */
[----:B------:R-:W-:Y:S04]  /*3f20*/  STL.64 [R1+0x90], R224 ;  /* 0x000090e001007387 */ /* 0x000fe80000100a00 */
[----:B------:R-:W-:Y:S04]  /*3f30*/  STL.64 [R1+0x98], R226 ;  /* 0x000098e201007387 */ /* 0x000fe80000100a00 */
[----:B------:R-:W-:Y:S04]  /*3f40*/  STL.64 [R1+0xa0], R228 ;  /* 0x0000a0e401007387 */ /* 0x000fe80000100a00 */
[----:B------:R0:W-:Y:S04]  /*3f50*/  STL.64 [R1+0xa8], R230 ;  /* 0x0000a8e601007387 */ /* 0x0001e80000100a00 */
[----:B------:R-:W-:Y:S04]  /*3f60*/  STL.64 [R1+0xb0], R232 ;  /* 0x0000b0e801007387 */ /* 0x000fe80000100a00 */
[----:B------:R-:W-:Y:S04]  /*3f70*/  STL.64 [R1+0xb8], R234 ;  /* 0x0000b8ea01007387 */ /* 0x000fe80000100a00 */
[----:B0-----:R-:W3:Y:S04]  /*3f80*/  LDL.LU.64 R230, [R1+0x540] ;  /* 0x0005400001e67983 */ /* 0x001ee80000300a00 */
[----:B------:R-:W3:Y:S04]  /*3f90*/  LDL.LU.64 R228, [R1+0x538] ;  /* 0x0005380001e47983 */ /* 0x000ee80000300a00 */
[----:B------:R-:W3:Y:S04]  /*3fa0*/  LDL.LU.64 R226, [R1+0x530] ;  /* 0x0005300001e27983 */ /* 0x000ee80000300a00 */
[----:B------:R-:W3:Y:S04]  /*3fb0*/  LDL.LU.64 R224, [R1+0x528] ;  /* 0x0005280001e07983 */ /* 0x000ee80000300a00 */
[----:B------:R-:W3:Y:S04]  /*3fc0*/  LDL.LU.64 R222, [R1+0x520] ;  /* 0x0005200001de7983 */ /* 0x000ee80000300a00 */
[----:B------:R-:W3:Y:S01]  /*3fd0*/  LDL.LU.64 R220, [R1+0x518] ;  /* 0x0005180001dc7983 */ /* 0x000ee20000300a00 */
[----:B------:R-:W-:Y:S01]  /*3fe0*/  UMOV UR20, UR4 ;  /* 0x0000000400147c82 */ /* 0x000fe20008000000 */
[----:B------:R-:W-:Y:S01]  /*3ff0*/  UMOV UR21, UR5 ;  /* 0x0000000500157c82 */ /* 0x000fe20008000000 */
[----:B------:R-:W-:Y:S01]  /*4000*/  UMOV UR28, UR4 ;  /* 0x00000004001c7c82 */ /* 0x000fe20008000000 */
[----:B------:R-:W-:Y:S01]  /*4010*/  UMOV UR29, UR5 ;  /* 0x00000005001d7c82 */ /* 0x000fe20008000000 */
[----:B---3--:R-:W-:-:S06]  /*4020*/  WARPGROUP.ARRIVE ;  /* 0x00000000000079c5 */ /* 0x008fcc0000000000 */
[----:B------:R-:W-:Y:S03]  /*4030*/  HGMMA.64x32x16.F32 R216, gdesc[UR44], R216, gsb0 ;  /* 0x006000002cd879f0 */ /* 0x000fe600080008d8 */
[----:B------:R-:W-:Y:S02]  /*4040*/  WARPGROUP.DEPBAR.LE gsb0, 0x0 ;  /* 0x00008000000079c5 */ /* 0x000fe40000010000 */
[----:B--2---:R-:W-:Y:S01]  /*4050*/  WARPGROUP.ARRIVE ;  /* 0x00000000000079c5 */ /* 0x004fe20000000000 */
[----:B------:R-:W-:Y:S04]  /*4060*/  STL.64 [R1+0x4d0], R230 ;  /* 0x0004d0e601007387 */ /* 0x000fe80000100a00 */
[----:B------:R-:W-:Y:S01]  /*4070*/  STL.64 [R1+0x4c8], R228 ;  /* 0x0004c8e401007387 */ /* 0x000fe20000100a00 */
[----:B------:R-:W-:Y:S03]  /*4080*/  HGMMA.64x32x16.F32 R168, gdesc[UR20], R168, gsb0 ;  /* 0x0060000014a879f0 */ /* 0x000fe600080008a8 */
        /* <DEDUP_REMOVED lines=14> */
[----:B------:R-:W-:Y:S01]  /*4170*/  STL.64 [R1+0x4a0], R218 ;  /* 0x0004a0da01007387 */ /* 0x000fe20000100a00 */
[----:B------:R-:W-:-:S03]  /*4180*/  WARPGROUP.DEPBAR.LE gsb0, 0x0 ;  /* 0x00008000000079c5 */ /* 0x000fc60000010000 */
[----:B------:R-:W-:Y:S04]  /*4190*/  STL.64 [R1+0x498], R216 ;  /* 0x000498d801007387 */ /* 0x000fe80000100a00 */
        /* <DEDUP_REMOVED lines=8> */
[----:B0-----:R-:W3:Y:S04]  /*4220*/  LDL.LU R168, [R1+0x1c0] ;  /* 0x0001c00001a87983 */ /* 0x001ee80000300800 */
[----:B------:R-:W3:Y:S04]  /*4230*/  LDL.LU R169, [R1+0x1c4] ;  /* 0x0001c40001a97983 */ /* 0x000ee80000300800 */
[----:B------:R-:W3:Y:S04]  /*4240*/  LDL.LU R170, [R1+0x1c8] ;  /* 0x0001c80001aa7983 */ /* 0x000ee80000300800 */
[----:B------:R-:W3:Y:S04]  /*4250*/  LDL.LU R171, [R1+0x1cc] ;  /* 0x0001cc0001ab7983 */ /* 0x000ee80000300800 */
[----:B------:R-:W3:Y:S04]  /*4260*/  LDL.LU R172, [R1+0x1d0] ;  /* 0x0001d00001ac7983 */ /* 0x000ee80000300800 */
[----:B------:R-:W3:Y:S04]  /*4270*/  LDL.LU R173, [R1+0x1d4] ;  /* 0x0001d40001ad7983 */ /* 0x000ee80000300800 */
[----:B------:R-:W3:Y:S04]  /*4280*/  LDL.LU R174, [R1+0x1d8] ;  /* 0x0001d80001ae7983 */ /* 0x000ee80000300800 */
[----:B------:R-:W3:Y:S04]  /*4290*/  LDL.LU R175, [R1+0x1dc] ;  /* 0x0001dc0001af7983 */ /* 0x000ee80000300800 */
[----:B------:R-:W3:Y:S01]  /*42a0*/  LDL.LU R176, [R1+0x1e0] ;  /* 0x0001e00001b07983 */ /* 0x000ee20000300800 */
[----:B----4-:R-:W-:Y:S01]  /*42b0*/  WARPGROUP.ARRIVE ;  /* 0x00000000000079c5 */ /* 0x010fe20000000000 */
[----:B------:R-:W-:Y:S01]  /*42c0*/  UMOV UR6, UR10 ;  /* 0x0000000a00067c82 */ /* 0x000fe20008000000 */
[----:B------:R-:W-:Y:S01]  /*42d0*/  UMOV UR7, UR11 ;  /* 0x0000000b00077c82 */ /* 0x000fe20008000000 */
[----:B------:R-:W-:Y:S01]  /*42e0*/  IMAD.MOV.U32 R177, RZ, RZ, R23 ;  /* 0x000000ffffb17224 */ /* 0x000fe200078e0017 */
[----:B------:R-:W-:Y:S01]  /*42f0*/  MOV R180, R20 ;  /* 0x0000001400b47202 */ /* 0x000fe20000000f00 */
[----:B------:R-:W-:Y:S01]  /*4300*/  IMAD.MOV.U32 R178, RZ, RZ, R22 ;  /* 0x000000ffffb27224 */ /* 0x000fe200078e0016 */
[----:B------:R-:W-:Y:S01]  /*4310*/  HGMMA.64x32x16.F32 R120, gdesc[UR28], R120, gsb0 ;  /* 0x006000001c7879f0 */ /* 0x000fe20008000878 */
[----:B------:R-:W-:Y:S01]  /*4320*/  IMAD.MOV.U32 R179, RZ, RZ, R21 ;  /* 0x000000ffffb37224 */ /* 0x000fe200078e0015 */
[----:B------:R-:W-:Y:S01]  /*4330*/  UIADD3 UR10, UR54, 0x4, URZ ;  /* 0x00000004360a7890 */ /* 0x000fe2000fffe03f */
[----:B------:R-:W-:Y:S01]  /*4340*/  IMAD.MOV.U32 R181, RZ, RZ, R3 ;  /* 0x000000ffffb57224 */ /* 0x000fe200078e0003 */
[----:B------:R-:W-:Y:S01]  /*4350*/  UMOV UR11, 0x40000040 ;  /* 0x40000040000b7882 */ /* 0x000fe20000000000 */
[----:B------:R-:W-:Y:S01]  /*4360*/  IMAD.MOV.U32 R182, RZ, RZ, R2 ;  /* 0x000000ffffb67224 */ /* 0x000fe200078e0002 */
[----:B------:R-:W-:Y:S01]  /*4370*/  UIADD3 UR22, UR54, 0x104, URZ ;  /* 0x0000010436167890 */ /* 0x000fe2000fffe03f */
[----:B------:R-:W-:Y:S01]  /*4380*/  IMAD.MOV.U32 R183, RZ, RZ, R0 ;  /* 0x000000ffffb77224 */ /* 0x000fe200078e0000 */
        /* <DEDUP_REMOVED lines=10> */
[----:B------:R-:W-:-:S02]  /*4430*/  WARPGROUP.DEPBAR.LE gsb0, 0x0 ;  /* 0x00008000000079c5 */ /* 0x000fc40000010000 */
[----:B------:R-:W-:Y:S01]  /*4440*/  WARPGROUP.ARRIVE ;  /* 0x00000000000079c5 */ /* 0x000fe20000000000 */
[----:B------:R-:W-:Y:S01]  /*4450*/  UMOV UR27, 0x40000040 ;  /* 0x40000040001b7882 */ /* 0x000fe20000000000 */
[----:B------:R-:W-:Y:S01]  /*4460*/  UIADD3 UR30, UR54, 0x504, URZ ;  /* 0x00000504361e7890 */ /* 0x000fe2000fffe03f */
[----:B------:R-:W-:Y:S03]  /*4470*/  STL [R1+0x494], R124 ;  /* 0x0004947c01007387 */ /* 0x000fe60000100800 */
[----:B------:R-:W-:Y:S01]  /*4480*/  HGMMA.64x32x16.F32 R72, gdesc[UR4], R72, gsb0 ;  /* 0x00600000044879f0 */ /* 0x000fe20008000848 */
[----:B------:R-:W-:Y:S01]  /*4490*/  UIADD3 UR6, UR54, 0x404, URZ ;  /* 0x0000040436067890 */ /* 0x000fe2000fffe03f */
[----:B------:R-:W-:Y:S01]  /*44a0*/  STL [R1+0x490], R125 ;  /* 0x0004907d01007387 */ /* 0x000fe20000100800 */
[----:B------:R-:W-:Y:S01]  /*44b0*/  UMOV UR4, UR8 ;  /* 0x0000000800047c82 */ /* 0x000fe20008000000 */
[----:B------:R-:W-:Y:S01]  /*44c0*/  UMOV UR5, UR9 ;  /* 0x0000000900057c82 */ /* 0x000fe20008000000 */
[----:B------:R-:W-:Y:S01]  /*44d0*/  UMOV UR7, 0x40000040 ;  /* 0x4000004000077882 */ /* 0x000fe20000000000 */
[----:B------:R-:W-:Y:S01]  /*44e0*/  UMOV UR28, UR8 ;  /* 0x00000008001c7c82 */ /* 0x000fe20008000000 */
[----:B------:R-:W-:Y:S01]  /*44f0*/  UMOV UR29, UR9 ;  /* 0x00000009001d7c82 */ /* 0x000fe20008000000 */
[----:B------:R-:W-:Y:S01]  /*4500*/  UMOV UR31, 0x40000040 ;  /* 0x40000040001f7882 */ /* 0x000fe20000000000 */
        /* <DEDUP_REMOVED lines=14> */
[----:B------:R-:W-:Y:S03]  /*45f0*/  HGMMA.64x32x16.F32 R24, gdesc[UR12], R24, gsb0 ;  /* 0x006000000c1879f0 */ /* 0x000fe60008000818 */
[----:B------:R-:W-:Y:S01]  /*4600*/  STL [R1+0x45c], R74 ;  /* 0x00045c4a01007387 */ /* 0x000fe20000100800 */
[----:B------:R-:W-:Y:S01]  /*4610*/  UIADD3 UR14, UR54, 0x604, URZ ;  /* 0x00000604360e7890 */ /* 0x000fe2000fffe03f */
[----:B------:R-:W-:-:S02]  /*4620*/  UMOV UR12, UR8 ;  /* 0x00000008000c7c82 */ /* 0x000fc40008000000 */
[----:B------:R-:W-:Y:S01]  /*4630*/  STL [R1+0x458], R75 ;  /* 0x0004584b01007387 */ /* 0x000fe20000100800 */
[----:B------:R-:W-:Y:S01]  /*4640*/  UMOV UR13, UR9 ;  /* 0x00000009000d7c82 */ /* 0x000fe20008000000 */
[----:B------:R-:W-:Y:S02]  /*4650*/  UMOV UR15, 0x40000040 ;  /* 0x40000040000f7882 */ /* 0x000fe40000000000 */
        /* <DEDUP_REMOVED lines=12> */
[----:B------:R-:W-:-:S03]  /*4720*/  WARPGROUP.DEPBAR.LE gsb0, 0x0 ;  /* 0x00008000000079c5 */ /* 0x000fc60000010000 */
[----:B------:R-:W-:Y:S04]  /*4730*/  STL [R1+0x424], R36 ;  /* 0x0004242401007387 */ /* 0x000fe80000100800 */
[----:B------:R-:W-:Y:S04]  /*4740*/  STL [R1+0x420], R37 ;  /* 0x0004202501007387 */ /* 0x000fe80000100800 */
[----:B------:R-:W-:Y:S04]  /*4750*/  STL [R1+0x41c], R38 ;  /* 0x00041c2601007387 */ /* 0x000fe80000100800 */
[----:B------:R-:W-:Y:S01]  /*4760*/  STL [R1+0x418], R39 ;  /* 0x0004182701007387 */ /* 0x000fe20000100800 */
[----:B---3--:R-:W-:-:S06]  /*4770*/  WARPGROUP.ARRIVE ;  /* 0x00000000000079c5 */ /* 0x008fcc0000000000 */
[----:B------:R-:W-:Y:S03]  /*4780*/  HGMMA.64x32x16.F32 R168, gdesc[UR8], R168, gsb0 ;  /* 0x0060000008a879f0 */ /* 0x000fe600080008a8 */
[----:B------:R-:W-:Y:S02]  /*4790*/  WARPGROUP.DEPBAR.LE gsb0, 0x0 ;  /* 0x00008000000079c5 */ /* 0x000fe40000010000 */
[----:B--2---:R-:W-:Y:S01]  /*47a0*/  WARPGROUP.ARRIVE ;  /* 0x00000000000079c5 */ /* 0x004fe20000000000 */
[----:B------:R0:W-:Y:S04]  /*47b0*/  STL.64 [R1+0x1c0], R168 ;  /* 0x0001c0a801007387 */ /* 0x0001e80000100a00 */
[----:B------:R1:W-:Y:S01]  /*47c0*/  STL.64 [R1+0x1c8], R170 ;  /* 0x0001c8aa01007387 */ /* 0x0003e20000100a00 */
[----:B------:R-:W-:Y:S03]  /*47d0*/  HGMMA.64x32x16.F32 R220, gdesc[UR20], R220, gsb0 ;  /* 0x0060000014dc79f0 */ /* 0x000fe600080008dc */
[----:B------:R2:W-:Y:S04]  /*47e0*/  STL.64 [R1+0x1d0], R172 ;  /* 0x0001d0ac01007387 */ /* 0x0005e80000100a00 */
[----:B------:R3:W-:Y:S04]  /*47f0*/  STL.64 [R1+0x1d8], R174 ;  /* 0x0001d8ae01007387 */ /* 0x0007e80000100a00 */
[----:B------:R4:W-:Y:S04]  /*4800*/  STL.64 [R1+0x1e0], R176 ;  /* 0x0001e0b001007387 */ /* 0x0009e80000100a00 */
[----:B------:R4:W-:Y:S04]  /*4810*/  STL.64 [R1+0x1e8], R178 ;  /* 0x0001e8b201007387 */ /* 0x0009e80000100a00 */
[----:B------:R4:W-:Y:S04]  /*4820*/  STL.64 [R1+0x1f0], R180 ;  /* 0x0001f0b401007387 */ /* 0x0009e80000100a00 */
[----:B------:R4:W-:Y:S04]  /*4830*/  STL.64 [R1+0x1f8], R182 ;  /* 0x0001f8b601007387 */ /* 0x0009e80000100a00 */
[----:B0-----:R-:W4:Y:S04]  /*4840*/  LDL.LU.64 R168, [R1] ;  /* 0x0000000001a87983 */ /* 0x001f280000300a00 */
[----:B-1----:R-:W4:Y:S04]  /*4850*/  LDL.LU.64 R170, [R1+0x8] ;  /* 0x0000080001aa7983 */ /* 0x002f280000300a00 */
[----:B--2---:R-:W2:Y:S04]  /*4860*/  LDL.LU.64 R172, [R1+0x10] ;  /* 0x0000100001ac7983 */ /* 0x004ea80000300a00 */
[----:B---3--:R-:W2:Y:S04]  /*4870*/  LDL.LU.64 R174, [R1+0x18] ;  /* 0x0000180001ae7983 */ /* 0x008ea80000300a00 */
[----:B----4-:R-:W2:Y:S04]  /*4880*/  LDL.LU.64 R176, [R1+0x20] ;  /* 0x0000200001b07983 */ /* 0x010ea80000300a00 */
[----:B------:R-:W2:Y:S04]  /*4890*/  LDL.LU.64 R178, [R1+0x28] ;  /* 0x0000280001b27983 */ /* 0x000ea80000300a00 */
[----:B------:R-:W2:Y:S04]  /*48a0*/  LDL.LU.64 R180, [R1+0x30] ;  /* 0x0000300001b47983 */ /* 0x000ea80000300a00 */
[----:B------:R-:W2:Y:S01]  /*48b0*/  LDL.LU.64 R182, [R1+0x38] ;  /* 0x0000380001b67983 */ /* 0x000ea20000300a00 */
[----:B------:R-:W-:-:S02]  /*48c0*/  WARPGROUP.DEPBAR.LE gsb0, 0x0 ;  /* 0x00008000000079c5 */ /* 0x000fc40000010000 */
[----:B------:R-:W-:Y:S01]  /*48d0*/  WARPGROUP.ARRIVE ;  /* 0x00000000000079c5 */ /* 0x000fe20000000000 */
[----:B------:R-:W-:Y:S01]  /*48e0*/  IMAD.MOV.U32 R76, RZ, RZ, R220 ;  /* 0x000000ffff4c7224 */ /* 0x000fe200078e00dc */
[----:B------:R-:W-:Y:S01]  /*48f0*/  MOV R77, R221 ;  /* 0x000000dd004d7202 */ /* 0x000fe20000000f00 */
[----:B------:R-:W-:Y:S01]  /*4900*/  IMAD.MOV.U32 R78, RZ, RZ, R222 ;  /* 0x000000ffff4e7224 */ /* 0x000fe200078e00de */
[----:B------:R-:W3:Y:S01]  /*4910*/  LDL.LU.64 R220, [R1+0xc0] ;  /* 0x0000c00001dc7983 */ /* 0x000ee20000300a00 */
[----:B------:R-:W-:Y:S01]  /*4920*/  IMAD.MOV.U32 R79, RZ, RZ, R223 ;  /* 0x000000ffff4f7224 */ /* 0x000fe200078e00df */
[----:B------:R-:W-:Y:S01]  /*4930*/  HGMMA.64x32x16.F32 R4, gdesc[UR16], R4, gsb0 ;  /* 0x00600000100479f0 */ /* 0x000fe20008000804 */
[----:B------:R-:W-:Y:S01]  /*4940*/  IMAD.MOV.U32 R80, RZ, RZ, R224 ;  /* 0x000000ffff507224 */ /* 0x000fe200078e00e0 */
[----:B------:R-:W3:Y:S01]  /*4950*/  LDL.LU.64 R222, [R1+0xc8] ;  /* 0x0000c80001de7983 */ /* 0x000ee20000300a00 */
[----:B------:R-:W-:Y:S01]  /*4960*/  IMAD.MOV.U32 R81, RZ, RZ, R225 ;  /* 0x000000ffff517224 */ /* 0x000fe200078e00e1 */
[----:B------:R-:W-:Y:S01]  /*4970*/  MOV R82, R226 ;  /* 0x000000e200527202 */ /* 0x000fe20000000f00 */
[----:B------:R-:W-:Y:S01]  /*4980*/  IMAD.MOV.U32 R83, RZ, RZ, R227 ;  /* 0x000000ffff537224 */ /* 0x000fe200078e00e3 */
[----:B------:R-:W3:Y:S01]  /*4990*/  LDL.LU.64 R224, [R1+0xd0] ;  /* 0x0000d00001e07983 */ /* 0x000ee20000300a00 */
[----:B------:R-:W-:Y:S01]  /*49a0*/  IMAD.MOV.U32 R84, RZ, RZ, R228 ;  /* 0x000000ffff547224 */ /* 0x000fe200078e00e4 */
[----:B------:R-:W-:Y:S01]  /*49b0*/  MOV R87, R231 ;  /* 0x000000e700577202 */ /* 0x000fe20000000f00 */
[----:B------:R-:W-:Y:S01]  /*49c0*/  IMAD.MOV.U32 R85, RZ, RZ, R229 ;  /* 0x000000ffff557224 */ /* 0x000fe200078e00e5 */
[----:B------:R-:W3:Y:S01]  /*49d0*/  LDL.LU.64 R226, [R1+0xd8] ;  /* 0x0000d80001e27983 */ /* 0x000ee20000300a00 */
[----:B------:R-:W-:-:S02]  /*49e0*/  IMAD.MOV.U32 R86, RZ, RZ, R230 ;  /* 0x000000ffff567224 */ /* 0x000fc400078e00e6 */
[----:B------:R-:W-:Y:S01]  /*49f0*/  IMAD.MOV.U32 R36, RZ, RZ, R232 ;  /* 0x000000ffff247224 */ /* 0x000fe200078e00e8 */
[----:B------:R-:W3:Y:S01]  /*4a00*/  LDL.LU.64 R228, [R1+0xe0] ;  /* 0x0000e00001e47983 */ /* 0x000ee20000300a00 */
[----:B------:R-:W-:Y:S02]  /*4a10*/  IMAD.MOV.U32 R37, RZ, RZ, R233 ;  /* 0x000000ffff257224 */ /* 0x000fe400078e00e9 */
[----:B------:R-:W-:Y:S01]  /*4a20*/  IMAD.MOV.U32 R38, RZ, RZ, R234 ;  /* 0x000000ffff267224 */ /* 0x000fe200078e00ea */
[----:B------:R-:W3:Y:S01]  /*4a30*/  LDL.LU.64 R230, [R1+0xe8] ;  /* 0x0000e80001e67983 */ /* 0x000ee20000300a00 */
[----:B------:R-:W-:-:S03]  /*4a40*/  IMAD.MOV.U32 R39, RZ, RZ, R235 ;  /* 0x000000ffff277224 */ /* 0x000fc600078e00eb */
[----:B------:R-:W3:Y:S04]  /*4a50*/  LDL.LU.64 R232, [R1+0xf0] ;  /* 0x0000f00001e87983 */ /* 0x000ee80000300a00 */
[----:B------:R-:W3:Y:S01]  /*4a60*/  LDL.LU.64 R234, [R1+0xf8] ;  /* 0x0000f80001ea7983 */ /* 0x000ee20000300a00 */
[----:B------:R-:W-:Y:S02]  /*4a70*/  WARPGROUP.DEPBAR.LE gsb0, 0x0 ;  /* 0x00008000000079c5 */ /* 0x000fe40000010000 */
[----:B------:R-:W-:Y:S01]  /*4a80*/  WARPGROUP.ARRIVE ;  /* 0x00000000000079c5 */ /* 0x000fe20000000000 */
[----:B------:R-:W-:Y:S01]  /*4a90*/  IMAD.MOV.U32 R73, RZ, RZ, R17 ;  /* 0x000000ffff497224 */ /* 0x000fe200078e0011 */
[----:B------:R-:W-:Y:S01]  /*4aa0*/  MOV R75, R19 ;  /* 0x00000013004b7202 */ /* 0x000fe20000000f00 */
[----:B------:R-:W-:Y:S01]  /*4ab0*/  IMAD.MOV.U32 R72, RZ, RZ, R16 ;  /* 0x000000ffff487224 */ /* 0x000fe200078e0010 */
[----:B------:R-:W-:Y:S01]  /*4ac0*/  MOV R134, R14 ;  /* 0x0000000e00867202 */ /* 0x000fe20000000f00 */
[----:B------:R-:W-:Y:S01]  /*4ad0*/  IMAD.MOV.U32 R135, RZ, RZ, R15 ;  /* 0x000000ffff877224 */ /* 0x000fe200078e000f */
[----:B------:R-:W-:Y:S01]  /*4ae0*/  HGMMA.64x32x16.F32 R200, gdesc[UR24], R200, gsb0 ;  /* 0x0060000018c879f0 */ /* 0x000fe200080008c8 */
        /* <DEDUP_REMOVED lines=10> */
[----:B------:R-:W-:Y:S01]  /*4b90*/  IMAD.MOV.U32 R126, RZ, RZ, R6 ;  /* 0x000000ffff7e7224 */ /* 0x000fe200078e0006 */
[----:B------:R-:W-:-:S02]  /*4ba0*/  WARPGROUP.DEPBAR.LE gsb0, 0x0 ;  /* 0x00008000000079c5 */ /* 0x000fc40000010000 */
        /* <DEDUP_REMOVED lines=8> */
[----:B------:R-:W-:Y:S01]  /*4c30*/  UIADD3 UR4, UR51, 0x404, URZ ;  /* 0x0000040433047890 */ /* 0x000fe2000fffe03f */
[----:B------:R-:W-:-:S06]  /*4c40*/  UMOV UR13, 0x40000040 ;  /* 0x40000040000d7882 */ /* 0x000fcc0000000000 */
[----:B------:R-:W-:Y:S01]  /*4c50*/  UMOV UR12, UR4 ;  /* 0x00000004000c7c82 */ /* 0x000fe20008000000 */
[----:B------:R-:W-:Y:S02]  /*4c60*/  WARPGROUP.DEPBAR.LE gsb0, 0x0 ;  /* 0x00008000000079c5 */ /* 0x000fe40000010000 */
[----:B------:R-:W-:-:S06]  /*4c70*/  WARPGROUP.ARRIVE ;  /* 0x00000000000079c5 */ /* 0x000fcc0000000000 */
[----:B------:R-:W-:Y:S01]  /*4c80*/  HGMMA.64x32x16.F32 R40, gdesc[UR12], R40, gsb0 ;  /* 0x006000000c2879f0 */ /* 0x000fe20008000828 */
[----:B------:R-:W-:Y:S01]  /*4c90*/  UMOV UR28, UR12 ;  /* 0x0000000c001c7c82 */ /* 0x000fe20008000000 */
        /* <DEDUP_REMOVED lines=24> */
[----:B--2---:R-:W-:-:S06]  /*4e20*/  WARPGROUP.ARRIVE ;  /* 0x00000000000079c5 */ /* 0x004fcc0000000000 */
[----:B------:R-:W-:Y:S01]  /*4e30*/  HGMMA.64x32x16.F32 R168, gdesc[UR16], R168, gsb0 ;  /* 0x0060000010a879f0 */ /* 0x000fe200080008a8 */
        /* <DEDUP_REMOVED lines=10> */
[----:B------:R0:W-:Y:S04]  /*4ee0*/  STL [R1+0x3e0], R153 ;  /* 0x0003e09901007387 */ /* 0x0001e80000100800 */
        /* <DEDUP_REMOVED lines=27> */
[----:B------:R3:W-:Y:S04]  /*50a0*/  STL.64 [R1], R168 ;  /* 0x000000a801007387 */ /* 0x0007e80000100a00 */
[----:B------:R3:W-:Y:S04]  /*50b0*/  STL.64 [R1+0x8], R170 ;  /* 0x000008aa01007387 */ /* 0x0007e80000100a00 */
[----:B------:R3:W-:Y:S04]  /*50c0*/  STL.64 [R1+0x10], R172 ;  /* 0x000010ac01007387 */ /* 0x0007e80000100a00 */
[----:B------:R3:W-:Y:S04]  /*50d0*/  STL.64 [R1+0x18], R174 ;  /* 0x000018ae01007387 */ /* 0x0007e80000100a00 */
[----:B------:R3:W-:Y:S04]  /*50e0*/  STL [R1+0x20], R176 ;  /* 0x000020b001007387 */ /* 0x0007e80000100800 */
[----:B0-----:R-:W3:Y:S04]  /*50f0*/  LDL.LU.64 R152, [R1+0x180] ;  /* 0x0001800001987983 */ /* 0x001ee80000300a00 */
[----:B-1----:R-:W3:Y:S04]  /*5100*/  LDL.LU.64 R154, [R1+0x188] ;  /* 0x00018800019a7983 */ /* 0x002ee80000300a00 */
[----:B--2---:R-:W2:Y:S04]  /*5110*/  LDL.LU.64 R156, [R1+0x190] ;  /* 0x00019000019c7983 */ /* 0x004ea80000300a00 */
[----:B----4-:R-:W2:Y:S04]  /*5120*/  LDL.LU.64 R158, [R1+0x198] ;  /* 0x00019800019e7983 */ /* 0x010ea80000300a00 */
[----:B---3--:R-:W2:Y:S04]  /*5130*/  LDL.LU.64 R160, [R1+0x1a0] ;  /* 0x0001a00001a07983 */ /* 0x008ea80000300a00 */
[----:B------:R-:W2:Y:S04]  /*5140*/  LDL.LU.64 R162, [R1+0x1a8] ;  /* 0x0001a80001a27983 */ /* 0x000ea80000300a00 */
[----:B------:R-:W2:Y:S04]  /*5150*/  LDL.LU.64 R164, [R1+0x1b0] ;  /* 0x0001b00001a47983 */ /* 0x000ea80000300a00 */
[----:B------:R-:W2:Y:S01]  /*5160*/  LDL.LU.64 R166, [R1+0x1b8] ;  /* 0x0001b80001a67983 */ /* 0x000ea20000300a00 */
[----:B------:R-:W-:-:S03]  /*5170*/  WARPGROUP.ARRIVE ;  /* 0x00000000000079c5 */ /* 0x000fc60000000000 */
[----:B------:R-:W3:Y:S01]  /*5180*/  LDL.LU.64 R168, [R1+0x140] ;  /* 0x0001400001a87983 */ /* 0x000ee20000300a00 */
[----:B------:R-:W-:-:S03]  /*5190*/  IMAD.MOV.U32 R17, RZ, RZ, R177 ;  /* 0x000000ffff117224 */ /* 0x000fc600078e00b1 */
[----:B------:R-:W3:Y:S01]  /*51a0*/  LDL.LU.64 R170, [R1+0x148] ;  /* 0x0001480001aa7983 */ /* 0x000ee20000300a00 */
[----:B------:R-:W-:-:S03]  /*51b0*/  IMAD.MOV.U32 R16, RZ, RZ, R178 ;  /* 0x000000ffff107224 */ /* 0x000fc600078e00b2 */
[----:B------:R-:W3:Y:S01]  /*51c0*/  LDL.LU.64 R172, [R1+0x150] ;  /* 0x0001500001ac7983 */ /* 0x000ee20000300a00 */
[----:B------:R-:W-:Y:S01]  /*51d0*/  IMAD.MOV.U32 R3, RZ, RZ, R179 ;  /* 0x000000ffff037224 */ /* 0x000fe200078e00b3 */
[----:B------:R-:W-:Y:S02]  /*51e0*/  MOV R23, R181 ;  /* 0x000000b500177202 */ /* 0x000fe40000000f00 */
[----:B------:R-:W3:Y:S01]  /*51f0*/  LDL.LU.64 R174, [R1+0x158] ;  /* 0x0001580001ae7983 */ /* 0x000ee20000300a00 */
[----:B------:R-:W-:Y:S01]  /*5200*/  IMAD.MOV.U32 R2, RZ, RZ, R180 ;  /* 0x000000ffff027224 */ /* 0x000fe200078e00b4 */
[----:B------:R-:W-:Y:S02]  /*5210*/  UMOV UR20, UR12 ;  /* 0x0000000c00147c82 */ /* 0x000fe40008000000 */
[----:B------:R-:W3:Y:S01]  /*5220*/  LDL.LU.64 R176, [R1+0x160] ;  /* 0x0001600001b07983 */ /* 0x000ee20000300a00 */
[----:B------:R-:W-:Y:S01]  /*5230*/  IMAD.MOV.U32 R22, RZ, RZ, R182 ;  /* 0x000000ffff167224 */ /* 0x000fe200078e00b6 */
[----:B------:R-:W-:Y:S01]  /*5240*/  UMOV UR21, UR13 ;  /* 0x0000000d00157c82 */ /* 0x000fe20008000000 */
[----:B------:R-:W-:Y:S01]  /*5250*/  IMAD.MOV.U32 R21, RZ, RZ, R183 ;  /* 0x000000ffff157224 */ /* 0x000fe200078e00b7 */
[----:B------:R-:W3:Y:S01]  /*5260*/  LDL.LU.64 R178, [R1+0x168] ;  /* 0x0001680001b27983 */ /* 0x000ee20000300a00 */
[----:B------:R-:W-:Y:S03]  /*5270*/  HGMMA.64x32x16.F32 R220, gdesc[UR20], R220, gsb0 ;  /* 0x0060000014dc79f0 */ /* 0x000fe600080008dc */
[----:B------:R-:W3:Y:S04]  /*5280*/  LDL.LU.64 R180, [R1+0x170] ;  /* 0x0001700001b47983 */ /* 0x000ee80000300a00 */
[----:B------:R-:W3:Y:S04]  /*5290*/  LDL.LU.64 R182, [R1+0x178] ;  /* 0x0001780001b67983 */ /* 0x000ee80000300a00 */
[----:B------:R-:W4:Y:S04]  /*52a0*/  LDL.LU.64 R216, [R1+0x80] ;  /* 0x0000800001d87983 */ /* 0x000f280000300a00 */
[----:B------:R-:W4:Y:S01]  /*52b0*/  LDL.LU.64 R218, [R1+0x88] ;  /* 0x0000880001da7983 */ /* 0x000f220000300a00 */
[----:B------:R-:W-:-:S02]  /*52c0*/  WARPGROUP.DEPBAR.LE gsb0, 0x0 ;  /* 0x00008000000079c5 */ /* 0x000fc40000010000 */
[----:B------:R-:W-:Y:S01]  /*52d0*/  IMAD.MOV.U32 R20, RZ, RZ, R220 ;  /* 0x000000ffff147224 */ /* 0x000fe200078e00dc */
[----:B------:R-:W-:Y:S01]  /*52e0*/  MOV R18, R222 ;  /* 0x000000de00127202 */ /* 0x000fe20000000f00 */
[----:B------:R-:W-:Y:S02]  /*52f0*/  IMAD.MOV.U32 R19, RZ, RZ, R221 ;  /* 0x000000ffff137224 */ /* 0x000fe400078e00dd */
[----:B------:R-:W-:Y:S01]  /*5300*/  IMAD.MOV.U32 R15, RZ, RZ, R223 ;  /* 0x000000ffff0f7224 */ /* 0x000fe200078e00df */
[----:B------:R-:W4:Y:S01]  /*5310*/  LDL.LU.64 R220, [R1+0x90] ;  /* 0x0000900001dc7983 */ /* 0x000f220000300a00 */
[----:B------:R-:W-:Y:S01]  /*5320*/  IMAD.MOV.U32 R14, RZ, RZ, R224 ;  /* 0x000000ffff0e7224 */ /* 0x000fe200078e00e0 */
[----:B------:R-:W-:Y:S01]  /*5330*/  MOV R11, R227 ;  /* 0x000000e3000b7202 */ /* 0x000fe20000000f00 */
[----:B------:R-:W-:Y:S01]  /*5340*/  IMAD.MOV.U32 R13, RZ, RZ, R225 ;  /* 0x000000ffff0d7224 */ /* 0x000fe200078e00e1 */
[----:B------:R-:W4:Y:S01]  /*5350*/  LDL.LU.64 R222, [R1+0x98] ;  /* 0x0000980001de7983 */ /* 0x000f220000300a00 */
[----:B------:R-:W-:-:S02]  /*5360*/  IMAD.MOV.U32 R12, RZ, RZ, R226 ;  /* 0x000000ffff0c7224 */ /* 0x000fc400078e00e2 */
[----:B------:R-:W-:Y:S01]  /*5370*/  IMAD.MOV.U32 R10, RZ, RZ, R228 ;  /* 0x000000ffff0a7224 */ /* 0x000fe200078e00e4 */
[----:B------:R-:W4:Y:S01]  /*5380*/  LDL.LU.64 R224, [R1+0xa0] ;  /* 0x0000a00001e07983 */ /* 0x000f220000300a00 */
[----:B------:R-:W-:Y:S02]  /*5390*/  IMAD.MOV.U32 R9, RZ, RZ, R229 ;  /* 0x000000ffff097224 */ /* 0x000fe400078e00e5 */
[----:B------:R-:W-:Y:S01]  /*53a0*/  IMAD.MOV.U32 R8, RZ, RZ, R230 ;  /* 0x000000ffff087224 */ /* 0x000fe200078e00e6 */
[----:B------:R-:W4:Y:S01]  /*53b0*/  LDL.LU.64 R226, [R1+0xa8] ;  /* 0x0000a80001e27983 */ /* 0x000f220000300a00 */
[----:B------:R-:W-:-:S03]  /*53c0*/  IMAD.MOV.U32 R7, RZ, RZ, R231 ;  /* 0x000000ffff077224 */ /* 0x000fc600078e00e7 */
[----:B------:R-:W4:Y:S04]  /*53d0*/  LDL.LU.64 R228, [R1+0xb0] ;  /* 0x0000b00001e47983 */ /* 0x000f280000300a00 */
[----:B------:R-:W4:Y:S01]  /*53e0*/  LDL.LU.64 R230, [R1+0xb8] ;  /* 0x0000b80001e67983 */ /* 0x000f220000300a00 */
[----:B------:R-:W-:Y:S01]  /*53f0*/  UMOV UR8, UR12 ;  /* 0x0000000c00087c82 */ /* 0x000fe20008000000 */
[----:B------:R-:W-:Y:S01]  /*5400*/  UMOV UR9, UR13 ;  /* 0x0000000d00097c82 */ /* 0x000fe20008000000 */
[----:B------:R-:W-:Y:S01]  /*5410*/  UIADD3 UR4, UR51, 0x804, URZ ;  /* 0x0000080433047890 */ /* 0x000fe2000fffe03f */
[----:B--2---:R-:W-:-:S06]  /*5420*/  WARPGROUP.ARRIVE ;  /* 0x00000000000079c5 */ /* 0x004fcc0000000000 */
[----:B------:R-:W-:Y:S01]  /*5430*/  HGMMA.64x32x16.F32 R152, gdesc[UR8], R152, gsb0 ;  /* 0x00600000089879f0 */ /* 0x000fe20008000898 */
[----:B------:R-:W-:Y:S01]  /*5440*/  UMOV UR8, UR4 ;  /* 0x0000000400087c82 */ /* 0x000fe20008000000 */
[----:B------:R-:W-:Y:S01]  /*5450*/  UMOV UR9, 0x40000040 ;  /* 0x4000004000097882 */ /* 0x000fe20000000000 */
[----:B------:R-:W-:Y:S02]  /*5460*/  WARPGROUP.DEPBAR.LE gsb0, 0x0 ;  /* 0x00008000000079c5 */ /* 0x000fe40000010000 */
[----:B---3--:R-:W-:-:S06]  /*5470*/  WARPGROUP.ARRIVE ;  /* 0x00000000000079c5 */ /* 0x008fcc0000000000 */
[----:B------:R-:W-:Y:S01]  /*5480*/  HGMMA.64x32x16.F32 R168, gdesc[UR8], R168, gsb0 ;  /* 0x0060000008a879f0 */ /* 0x000fe200080008a8 */
[----:B------:R-:W-:Y:S01]  /*5490*/  UMOV UR20, UR8 ;  /* 0x0000000800147c82 */ /* 0x000fe20008000000 */
[----:B------:R-:W-:Y:S01]  /*54a0*/  UMOV UR21, UR9 ;  /* 0x0000000900157c82 */ /* 0x000fe20008000000 */
[----:B------:R-:W-:Y:S02]  /*54b0*/  WARPGROUP.DEPBAR.LE gsb0, 0x0 ;  /* 0x00008000000079c5 */ /* 0x000fe40000010000 */
[----:B----4-:R-:W-:-:S06]  /*54c0*/  WARPGROUP.ARRIVE ;  /* 0x00000000000079c5 */ /* 0x010fcc0000000000 */
[----:B------:R-:W-:Y:S01]  /*54d0*/  HGMMA.64x32x16.F32 R216, gdesc[UR20], R216, gsb0 ;  /* 0x0060000014d879f0 */ /* 0x000fe200080008d8 */
[----:B------:R-:W-:Y:S02]  /*54e0*/  IMAD.MOV.U32 R214, RZ, RZ, R166 ;  /* 0x000000ffffd67224 */ /* 0x000fe400078e00a6 */
[----:B------:R-:W-:Y:S01]  /*54f0*/  IMAD.MOV.U32 R215, RZ, RZ, R167 ;  /* 0x000000ffffd77224 */ /* 0x000fe200078e00a7 */
[----:B------:R-:W-:Y:S01]  /*5500*/  MOV R167, R183 ;  /* 0x000000b700a77202 */ /* 0x000fe20000000f00 */
[----:B------:R-:W-:Y:S01]  /*5510*/  IMAD.MOV.U32 R212, RZ, RZ, R164 ;  /* 0x000000ffffd47224 */ /* 0x000fe200078e00a4 */
[----:B------:R-:W-:Y:S01]  /*5520*/  MOV R211, R163 ;  /* 0x000000a300d37202 */ /* 0x000fe20000000f00 */
[----:B------:R-:W-:Y:S02]  /*5530*/  IMAD.MOV.U32 R213, RZ, RZ, R165 ;  /* 0x000000ffffd57224 */ /* 0x000fe400078e00a5 */
[----:B------:R-:W-:Y:S02]  /*5540*/  IMAD.MOV.U32 R166, RZ, RZ, R182 ;  /* 0x000000ffffa67224 */ /* 0x000fe400078e00b6 */
[----:B------:R-:W-:Y:S01]  /*5550*/  IMAD.MOV.U32 R210, RZ, RZ, R162 ;  /* 0x000000ffffd27224 */ /* 0x000fe200078e00a2 */
[----:B------:R-:W2:Y:S01]  /*5560*/  LDL.LU.64 R182, [R1+0x510] ;  /* 0x0005100001b67983 */ /* 0x000ea20000300a00 */
[----:B------:R-:W-:Y:S01]  /*5570*/  IMAD.MOV.U32 R164, RZ, RZ, R180 ;  /* 0x000000ffffa47224 */ /* 0x000fe200078e00b4 */
[----:B------:R-:W-:Y:S01]  /*5580*/  MOV R162, R178 ;  /* 0x000000b200a27202 */ /* 0x000fe20000000f00 */
[----:B------:R-:W-:Y:S01]  /*5590*/  IMAD.MOV.U32 R165, RZ, RZ, R181 ;  /* 0x000000ffffa57224 */ /* 0x000fe200078e00b5 */
[----:B------:R-:W-:Y:S01]  /*55a0*/  MOV R206, R158 ;  /* 0x0000009e00ce7202 */ /* 0x000fe20000000f00 */
[----:B------:R-:W-:Y:S01]  /*55b0*/  IMAD.MOV.U32 R208, RZ, RZ, R160 ;  /* 0x000000ffffd07224 */ /* 0x000fe200078e00a0 */
[----:B------:R-:W2:Y:S01]  /*55c0*/  LDL.LU.64 R180, [R1+0x508] ;  /* 0x0005080001b47983 */ /* 0x000ea20000300a00 */
[----:B------:R-:W-:-:S02]  /*55d0*/  IMAD.MOV.U32 R209, RZ, RZ, R161 ;  /* 0x000000ffffd17224 */ /* 0x000fc400078e00a1 */
[----:B------:R-:W-:Y:S02]  /*55e0*/  IMAD.MOV.U32 R163, RZ, RZ, R179 ;  /* 0x000000ffffa37224 */ /* 0x000fe400078e00b3 */
[----:B------:R-:W-:Y:S01]  /*55f0*/  IMAD.MOV.U32 R207, RZ, RZ, R159 ;  /* 0x000000ffffcf7224 */ /* 0x000fe200078e009f */
[----:B------:R-:W2:Y:S01]  /*5600*/  LDL.LU.64 R178, [R1+0x500] ;  /* 0x0005000001b27983 */ /* 0x000ea20000300a00 */
[----:B------:R-:W-:Y:S02]  /*5610*/  IMAD.MOV.U32 R160, RZ, RZ, R176 ;  /* 0x000000ffffa07224 */ /* 0x000fe400078e00b0 */
[----:B------:R-:W-:Y:S02]  /*5620*/  IMAD.MOV.U32 R161, RZ, RZ, R177 ;  /* 0x000000ffffa17224 */ /* 0x000fe400078e00b1 */
[----:B------:R-:W-:Y:S01]  /*5630*/  IMAD.MOV.U32 R204, RZ, RZ, R156 ;  /* 0x000000ffffcc7224 */ /* 0x000fe200078e009c */
[----:B------:R-:W2:Y:S01]  /*5640*/  LDL.LU.64 R176, [R1+0x4f8] ;  /* 0x0004f80001b07983 */ /* 0x000ea20000300a00 */
[----:B------:R-:W-:Y:S01]  /*5650*/  IMAD.MOV.U32 R205, RZ, RZ, R157 ;  /* 0x000000ffffcd7224 */ /* 0x000fe200078e009d */
[----:B------:R-:W-:Y:S01]  /*5660*/  MOV R157, R173 ;  /* 0x000000ad009d7202 */ /* 0x000fe20000000f00 */
[----:B------:R-:W-:-:S02]  /*5670*/  IMAD.MOV.U32 R158, RZ, RZ, R174 ;  /* 0x000000ffff9e7224 */ /* 0x000fc400078e00ae */
[----:B------:R-:W-:Y:S01]  /*5680*/  IMAD.MOV.U32 R159, RZ, RZ, R175 ;  /* 0x000000ffff9f7224 */ /* 0x000fe200078e00af */
[----:B------:R-:W-:Y:S01]  /*5690*/  MOV R201, R153 ;  /* 0x0000009900c97202 */ /* 0x000fe20000000f00 */
        /* <DEDUP_REMOVED lines=16> */
[----:B------:R-:W-:Y:S02]  /*57a0*/  WARPGROUP.DEPBAR.LE gsb0, 0x0 ;  /* 0x00008000000079c5 */ /* 0x000fe40000010000 */
[----:B------:R-:W-:Y:S01]  /*57b0*/  MOV R234, R230 ;  /* 0x000000e600ea7202 */ /* 0x000fe20000000f00 */
[----:B------:R-:W-:Y:S02]  /*57c0*/  IMAD.MOV.U32 R235, RZ, RZ, R231 ;  /* 0x000000ffffeb7224 */ /* 0x000fe400078e00e7 */
        /* <DEDUP_REMOVED lines=9> */
[----:B------:R-:W-:Y:S01]  /*5860*/  IMAD.MOV.U32 R114, RZ, RZ, R222 ;  /* 0x000000ffff727224 */ /* 0x000fe200078e00de */
[----:B------:R-:W-:Y:S01]  /*5870*/  MOV R112, R220 ;  /* 0x000000dc00707202 */ /* 0x000fe20000000f00 */
[----:B------:R-:W-:Y:S01]  /*5880*/  IMAD.MOV.U32 R115, RZ, RZ, R223 ;  /* 0x000000ffff737224 */ /* 0x000fe200078e00df */
[----:B------:R-:W3:Y:S01]  /*5890*/  LDL.LU.64 R224, [R1+0x4b8] ;  /* 0x0004b80001e07983 */ /* 0x000ee20000300a00 */
[----:B------:R-:W-:Y:S02]  /*58a0*/  IMAD.MOV.U32 R113, RZ, RZ, R221 ;  /* 0x000000ffff717224 */ /* 0x000fe400078e00dd */
[----:B------:R-:W-:Y:S01]  /*58b0*/  IMAD.MOV.U32 R110, RZ, RZ, R218 ;  /* 0x000000ffff6e7224 */ /* 0x000fe200078e00da */
[----:B------:R-:W3:Y:S01]  /*58c0*/  LDL.LU.64 R222, [R1+0x4b0] ;  /* 0x0004b00001de7983 */ /* 0x000ee20000300a00 */
[----:B------:R-:W-:-:S02]  /*58d0*/  IMAD.MOV.U32 R111, RZ, RZ, R219 ;  /* 0x000000ffff6f7224 */ /* 0x000fc400078e00db */
[----:B------:R-:W-:Y:S01]  /*58e0*/  IMAD.MOV.U32 R108, RZ, RZ, R216 ;  /* 0x000000ffff6c7224 */ /* 0x000fe200078e00d8 */
[----:B------:R-:W3:Y:S01]  /*58f0*/  LDL.LU.64 R220, [R1+0x4a8] ;  /* 0x0004a80001dc7983 */ /* 0x000ee20000300a00 */
[----:B------:R-:W-:-:S03]  /*5900*/  IMAD.MOV.U32 R109, RZ, RZ, R217 ;  /* 0x000000ffff6d7224 */ /* 0x000fc600078e00d9 */
        /* <DEDUP_REMOVED lines=9> */
[----:B--2---:R-:W-:-:S06]  /*59a0*/  WARPGROUP.ARRIVE ;  /* 0x00000000000079c5 */ /* 0x004fcc0000000000 */
[----:B------:R-:W-:Y:S01]  /*59b0*/  HGMMA.64x32x16.F32 R168, gdesc[UR24], R168, gsb0 ;  /* 0x0060000018a879f0 */ /* 0x000fe200080008a8 */
[----:B------:R-:W-:Y:S04]  /*59c0*/  STL.64 [R1+0x250], R230 ;  /* 0x000250e601007387 */ /* 0x000fe80000100a00 */
[----:B------:R-:W-:Y:S04]  /*59d0*/  STL.64 [R1+0x248], R228 ;  /* 0x000248e401007387 */ /* 0x000fe80000100a00 */
[----:B------:R-:W-:Y:S04]  /*59e0*/  STL.64 [R1+0x240], R226 ;  /* 0x000240e201007387 */ /* 0x000fe80000100a00 */
[----:B------:R-:W-:Y:S04]  /*59f0*/  STL.64 [R1+0x238], R224 ;  /* 0x000238e001007387 */ /* 0x000fe80000100a00 */
[----:B------:R-:W-:Y:S04]  /*5a00*/  STL.64 [R1+0x230], R222 ;  /* 0x000230de01007387 */ /* 0x000fe80000100a00 */
[----:B------:R-:W-:Y:S01]  /*5a10*/  STL.64 [R1+0x228], R220 ;  /* 0x000228dc01007387 */ /* 0x000fe20000100a00 */
[----:B------:R-:W-:-:S03]  /*5a20*/  WARPGROUP.DEPBAR.LE gsb0, 0x0 ;  /* 0x00008000000079c5 */ /* 0x000fc60000010000 */
[----:B------:R-:W-:Y:S04]  /*5a30*/  STL.64 [R1+0x290], R182 ;  /* 0x000290b601007387 */ /* 0x000fe80000100a00 */
[----:B------:R-:W-:Y:S04]  /*5a40*/  STL.64 [R1+0x288], R180 ;  /* 0x000288b401007387 */ /* 0x000fe80000100a00 */
[----:B------:R-:W-:Y:S04]  /*5a50*/  STL.64 [R1+0x280], R178 ;  /* 0x000280b201007387 */ /* 0x000fe80000100a00 */
[----:B------:R-:W-:Y:S04]  /*5a60*/  STL.64 [R1+0x278], R176 ;  /* 0x000278b001007387 */ /* 0x000fe80000100a00 */
[----:B------:R0:W-:Y:S04]  /*5a70*/  STL.64 [R1+0x270], R174 ;  /* 0x000270ae01007387 */ /* 0x0001e80000100a00 */
[----:B------:R1:W-:Y:S04]  /*5a80*/  STL.64 [R1+0x268], R172 ;  /* 0x000268ac01007387 */ /* 0x0003e80000100a00 */
[----:B------:R2:W-:Y:S04]  /*5a90*/  STL.64 [R1+0x260], R170 ;  /* 0x000260aa01007387 */ /* 0x0005e80000100a00 */
[----:B------:R3:W-:Y:S01]  /*5aa0*/  STL.64 [R1+0x258], R168 ;  /* 0x000258a801007387 */ /* 0x0007e20000100a00 */
[----:B0-----:R-:W-:-:S02]  /*5ab0*/  IMAD.MOV.U32 R174, RZ, RZ, R130 ;  /* 0x000000ffffae7224 */ /* 0x001fc400078e0082 */
[----:B-1----:R-:W-:Y:S02]  /*5ac0*/  IMAD.MOV.U32 R172, RZ, RZ, R128 ;  /* 0x000000ffffac7224 */ /* 0x002fe400078e0080 */
[----:B--2---:R-:W-:Y:S01]  /*5ad0*/  IMAD.MOV.U32 R170, RZ, RZ, R126 ;  /* 0x000000ffffaa7224 */ /* 0x004fe200078e007e */
[----:B------:R-:W-:Y:S01]  /*5ae0*/  MOV R171, R127 ;  /* 0x0000007f00ab7202 */ /* 0x000fe20000000f00 */
[----:B---3--:R-:W-:Y:S02]  /*5af0*/  IMAD.MOV.U32 R168, RZ, RZ, R124 ;  /* 0x000000ffffa87224 */ /* 0x008fe400078e007c */
[----:B------:R-:W2:Y:S01]  /*5b00*/  LDL.LU R124, [R1+0x494] ;  /* 0x00049400017c7983 */ /* 0x000ea20000300800 */
[----:B------:R-:W-:-:S03]  /*5b10*/  IMAD.MOV.U32 R169, RZ, RZ, R125 ;  /* 0x000000ffffa97224 */ /* 0x000fc600078e007d */
[----:B------:R-:W2:Y:S01]  /*5b20*/  LDL.LU R125, [R1+0x490] ;  /* 0x00049000017d7983 */ /* 0x000ea20000300800 */
[----:B------:R-:W-:-:S03]  /*5b30*/  IMAD.MOV.U32 R173, RZ, RZ, R129 ;  /* 0x000000ffffad7224 */ /* 0x000fc600078e0081 */
[----:B------:R-:W2:Y:S01]  /*5b40*/  LDL.LU R126, [R1+0x48c] ;  /* 0x00048c00017e7983 */ /* 0x000ea20000300800 */
[----:B------:R-:W-:-:S03]  /*5b50*/  IMAD.MOV.U32 R175, RZ, RZ, R131 ;  /* 0x000000ffffaf7224 */ /* 0x000fc600078e0083 */
[----:B------:R-:W2:Y:S01]  /*5b60*/  LDL.LU R127, [R1+0x488] ;  /* 0x00048800017f7983 */ /* 0x000ea20000300800 */
[----:B------:R-:W-:-:S03]  /*5b70*/  MOV R176, R132 ;  /* 0x0000008400b07202 */ /* 0x000fc60000000f00 */
[----:B------:R-:W2:Y:S01]  /*5b80*/  LDL.LU R128, [R1+0x484] ;  /* 0x0004840001807983 */ /* 0x000ea20000300800 */
[----:B------:R-:W-:-:S03]  /*5b90*/  IMAD.MOV.U32 R177, RZ, RZ, R133 ;  /* 0x000000ffffb17224 */ /* 0x000fc600078e0085 */
[----:B------:R-:W2:Y:S01]  /*5ba0*/  LDL.LU R129, [R1+0x480] ;  /* 0x0004800001817983 */ /* 0x000ea20000300800 */
[----:B------:R-:W-:-:S03]  /*5bb0*/  IMAD.MOV.U32 R178, RZ, RZ, R134 ;  /* 0x000000ffffb27224 */ /* 0x000fc600078e0086 */
[----:B------:R-:W2:Y:S01]  /*5bc0*/  LDL.LU R130, [R1+0x47c] ;  /* 0x00047c0001827983 */ /* 0x000ea20000300800 */
[----:B------:R-:W-:-:S03]  /*5bd0*/  IMAD.MOV.U32 R179, RZ, RZ, R135 ;  /* 0x000000ffffb37224 */ /* 0x000fc600078e0087 */
[----:B------:R-:W2:Y:S04]  /*5be0*/  LDL.LU R131, [R1+0x478] ;  /* 0x0004780001837983 */ /* 0x000ea80000300800 */
[----:B------:R-:W2:Y:S04]  /*5bf0*/  LDL.LU R132, [R1+0x474] ;  /* 0x0004740001847983 */ /* 0x000ea80000300800 */
[----:B------:R-:W2:Y:S04]  /*5c00*/  LDL.LU R133, [R1+0x470] ;  /* 0x0004700001857983 */ /* 0x000ea80000300800 */
[----:B------:R-:W2:Y:S04]  /*5c10*/  LDL.LU R134, [R1+0x46c] ;  /* 0x00046c0001867983 */ /* 0x000ea80000300800 */
[----:B------:R-:W2:Y:S01]  /*5c20*/  LDL.LU R135, [R1+0x468] ;  /* 0x0004680001877983 */ /* 0x000ea20000300800 */
[----:B------:R-:W-:Y:S01]  /*5c30*/  UIADD3 UR5, UR51, 0x6, URZ ;  /* 0x0000000633057890 */ /* 0x000fe2000fffe03f */
[----:B------:R-:W-:-:S06]  /*5c40*/  UMOV UR4, UR8 ;  /* 0x0000000800047c82 */ /* 0x000fcc0008000000 */
[----:B------:R-:W-:Y:S01]  /*5c50*/  UMOV UR12, UR5 ;  /* 0x00000005000c7c82 */ /* 0x000fe20008000000 */
[----:B------:R-:W-:Y:S01]  /*5c60*/  UMOV UR5, UR9 ;  /* 0x0000000900057c82 */ /* 0x000fe20008000000 */
[----:B------:R-:W-:Y:S01]  /*5c70*/  IMAD.MOV.U32 R180, RZ, RZ, R72 ;  /* 0x000000ffffb47224 */ /* 0x000fe200078e0048 */
[----:B------:R-:W-:Y:S01]  /*5c80*/  MOV R181, R73 ;  /* 0x0000004900b57202 */ /* 0x000fe20000000f00 */
[----:B------:R-:W3:Y:S01]  /*5c90*/  LDL.LU R72, [R1+0x464] ;  /* 0x0004640001487983 */ /* 0x000ee20000300800 */
[----:B------:R-:W-:Y:S02]  /*5ca0*/  IMAD.MOV.U32 R182, RZ, RZ, R74 ;  /* 0x000000ffffb67224 */ /* 0x000fe400078e004a */
[----:B------:R-:W-:Y:S01]  /*5cb0*/  IMAD.MOV.U32 R183, RZ, RZ, R75 ;  /* 0x000000ffffb77224 */ /* 0x000fe200078e004b */
[----:B------:R-:W3:Y:S04]  /*5cc0*/  LDL.LU R73, [R1+0x460] ;  /* 0x0004600001497983 */ /* 0x000ee80000300800 */
[----:B------:R-:W3:Y:S04]  /*5cd0*/  LDL.LU R74, [R1+0x45c] ;  /* 0x00045c00014a7983 */ /* 0x000ee80000300800 */
[----:B------:R-:W3:Y:S01]  /*5ce0*/  LDL.LU R75, [R1+0x458] ;  /* 0x00045800014b7983 */ /* 0x000ee20000300800 */
[----:B--2---:R-:W-:-:S06]  /*5cf0*/  WARPGROUP.ARRIVE ;  /* 0x00000000000079c5 */ /* 0x004fcc0000000000 */
[----:B------:R-:W-:Y:S03]  /*5d00*/  HGMMA.64x32x16.F32 R120, gdesc[UR4], R120, gsb0 ;  /* 0x00600000047879f0 */ /* 0x000fe60008000878 */
[----:B------:R-:W-:Y:S02]  /*5d10*/  WARPGROUP.DEPBAR.LE gsb0, 0x0 ;  /* 0x00008000000079c5 */ /* 0x000fe40000010000 */
        /* <DEDUP_REMOVED lines=9> */
[----:B-1----:R-:W-:Y:S01]  /*5db0*/  IMAD.MOV.U32 R124, RZ, RZ, R80 ;  /* 0x000000ffff7c7224 */ /* 0x002fe200078e0050 */
[----:B--2---:R-:W-:Y:S01]  /*5dc0*/  MOV R122, R78 ;  /* 0x0000004e007a7202 */ /* 0x004fe20000000f00 */
[----:B------:R-:W-:Y:S02]  /*5dd0*/  IMAD.MOV.U32 R123, RZ, RZ, R79 ;  /* 0x000000ffff7b7224 */ /* 0x000fe400078e004f */
[----:B----4-:R-:W-:Y:S02]  /*5de0*/  IMAD.MOV.U32 R120, RZ, RZ, R76 ;  /* 0x000000ffff787224 */ /* 0x010fe400078e004c */
        /* <DEDUP_REMOVED lines=14> */
[----:B------:R-:W3:Y:S04]  /*5ed0*/  LDL.LU R83, [R1+0x438] ;  /* 0x0004380001537983 */ /* 0x000ee80000300800 */
[----:B------:R-:W3:Y:S04]  /*5ee0*/  LDL.LU R84, [R1+0x434] ;  /* 0x0004340001547983 */ /* 0x000ee80000300800 */
[----:B------:R-:W3:Y:S04]  /*5ef0*/  LDL.LU R85, [R1+0x430] ;  /* 0x0004300001557983 */ /* 0x000ee80000300800 */
[----:B------:R-:W3:Y:S04]  /*5f00*/  LDL.LU R86, [R1+0x42c] ;  /* 0x00042c0001567983 */ /* 0x000ee80000300800 */
[----:B------:R-:W3:Y:S01]  /*5f10*/  LDL.LU R87, [R1+0x428] ;  /* 0x0004280001577983 */ /* 0x000ee20000300800 */
[----:B------:R-:W-:Y:S01]  /*5f20*/  UMOV UR28, UR8 ;  /* 0x00000008001c7c82 */ /* 0x000fe20008000000 */
[----:B------:R-:W-:Y:S01]  /*5f30*/  UMOV UR29, UR9 ;  /* 0x00000009001d7c82 */ /* 0x000fe20008000000 */
[----:B------:R-:W-:Y:S01]  /*5f40*/  MOV R132, R36 ;  /* 0x0000002400847202 */ /* 0x000fe20000000f00 */
[----:B------:R-:W-:Y:S01]  /*5f50*/  IMAD.MOV.U32 R133, RZ, RZ, R37 ;  /* 0x000000ffff857224 */ /* 0x000fe200078e0025 */
[----:B------:R-:W2:Y:S01]  /*5f60*/  LDL.LU R36, [R1+0x424] ;  /* 0x0004240001247983 */ /* 0x000ea20000300800 */
[----:B------:R-:W-:-:S02]  /*5f70*/  IMAD.MOV.U32 R134, RZ, RZ, R38 ;  /* 0x000000ffff867224 */ /* 0x000fc400078e0026 */
[----:B------:R-:W-:Y:S01]  /*5f80*/  IMAD.MOV.U32 R135, RZ, RZ, R39 ;  /* 0x000000ffff877224 */ /* 0x000fe200078e0027 */
[----:B------:R-:W2:Y:S04]  /*5f90*/  LDL.LU R37, [R1+0x420] ;  /* 0x0004200001257983 */ /* 0x000ea80000300800 */
[----:B------:R-:W2:Y:S04]  /*5fa0*/  LDL.LU R38, [R1+0x41c] ;  /* 0x00041c0001267983 */ /* 0x000ea80000300800 */
[----:B------:R-:W2:Y:S01]  /*5fb0*/  LDL.LU R39, [R1+0x418] ;  /* 0x0004180001277983 */ /* 0x000ea20000300800 */
[----:B---3--:R-:W-:-:S06]  /*5fc0*/  WARPGROUP.ARRIVE ;  /* 0x00000000000079c5 */ /* 0x008fcc0000000000 */
[----:B------:R-:W-:Y:S03]  /*5fd0*/  HGMMA.64x32x16.F32 R72, gdesc[UR28], R72, gsb0 ;  /* 0x006000001c4879f0 */ /* 0x000fe60008000848 */
        /* <DEDUP_REMOVED lines=25> */
[----:B--2---:R-:W-:Y:S01]  /*6170*/  WARPGROUP.ARRIVE ;  /* 0x00000000000079c5 */ /* 0x004fe20000000000 */
[----:B------:R-:W-:Y:S01]  /*6180*/  UMOV UR10, UR14 ;  /* 0x0000000e000a7c82 */ /* 0x000fe20008000000 */
[----:B------:R-:W-:-:S04]  /*6190*/  UMOV UR11, UR15 ;  /* 0x0000000f000b7c82 */ /* 0x000fc80008000000 */
[----:B------:R-:W-:Y:S01]  /*61a0*/  HGMMA.64x32x16.F32 R24, gdesc[UR8], R24, gsb0 ;  /* 0x00600000081879f0 */ /* 0x000fe20008000818 */
[----:B------:R-:W-:Y:S01]  /*61b0*/  UIADD3 UR6, UR54, 0x6, URZ ;  /* 0x0000000636067890 */ /* 0x000fe2000fffe03f */
[----:B------:R-:W-:Y:S01]  /*61c0*/  UMOV UR13, 0x40000040 ;  /* 0x40000040000d7882 */ /* 0x000fe20000000000 */
[----:B------:R-:W-:-:S05]  /*61d0*/  UMOV UR15, 0x40000040 ;  /* 0x40000040000f7882 */ /* 0x000fca0000000000 */
[----:B------:R-:W-:Y:S01]  /*61e0*/  UMOV UR14, UR6 ;  /* 0x00000006000e7c82 */ /* 0x000fe20008000000 */
[----:B------:R-:W-:Y:S02]  /*61f0*/  WARPGROUP.DEPBAR.LE gsb0, 0x0 ;  /* 0x00008000000079c5 */ /* 0x000fe40000010000 */
        /* <DEDUP_REMOVED lines=16> */
[----:B---3--:R-:W-:-:S06]  /*6300*/  WARPGROUP.ARRIVE ;  /* 0x00000000000079c5 */ /* 0x008fcc0000000000 */
[----:B------:R-:W-:Y:S03]  /*6310*/  HGMMA.64x32x16.F32 R72, gdesc[UR12], R72, gsb0 ;  /* 0x006000000c4879f0 */ /* 0x000fe60008000848 */
[----:B------:R-:W-:Y:S02]  /*6320*/  WARPGROUP.DEPBAR.LE gsb0, 0x0 ;  /* 0x00008000000079c5 */ /* 0x000fe40000010000 */
[----:B------:R-:W-:-:S06]  /*6330*/  WARPGROUP.ARRIVE ;  /* 0x00000000000079c5 */ /* 0x000fcc0000000000 */
[----:B------:R-:W-:Y:S01]  /*6340*/  HGMMA.64x32x16.F32 R120, gdesc[UR20], R120, gsb0 ;  /* 0x00600000147879f0 */ /* 0x000fe20008000878 */
[----:B------:R-:W-:Y:S04]  /*6350*/  STL.64 [R1+0x1c0], R72 ;  /* 0x0001c04801007387 */ /* 0x000fe80000100a00 */
[----:B------:R-:W-:Y:S01]  /*6360*/  STL.64 [R1+0x1c8], R74 ;  /* 0x0001c84a01007387 */ /* 0x000fe20000100a00 */
[----:B------:R-:W-:Y:S02]  /*6370*/  WARPGROUP.DEPBAR.LE gsb0, 0x0 ;  /* 0x00008000000079c5 */ /* 0x000fe40000010000 */
[----:B------:R-:W-:-:S06]  /*6380*/  WARPGROUP.ARRIVE ;  /* 0x00000000000079c5 */ /* 0x000fcc0000000000 */
[----:B------:R-:W-:Y:S01]  /*6390*/  HGMMA.64x32x16.F32 R168, gdesc[UR16], R168, gsb0 ;  /* 0x0060000010a879f0 */ /* 0x000fe200080008a8 */
        /* <DEDUP_REMOVED lines=10> */
[----:B------:R-:W-:-:S03]  /*6440*/  IMAD.MOV.U32 R220, RZ, RZ, R108 ;  /* 0x000000ffffdc7224 */ /* 0x000fc600078e006c */
[----:B------:R-:W-:Y:S04]  /*6450*/  STL.64 [R1+0x120], R128 ;  /* 0x0001208001007387 */ /* 0x000fe80000100a00 */
[----:B------:R-:W-:Y:S04]  /*6460*/  STL.64 [R1+0x128], R130 ;  /* 0x0001288201007387 */ /* 0x000fe80000100a00 */
[----:B------:R-:W-:Y:S04]  /*6470*/  STL.64 [R1+0x130], R132 ;  /* 0x0001308401007387 */ /* 0x000fe80000100a00 */
[----:B------:R-:W-:Y:S04]  /*6480*/  STL.64 [R1+0x138], R134 ;  /* 0x0001388601007387 */ /* 0x000fe80000100a00 */
[----:B------:R-:W2:Y:S01]  /*6490*/  LDL.LU R108, [R1+0x414] ;  /* 0x00041400016c7983 */ /* 0x000ea20000300800 */
[----:B------:R-:W-:-:S03]  /*64a0*/  WARPGROUP.DEPBAR.LE gsb0, 0x0 ;  /* 0x00008000000079c5 */ /* 0x000fc60000010000 */
[----:B------:R0:W-:Y:S04]  /*64b0*/  STL.64 [R1+0x40], R168 ;  /* 0x000040a801007387 */ /* 0x0001e80000100a00 */
[----:B------:R1:W-:Y:S04]  /*64c0*/  STL.64 [R1+0x48], R170 ;  /* 0x000048aa01007387 */ /* 0x0003e80000100a00 */
[----:B------:R3:W-:Y:S04]  /*64d0*/  STL.64 [R1+0x50], R172 ;  /* 0x000050ac01007387 */ /* 0x0007e80000100a00 */
[----:B------:R4:W-:Y:S01]  /*64e0*/  STL.64 [R1+0x58], R174 ;  /* 0x000058ae01007387 */ /* 0x0009e20000100a00 */
[----:B------:R-:W-:-:S03]  /*64f0*/  MOV R221, R109 ;  /* 0x0000006d00dd7202 */ /* 0x000fc60000000f00 */
[----:B------:R4:W-:Y:S01]  /*6500*/  STL.64 [R1+0x60], R176 ;  /* 0x000060b001007387 */ /* 0x0009e20000100a00 */
[----:B------:R-:W-:-:S03]  /*6510*/  IMAD.MOV.U32 R222, RZ, RZ, R110 ;  /* 0x000000ffffde7224 */ /* 0x000fc600078e006e */
[----:B------:R4:W-:Y:S01]  /*6520*/  STL.64 [R1+0x68], R178 ;  /* 0x000068b201007387 */ /* 0x0009e20000100a00 */
[----:B------:R-:W-:-:S03]  /*6530*/  IMAD.MOV.U32 R223, RZ, RZ, R111 ;  /* 0x000000ffffdf7224 */ /* 0x000fc600078e006f */
[----:B------:R4:W-:Y:S01]  /*6540*/  STL.64 [R1+0x70], R180 ;  /* 0x000070b401007387 */ /* 0x0009e20000100a00 */
[----:B------:R-:W-:-:S03]  /*6550*/  IMAD.MOV.U32 R224, RZ, RZ, R112 ;  /* 0x000000ffffe07224 */ /* 0x000fc600078e0070 */
[----:B------:R4:W-:Y:S01]  /*6560*/  STL.64 [R1+0x78], R182 ;  /* 0x000078b601007387 */ /* 0x0009e20000100a00 */
        /* <DEDUP_REMOVED lines=14> */
[----:B0-----:R-:W-:-:S03]  /*6650*/  IMAD.MOV.U32 R168, RZ, RZ, R152 ;  /* 0x000000ffffa87224 */ /* 0x001fc600078e0098 */
[----:B------:R-:W2:Y:S01]  /*6660*/  LDL.LU R116, [R1+0x3f4] ;  /* 0x0003f40001747983 */ /* 0x000ea20000300800 */
[----:B------:R-:W-:-:S03]  /*6670*/  IMAD.MOV.U32 R169, RZ, RZ, R153 ;  /* 0x000000ffffa97224 */ /* 0x000fc600078e0099 */
[----:B------:R-:W2:Y:S01]  /*6680*/  LDL.LU R117, [R1+0x3f0] ;  /* 0x0003f00001757983 */ /* 0x000ea20000300800 */
[----:B-1----:R-:W-:-:S03]  /*6690*/  IMAD.MOV.U32 R170, RZ, RZ, R154 ;  /* 0x000000ffffaa7224 */ /* 0x002fc600078e009a */
[----:B------:R-:W2:Y:S01]  /*66a0*/  LDL.LU R118, [R1+0x3ec] ;  /* 0x0003ec0001767983 */ /* 0x000ea20000300800 */
[----:B------:R-:W-:-:S03]  /*66b0*/  IMAD.MOV.U32 R171, RZ, RZ, R155 ;  /* 0x000000ffffab7224 */ /* 0x000fc600078e009b */
[----:B------:R-:W2:Y:S01]  /*66c0*/  LDL.LU R119, [R1+0x3e8] ;  /* 0x0003e80001777983 */ /* 0x000ea20000300800 */
[----:B---3--:R-:W-:-:S03]  /*66d0*/  MOV R172, R156 ;  /* 0x0000009c00ac7202 */ /* 0x008fc60000000f00 */
[----:B------:R-:W3:Y:S01]  /*66e0*/  LDL.LU R152, [R1+0x3e4] ;  /* 0x0003e40001987983 */ /* 0x000ee20000300800 */
[----:B------:R-:W-:-:S03]  /*66f0*/  IMAD.MOV.U32 R173, RZ, RZ, R157 ;  /* 0x000000ffffad7224 */ /* 0x000fc600078e009d */
[----:B------:R-:W3:Y:S01]  /*6700*/  LDL.LU R153, [R1+0x3e0] ;  /* 0x0003e00001997983 */ /* 0x000ee20000300800 */
[----:B----4-:R-:W-:-:S03]  /*6710*/  IMAD.MOV.U32 R174, RZ, RZ, R158 ;  /* 0x000000ffffae7224 */ /* 0x010fc600078e009e */
        /* <DEDUP_REMOVED lines=28> */
[----:B------:R-:W4:Y:S01]  /*68e0*/  LDL.LU R200, [R1+0x3a4] ;  /* 0x0003a40001c87983 */ /* 0x000f220000300800 */
[----:B------:R-:W-:-:S03]  /*68f0*/  IMAD.MOV.U32 R125, RZ, RZ, R205 ;  /* 0x000000ffff7d7224 */ /* 0x000fc600078e00cd */
[----:B------:R-:W4:Y:S01]  /*6900*/  LDL.LU R201, [R1+0x3a0] ;  /* 0x0003a00001c97983 */ /* 0x000f220000300800 */
[----:B------:R-:W-:-:S03]  /*6910*/  IMAD.MOV.U32 R126, RZ, RZ, R206 ;  /* 0x000000ffff7e7224 */ /* 0x000fc600078e00ce */
[----:B------:R-:W4:Y:S01]  /*6920*/  LDL.LU R202, [R1+0x39c] ;  /* 0x00039c0001ca7983 */ /* 0x000f220000300800 */
[----:B------:R-:W-:-:S03]  /*6930*/  IMAD.MOV.U32 R127, RZ, RZ, R207 ;  /* 0x000000ffff7f7224 */ /* 0x000fc600078e00cf */
[----:B------:R-:W4:Y:S01]  /*6940*/  LDL.LU R203, [R1+0x398] ;  /* 0x0003980001cb7983 */ /* 0x000f220000300800 */
[----:B------:R-:W-:-:S03]  /*6950*/  MOV R128, R208 ;  /* 0x000000d000807202 */ /* 0x000fc60000000f00 */
[----:B------:R-:W4:Y:S01]  /*6960*/  LDL.LU R204, [R1+0x394] ;  /* 0x0003940001cc7983 */ /* 0x000f220000300800 */
        /* <DEDUP_REMOVED lines=13> */
[----:B------:R-:W4:Y:S04]  /*6a40*/  LDL.LU R211, [R1+0x378] ;  /* 0x0003780001d37983 */ /* 0x000f280000300800 */
[----:B------:R-:W4:Y:S04]  /*6a50*/  LDL.LU R212, [R1+0x374] ;  /* 0x0003740001d47983 */ /* 0x000f280000300800 */
[----:B------:R-:W4:Y:S04]  /*6a60*/  LDL.LU R213, [R1+0x370] ;  /* 0x0003700001d57983 */ /* 0x000f280000300800 */
[----:B------:R-:W4:Y:S04]  /*6a70*/  LDL.LU R214, [R1+0x36c] ;  /* 0x00036c0001d67983 */ /* 0x000f280000300800 */
[----:B------:R-:W4:Y:S01]  /*6a80*/  LDL.LU R215, [R1+0x368] ;  /* 0x0003680001d77983 */ /* 0x000f220000300800 */
[----:B------:R-:W-:Y:S01]  /*6a90*/  UIADD3 UR6, UR54, 0x306, URZ ;  /* 0x0000030636067890 */ /* 0x000fe2000fffe03f */
[----:B------:R-:W-:Y:S01]  /*6aa0*/  UMOV UR4, UR12 ;  /* 0x0000000c00047c82 */ /* 0x000fe20008000000 */
[----:B------:R-:W-:Y:S01]  /*6ab0*/  UMOV UR5, UR13 ;  /* 0x0000000d00057c82 */ /* 0x000fe20008000000 */
[----:B------:R-:W-:Y:S01]  /*6ac0*/  UMOV UR7, 0x40000040 ;  /* 0x4000004000077882 */ /* 0x000fe20000000000 */
[----:B------:R-:W-:Y:S01]  /*6ad0*/  UIADD3 UR26, UR54, 0x406, URZ ;  /* 0x00000406361a7890 */ /* 0x000fe2000fffe03f */
[----:B------:R-:W2:Y:S01]  /*6ae0*/  LDL.LU R24, [R1] ;  /* 0x0000000001187983 */ /* 0x000ea20000300800 */
[----:B------:R-:W-:Y:S01]  /*6af0*/  UMOV UR24, UR12 ;  /* 0x0000000c00187c82 */ /* 0x000fe20008000000 */
[----:B------:R-:W-:Y:S01]  /*6b00*/  UMOV UR25, UR13 ;  /* 0x0000000d00197c82 */ /* 0x000fe20008000000 */
[----:B------:R-:W-:Y:S01]  /*6b10*/  UMOV UR27, 0x40000040 ;  /* 0x40000040001b7882 */ /* 0x000fe20000000000 */
[----:B------:R-:W-:Y:S01]  /*6b20*/  UIADD3 UR10, UR54, 0x506, URZ ;  /* 0x00000506360a7890 */ /* 0x000fe2000fffe03f */
[----:B------:R-:W2:Y:S01]  /*6b30*/  LDL.LU R25, [R1+0x4] ;  /* 0x0000040001197983 */ /* 0x000ea20000300800 */
        /* <DEDUP_REMOVED lines=8> */
[----:B------:R-:W2:Y:S04]  /*6bc0*/  LDL.LU R27, [R1+0xc] ;  /* 0x00000c00011b7983 */ /* 0x000ea80000300800 */
[----:B------:R-:W2:Y:S04]  /*6bd0*/  LDL.LU R28, [R1+0x10] ;  /* 0x00001000011c7983 */ /* 0x000ea80000300800 */
[----:B------:R-:W2:Y:S04]  /*6be0*/  LDL.LU R29, [R1+0x14] ;  /* 0x00001400011d7983 */ /* 0x000ea80000300800 */
[----:B------:R-:W2:Y:S04]  /*6bf0*/  LDL.LU R30, [R1+0x18] ;  /* 0x00001800011e7983 */ /* 0x000ea80000300800 */
[----:B------:R-:W2:Y:S04]  /*6c00*/  LDL.LU R31, [R1+0x1c] ;  /* 0x00001c00011f7983 */ /* 0x000ea80000300800 */
[----:B------:R-:W2:Y:S01]  /*6c10*/  LDL.LU R32, [R1+0x20] ;  /* 0x0000200001207983 */ /* 0x000ea20000300800 */
[----:B----4-:R-:W-:-:S06]  /*6c20*/  WARPGROUP.ARRIVE ;  /* 0x00000000000079c5 */ /* 0x010fcc0000000000 */
[----:B------:R-:W-:Y:S03]  /*6c30*/  HGMMA.64x32x16.F32 R200, gdesc[UR4], R200, gsb0 ;  /* 0x0060000004c879f0 */ /* 0x000fe600080008c8 */
[----:B------:R-:W-:Y:S02]  /*6c40*/  WARPGROUP.DEPBAR.LE gsb0, 0x0 ;  /* 0x00008000000079c5 */ /* 0x000fe40000010000 */
[----:B---3--:R-:W-:-:S06]  /*6c50*/  WARPGROUP.ARRIVE ;  /* 0x00000000000079c5 */ /* 0x008fcc0000000000 */
[----:B------:R-:W-:Y:S03]  /*6c60*/  HGMMA.64x32x16.F32 R152, gdesc[UR24], R152, gsb0 ;  /* 0x00600000189879f0 */ /* 0x000fe60008000898 */
[----:B------:R-:W-:Y:S02]  /*6c70*/  WARPGROUP.DEPBAR.LE gsb0, 0x0 ;  /* 0x00008000000079c5 */ /* 0x000fe40000010000 */
[----:B--2---:R-:W-:-:S06]  /*6c80*/  WARPGROUP.ARRIVE ;  /* 0x00000000000079c5 */ /* 0x004fcc0000000000 */
        /* <DEDUP_REMOVED lines=25> */
[----:B------:R-:W-:Y:S01]  /*6e20*/  IMAD.MOV.U32 R33, RZ, RZ, R17 ;  /* 0x000000ffff217224 */ /* 0x000fe200078e0011 */
[----:B------:R-:W-:Y:S01]  /*6e30*/  MOV R35, R3 ;  /* 0x0000000300237202 */ /* 0x000fe20000000f00 */
[----:B------:R-:W-:Y:S02]  /*6e40*/  IMAD.MOV.U32 R34, RZ, RZ, R16 ;  /* 0x000000ffff227224 */ /* 0x000fe400078e0010 */
[----:B------:R-:W-:Y:S02]  /*6e50*/  IMAD.MOV.U32 R36, RZ, RZ, R2 ;  /* 0x000000ffff247224 */ /* 0x000fe400078e0002 */
[----:B------:R-:W-:Y:S02]  /*6e60*/  IMAD.MOV.U32 R37, RZ, RZ, R23 ;  /* 0x000000ffff257224 */ /* 0x000fe400078e0017 */
[----:B------:R-:W-:Y:S02]  /*6e70*/  IMAD.MOV.U32 R38, RZ, RZ, R22 ;  /* 0x000000ffff267224 */ /* 0x000fe400078e0016 */
[----:B------:R-:W-:Y:S01]  /*6e80*/  IMAD.MOV.U32 R39, RZ, RZ, R21 ;  /* 0x000000ffff277224 */ /* 0x000fe200078e0015 */
[----:B------:R-:W-:Y:S01]  /*6e90*/  UMOV UR16, UR28 ;  /* 0x0000001c00107c82 */ /* 0x000fe20008000000 */
[----:B------:R-:W-:Y:S01]  /*6ea0*/  UMOV UR17, UR29 ;  /* 0x0000001d00117c82 */ /* 0x000fe20008000000 */
[----:B------:R-:W-:Y:S01]  /*6eb0*/  MOV R72, R20 ;  /* 0x0000001400487202 */ /* 0x000fe20000000f00 */
        /* <DEDUP_REMOVED lines=14> */
[----:B------:R-:W-:Y:S01]  /*6fa0*/  IMAD.MOV.U32 R86, RZ, RZ, R4 ;  /* 0x000000ffff567224 */ /* 0x000fe200078e0004 */
[----:B------:R-:W-:Y:S01]  /*6fb0*/  UMOV UR20, UR28 ;  /* 0x0000001c00147c82 */ /* 0x000fe20008000000 */
[----:B------:R-:W-:Y:S01]  /*6fc0*/  UMOV UR21, UR29 ;  /* 0x0000001d00157c82 */ /* 0x000fe20008000000 */
[----:B------:R-:W-:Y:S01]  /*6fd0*/  UMOV UR12, UR28 ;  /* 0x0000001c000c7c82 */ /* 0x000fe20008000000 */
[----:B------:R-:W-:Y:S01]  /*6fe0*/  UMOV UR13, UR29 ;  /* 0x0000001d000d7c82 */ /* 0x000fe20008000000 */
[----:B------:R-:W-:Y:S01]  /*6ff0*/  UIADD3 UR51, UR51, 0x806, URZ ;  /* 0x0000080633337890 */ /* 0x000fe2000fffe03f */
[----:B------:R0:W5:Y:S04]  /*7000*/  LDL.LU R17, [R1+0x364] ;  /* 0x0003640001117983 */ /* 0x0001680000300800 */
[----:B------:R0:W5:Y:S04]  /*7010*/  LDL.LU R16, [R1+0x360] ;  /* 0x0003600001107983 */ /* 0x0001680000300800 */
[----:B------:R0:W5:Y:S04]  /*7020*/  LDL.LU R3, [R1+0x35c] ;  /* 0x00035c0001037983 */ /* 0x0001680000300800 */
[----:B------:R0:W5:Y:S01]  /*7030*/  LDL.LU R2, [R1+0x358] ;  /* 0x0003580001027983 */ /* 0x0001620000300800 */
        /* <DEDUP_REMOVED lines=11> */
[----:B------:R-:W-:Y:S02]  /*70f0*/  WARPGROUP.DEPBAR.LE gsb0, 0x0 ;  /* 0x00008000000079c5 */ /* 0x000fe40000010000 */
[----:B------:R-:W-:-:S06]  /*7100*/  WARPGROUP.ARRIVE ;  /* 0x00000000000079c5 */ /* 0x000fcc0000000000 */
[----:B------:R-:W-:Y:S01]  /*7110*/  HGMMA.64x32x16.F32 R168, gdesc[UR12], R168, gsb0 ;  /* 0x006000000ca879f0 */ /* 0x000fe200080008a8 */
[----:B------:R-:W-:Y:S01]  /*7120*/  STL.64 [R1], R24 ;  /* 0x0000001801007387 */ /* 0x000fe20000100a00 */
[----:B------:R-:W-:Y:S01]  /*7130*/  UMOV UR20, UR12 ;  /* 0x0000000c00147c82 */ /* 0x000fe20008000000 */
[----:B------:R-:W-:Y:S02]  /*7140*/  UMOV UR21, UR13 ;  /* 0x0000000d00157c82 */ /* 0x000fe40008000000 */
[----:B------:R-:W-:Y:S04]  /*7150*/  STL.64 [R1+0x8], R26 ;  /* 0x0000081a01007387 */ /* 0x000fe80000100a00 */
[----:B------:R-:W-:Y:S04]  /*7160*/  STL.64 [R1+0x10], R28 ;  /* 0x0000101c01007387 */ /* 0x000fe80000100a00 */
[----:B------:R-:W-:Y:S04]  /*7170*/  STL.64 [R1+0x18], R30 ;  /* 0x0000181e01007387 */ /* 0x000fe80000100a00 */
[----:B------:R-:W-:Y:S04]  /*7180*/  STL.64 [R1+0x20], R32 ;  /* 0x0000202001007387 */ /* 0x000fe80000100a00 */
[----:B------:R-:W-:Y:S04]  /*7190*/  STL.64 [R1+0x28], R34 ;  /* 0x0000282201007387 */ /* 0x000fe80000100a00 */
[----:B------:R-:W-:Y:S04]  /*71a0*/  STL.64 [R1+0x30], R36 ;  /* 0x0000302401007387 */ /* 0x000fe80000100a00 */
[----:B------:R1:W-:Y:S04]  /*71b0*/  STL.64 [R1+0x38], R38 ;  /* 0x0000382601007387 */ /* 0x0003e80000100a00 */
[----:B-1----:R-:W2:Y:S04]  /*71c0*/  LDL.LU.64 R38, [R1+0x350] ;  /* 0x0003500001267983 */ /* 0x002ea80000300a00 */
[----:B------:R-:W2:Y:S04]  /*71d0*/  LDL.LU.64 R36, [R1+0x348] ;  /* 0x0003480001247983 */ /* 0x000ea80000300a00 */
[----:B------:R-:W2:Y:S04]  /*71e0*/  LDL.LU.64 R34, [R1+0x340] ;  /* 0x0003400001227983 */ /* 0x000ea80000300a00 */
[----:B------:R-:W2:Y:S04]  /*71f0*/  LDL.LU.64 R32, [R1+0x338] ;  /* 0x0003380001207983 */ /* 0x000ea80000300a00 */
[----:B------:R-:W2:Y:S01]  /*7200*/  LDL.LU.64 R30, [R1+0x330] ;  /* 0x00033000011e7983 */ /* 0x000ea20000300a00 */
[----:B------:R-:W-:-:S02]  /*7210*/  WARPGROUP.DEPBAR.LE gsb0, 0x0 ;  /* 0x00008000000079c5 */ /* 0x000fc40000010000 */
[----:B------:R-:W-:Y:S01]  /*7220*/  WARPGROUP.ARRIVE ;  /* 0x00000000000079c5 */ /* 0x000fe20000000000 */
[----:B------:R-:W2:Y:S04]  /*7230*/  LDL.LU.64 R28, [R1+0x328] ;  /* 0x00032800011c7983 */ /* 0x000ea80000300a00 */
[----:B------:R-:W2:Y:S01]  /*7240*/  LDL.LU.64 R26, [R1+0x320] ;  /* 0x00032000011a7983 */ /* 0x000ea20000300a00 */
[----:B------:R-:W-:Y:S03]  /*7250*/  HGMMA.64x32x16.F32 R220, gdesc[UR20], R220, gsb0 ;  /* 0x0060000014dc79f0 */ /* 0x000fe600080008dc */
[----:B------:R-:W2:Y:S04]  /*7260*/  LDL.LU.64 R24, [R1+0x318] ;  /* 0x0003180001187983 */ /* 0x000ea80000300a00 */
        /* <DEDUP_REMOVED lines=8> */
[----:B-1----:R-:W3:Y:S04]  /*72f0*/  LDL.LU.64 R86, [R1+0x310] ;  /* 0x0003100001567983 */ /* 0x002ee80000300a00 */
[----:B------:R-:W3:Y:S04]  /*7300*/  LDL.LU.64 R84, [R1+0x308] ;  /* 0x0003080001547983 */ /* 0x000ee80000300a00 */
[----:B------:R-:W3:Y:S04]  /*7310*/  LDL.LU.64 R82, [R1+0x300] ;  /* 0x0003000001527983 */ /* 0x000ee80000300a00 */
[----:B------:R-:W3:Y:S04]  /*7320*/  LDL.LU.64 R80, [R1+0x2f8] ;  /* 0x0002f80001507983 */ /* 0x000ee80000300a00 */
[----:B------:R-:W3:Y:S04]  /*7330*/  LDL.LU.64 R78, [R1+0x2f0] ;  /* 0x0002f000014e7983 */ /* 0x000ee80000300a00 */
[----:B------:R-:W3:Y:S04]  /*7340*/  LDL.LU.64 R76, [R1+0x2e8] ;  /* 0x0002e800014c7983 */ /* 0x000ee80000300a00 */
[----:B------:R-:W3:Y:S04]  /*7350*/  LDL.LU.64 R74, [R1+0x2e0] ;  /* 0x0002e000014a7983 */ /* 0x000ee80000300a00 */
[----:B------:R-:W3:Y:S04]  /*7360*/  LDL.LU.64 R72, [R1+0x2d8] ;  /* 0x0002d80001487983 */ /* 0x000ee80000300a00 */
        /* <DEDUP_REMOVED lines=8> */
[----:B-1----:R-:W4:Y:S04]  /*73f0*/  LDL.LU.64 R134, [R1+0x2d0] ;  /* 0x0002d00001867983 */ /* 0x002f280000300a00 */
[----:B------:R-:W4:Y:S04]  /*7400*/  LDL.LU.64 R132, [R1+0x2c8] ;  /* 0x0002c80001847983 */ /* 0x000f280000300a00 */
[----:B------:R-:W4:Y:S04]  /*7410*/  LDL.LU.64 R130, [R1+0x2c0] ;  /* 0x0002c00001827983 */ /* 0x000f280000300a00 */
[----:B------:R-:W4:Y:S04]  /*7420*/  LDL.LU.64 R128, [R1+0x2b8] ;  /* 0x0002b80001807983 */ /* 0x000f280000300a00 */
[----:B------:R-:W4:Y:S04]  /*7430*/  LDL.LU.64 R126, [R1+0x2b0] ;  /* 0x0002b000017e7983 */ /* 0x000f280000300a00 */
[----:B------:R-:W4:Y:S04]  /*7440*/  LDL.LU.64 R124, [R1+0x2a8] ;  /* 0x0002a800017c7983 */ /* 0x000f280000300a00 */
[----:B------:R-:W4:Y:S04]  /*7450*/  LDL.LU.64 R122, [R1+0x2a0] ;  /* 0x0002a000017a7983 */ /* 0x000f280000300a00 */
[----:B------:R-:W4:Y:S04]  /*7460*/  LDL.LU.64 R120, [R1+0x298] ;  /* 0x0002980001787983 */ /* 0x000f280000300a00 */
        /* <DEDUP_REMOVED lines=9> */
[----:B-1----:R-:W2:Y:S04]  /*7500*/  LDL.LU.64 R182, [R1+0x290] ;  /* 0x0002900001b67983 */ /* 0x002ea80000300a00 */
[----:B------:R-:W2:Y:S04]  /*7510*/  LDL.LU.64 R180, [R1+0x288] ;  /* 0x0002880001b47983 */ /* 0x000ea80000300a00 */
[----:B------:R-:W2:Y:S04]  /*7520*/  LDL.LU.64 R178, [R1+0x280] ;  /* 0x0002800001b27983 */ /* 0x000ea80000300a00 */
[----:B------:R-:W2:Y:S04]  /*7530*/  LDL.LU.64 R176, [R1+0x278] ;  /* 0x0002780001b07983 */ /* 0x000ea80000300a00 */
[----:B------:R-:W2:Y:S04]  /*7540*/  LDL.LU.64 R174, [R1+0x270] ;  /* 0x0002700001ae7983 */ /* 0x000ea80000300a00 */
[----:B------:R-:W2:Y:S04]  /*7550*/  LDL.LU.64 R172, [R1+0x268] ;  /* 0x0002680001ac7983 */ /* 0x000ea80000300a00 */
[----:B------:R-:W2:Y:S04]  /*7560*/  LDL.LU.64 R170, [R1+0x260] ;  /* 0x0002600001aa7983 */ /* 0x000ea80000300a00 */
[----:B------:R-:W2:Y:S04]  /*7570*/  LDL.LU.64 R168, [R1+0x258] ;  /* 0x0002580001a87983 */ /* 0x000ea80000300a00 */
[----:B------:R-:W-:Y:S04]  /*7580*/  STL.64 [R1+0x80], R220 ;  /* 0x000080dc01007387 */ /* 0x000fe80000100a00 */
[----:B------:R-:W-:Y:S04]  /*7590*/  STL.64 [R1+0x88], R222 ;  /* 0x000088de01007387 */ /* 0x000fe80000100a00 */
[----:B------:R-:W-:Y:S04]  /*75a0*/  STL.64 [R1+0x90], R224 ;  /* 0x000090e001007387 */ /* 0x000fe80000100a00 */
[----:B------:R-:W-:Y:S04]  /*75b0*/  STL.64 [R1+0x98], R226 ;  /* 0x000098e201007387 */ /* 0x000fe80000100a00 */
[----:B------:R-:W-:Y:S04]  /*75c0*/  STL.64 [R1+0xa0], R228 ;  /* 0x0000a0e401007387 */ /* 0x000fe80000100a00 */
[----:B------:R1:W-:Y:S04]  /*75d0*/  STL.64 [R1+0xa8], R230 ;  /* 0x0000a8e601007387 */ /* 0x0003e80000100a00 */
[----:B------:R0:W-:Y:S04]  /*75e0*/  STL.64 [R1+0xb0], R232 ;  /* 0x0000b0e801007387 */ /* 0x0001e80000100a00 */
[----:B------:R0:W-:Y:S04]  /*75f0*/  STL.64 [R1+0xb8], R234 ;  /* 0x0000b8ea01007387 */ /* 0x0001e80000100a00 */
[----:B-1----:R-:W3:Y:S04]  /*7600*/  LDL.LU.64 R230, [R1+0x250] ;  /* 0x0002500001e67983 */ /* 0x002ee80000300a00 */
        /* <DEDUP_REMOVED lines=19> */
[----:B------:R-:W-:Y:S03]  /*7740*/  HGMMA.64x32x16.F32 R168, gdesc[UR4], R168, gsb0 ;  /* 0x0060000004a879f0 */ /* 0x000fe600080008a8 */
[----:B------:R-:W-:Y:S02]  /*7750*/  WARPGROUP.DEPBAR.LE gsb0, 0x0 ;  /* 0x00008000000079c5 */ /* 0x000fe40000010000 */
[----:B----4-:R-:W-:-:S06]  /*7760*/  WARPGROUP.ARRIVE ;  /* 0x00000000000079c5 */ /* 0x010fcc0000000000 */
        /* <DEDUP_REMOVED lines=8> */
[----:B0-----:R-:W-:Y:S05]  /*77f0*/  @!P1 BRA `(.L_x_22) ;  /* 0x0000006c00289947 */ /* 0x001fea0003800000 */
[----:B------:R-:W-:Y:S01]  /*7800*/  UIADD3 UR34, UR37, 0x1, URZ ;  /* 0x0000000125227890 */ /* 0x000fe2000fffe03f */
[----:B-----5:R-:W-:Y:S01]  /*7810*/  R2UR UR33, R3 ;  /* 0x00000000032172ca */ /* 0x020fe200000e0000 */
[----:B------:R-:W-:Y:S02]  /*7820*/  UMOV UR32, UR37 ;  /* 0x0000002500207c82 */ /* 0x000fe40008000000 */
[----:B------:R-:W-:-:S04]  /*7830*/  UISETP.NE.AND UP0, UPT, UR34, 0x2, UPT ;  /* 0x000000022200788c */ /* 0x000fc8000bf05270 */
[----:B------:R-:W-:Y:S02]  /*7840*/  USEL UR35, URZ, 0x1, UP0 ;  /* 0x000000013f237887 */ /* 0x000fe40008000000 */
[----:B------:R-:W-:Y:S02]  /*7850*/  USEL UR34, UR34, URZ, UP0 ;  /* 0x0000003f22227287 */ /* 0x000fe40008000000 */
[----:B------:R-:W-:-:S12]  /*7860*/  ULOP3.LUT UR35, UR36, UR35, URZ, 0x3c, !UPT ;  /* 0x0000002324237292 */ /* 0x000fd8000f8e3c3f */
.L_x_29:
[----:B------:R-:W-:Y:S05]  /*7870*/  @!P0 BRA `(.L_x_23) ;  /* 0x0000000000048947 */ /* 0x000fea0003800000 */
[----:B------:R-:W-:Y:S01]  /*7880*/  BPT.TRAP 0x1 ;  /* 0x000000040000795c */ /* 0x000fe20000300000 */
.L_x_23:
[----:B------:R-:W-:Y:S01]  /*7890*/  ULEA UR4, UR34, UR40, 0x3 ;  /* 0x0000002822047291 */ /* 0x000fe2000f8e183f */
[----:B------:R-:W-:-:S05]  /*78a0*/  IMAD.U32 R0, RZ, RZ, UR35 ;  /* 0x00000023ff007e24 */ /* 0x000fca000f8e00ff */
[----:B------:R-:W-:-:S04]  /*78b0*/  SHF.L.U32 R0, R0, 0x1f, RZ ;  /* 0x0000001f00007819 */ /* 0x000fc800000006ff */
[----:B------:R0:W1:Y:S01]  /*78c0*/  SYNCS.PHASECHK.TRANS64.TRYWAIT P1, [UR4], R0 ;  /* 0x00000000ff0075a7 */ /* 0x0000620008020144 */
[----:B------:R-:W-:Y:S05]  /*78d0*/  @!P0 BRA `(.L_x_24) ;  /* 0x0000000000048947 */ /* 0x000fea0003800000 */
[----:B------:R-:W-:Y:S01]  /*78e0*/  BPT.TRAP 0x1 ;  /* 0x000000040000795c */ /* 0x000fe20000300000 */
.L_x_24:
[----:B-1----:R-:W-:Y:S05]  /*78f0*/  @P1 BRA `(.L_x_25) ;  /* 0x0000000000081947 */ /* 0x002fea0003800000 */
[----:B------:R-:W1:Y:S02]  /*7900*/  SYNCS.PHASECHK.TRANS64.TRYWAIT P1, [UR4], R0 ;  /* 0x00000000ff0075a7 */ /* 0x000e640008020144 */
[----:B-1----:R-:W-:Y:S05]  /*7910*/  @!P1 BRA `(.L_x_26) ;  /* 0x0000022c00a49947 */ /* 0x002fea0003800000 */
.L_x_25:
        /* <DEDUP_REMOVED lines=8> */
[----:B--2---:R-:W2:Y:S04]  /*79a0*/  LDL.LU.64 R120, [R1+0x100] ;  /* 0x0001000001787983 */ /* 0x004ea80000300a00 */
        /* <DEDUP_REMOVED lines=15> */
[----:B---3--:R-:W3:Y:S04]  /*7aa0*/  LDL.LU.64 R72, [R1+0x1c0] ;  /* 0x0001c00001487983 */ /* 0x008ee80000300a00 */
[----:B------:R-:W3:Y:S04]  /*7ab0*/  LDL.LU.64 R74, [R1+0x1c8] ;  /* 0x0001c800014a7983 */ /* 0x000ee80000300a00 */
[----:B------:R-:W3:Y:S04]  /*7ac0*/  LDL.LU.64 R76, [R1+0x1d0] ;  /* 0x0001d000014c7983 */ /* 0x000ee80000300a00 */
[----:B------:R-:W3:Y:S04]  /*7ad0*/  LDL.LU.64 R78, [R1+0x1d8] ;  /* 0x0001d800014e7983 */ /* 0x000ee80000300a00 */
[----:B------:R-:W3:Y:S04]  /*7ae0*/  LDL.LU.64 R80, [R1+0x1e0] ;  /* 0x0001e00001507983 */ /* 0x000ee80000300a00 */
[----:B------:R-:W3:Y:S04]  /*7af0*/  LDL.LU.64 R82, [R1+0x1e8] ;  /* 0x0001e80001527983 */ /* 0x000ee80000300a00 */
[----:B------:R-:W3:Y:S04]  /*7b00*/  LDL.LU.64 R84, [R1+0x1f0] ;  /* 0x0001f00001547983 */ /* 0x000ee80000300a00 */
[----:B------:R-:W3:Y:S04]  /*7b10*/  LDL.LU.64 R86, [R1+0x1f8] ;  /* 0x0001f80001567983 */ /* 0x000ee80000300a00 */
        /* <DEDUP_REMOVED lines=11> */
[----:B-1----:R-:W2:Y:S04]  /*7bd0*/  LDL.LU.64 R4, [R1+0x40] ;  /* 0x0000400001047983 */ /* 0x002ea80000300a00 */
[----:B------:R-:W2:Y:S04]  /*7be0*/  LDL.LU.64 R6, [R1+0x48] ;  /* 0x0000480001067983 */ /* 0x000ea80000300a00 */
[----:B------:R-:W2:Y:S04]  /*7bf0*/  LDL.LU.64 R8, [R1+0x50] ;  /* 0x0000500001087983 */ /* 0x000ea80000300a00 */
[----:B------:R-:W2:Y:S04]  /*7c00*/  LDL.LU.64 R10, [R1+0x58] ;  /* 0x00005800010a7983 */ /* 0x000ea80000300a00 */
[----:B------:R-:W2:Y:S04]  /*7c10*/  LDL.LU.64 R12, [R1+0x60] ;  /* 0x00006000010c7983 */ /* 0x000ea80000300a00 */
[----:B------:R-:W2:Y:S04]  /*7c20*/  LDL.LU.64 R14, [R1+0x68] ;  /* 0x00006800010e7983 */ /* 0x000ea80000300a00 */
[----:B----4-:R-:W4:Y:S04]  /*7c30*/  LDL.LU.64 R16, [R1+0x70] ;  /* 0x0000700001107983 */ /* 0x010f280000300a00 */
[----:B------:R-:W4:Y:S01]  /*7c40*/  LDL.LU.64 R18, [R1+0x78] ;  /* 0x0000780001127983 */ /* 0x000f220000300a00 */
[----:B------:R-:W-:-:S02]  /*7c50*/  UIMAD UR44, UR34, 0xc00, UR49 ;  /* 0x00000c00222c78a4 */ /* 0x000fc4000f8e0231 */
[----:B------:R-:W-:Y:S01]  /*7c60*/  UIMAD UR45, UR34, 0x700, UR50 ;  /* 0x00000700222d78a4 */ /* 0x000fe2000f8e0232 */
[----:B------:R-:W-:Y:S01]  /*7c70*/  STL [R1+0x35c], R3 ;  /* 0x00035c0301007387 */ /* 0x000fe20000100800 */
[----:B------:R-:W-:Y:S01]  /*7c80*/  UMOV UR25, 0x40000040 ;  /* 0x4000004000197882 */ /* 0x000fe20000000000 */
[----:B------:R-:W-:Y:S01]  /*7c90*/  UMOV UR27, 0x40000040 ;  /* 0x40000040001b7882 */ /* 0x000fe20000000000 */
[----:B------:R-:W-:Y:S01]  /*7ca0*/  UIADD3 UR22, UR45, 0x100, URZ ;  /* 0x000001002d167890 */ /* 0x000fe2000fffe03f */
[----:B------:R-:W-:Y:S01]  /*7cb0*/  STL [R1+0x358], R2 ;  /* 0x0003580201007387 */ /* 0x000fe20000100800 */
[----:B------:R-:W-:Y:S01]  /*7cc0*/  UMOV UR24, UR44 ;  /* 0x0000002c00187c82 */ /* 0x000fe20008000000 */
[----:B------:R-:W-:Y:S01]  /*7cd0*/  UMOV UR26, UR45 ;  /* 0x0000002d001a7c82 */ /* 0x000fe20008000000 */
        /* <DEDUP_REMOVED lines=8> */
[----:B---3--:R-:W-:-:S06]  /*7d60*/  WARPGROUP.ARRIVE ;  /* 0x00000000000079c5 */ /* 0x008fcc0000000000 */
[----:B------:R-:W-:Y:S03]  /*7d70*/  HGMMA.64x32x16.F32 R72, gdesc[UR24], R72, gsb0 ;  /* 0x00600000184879f0 */ /* 0x000fe60008000848 */
[----:B------:R-:W-:Y:S02]  /*7d80*/  WARPGROUP.DEPBAR.LE gsb0, 0x0 ;  /* 0x00008000000079c5 */ /* 0x000fe40000010000 */
[----:B--2---:R-:W-:Y:S01]  /*7d90*/  WARPGROUP.ARRIVE ;  /* 0x00000000000079c5 */ /* 0x004fe20000000000 */
[----:B------:R-:W-:Y:S01]  /*7da0*/  UMOV UR12, UR24 ;  /* 0x00000018000c7c82 */ /* 0x000fe20008000000 */
[----:B------:R-:W-:Y:S01]  /*7db0*/  UMOV UR13, UR25 ;  /* 0x00000019000d7c82 */ /* 0x000fe20008000000 */
[----:B------:R-:W-:Y:S01]  /*7dc0*/  UMOV UR15, 0x40000040 ;  /* 0x40000040000f7882 */ /* 0x000fe20000000000 */
[----:B------:R-:W-:Y:S01]  /*7dd0*/  UIADD3 UR10, UR45, 0x400, URZ ;  /* 0x000004002d0a7890 */ /* 0x000fe2000fffe03f */
[----:B------:R1:W-:Y:S01]  /*7de0*/  STL.64 [R1+0x1c0], R72 ;  /* 0x0001c04801007387 */ /* 0x0003e20000100a00 */
[----:B------:R-:W-:Y:S01]  /*7df0*/  HGMMA.64x32x16.F32 R120, gdesc[UR20], R120, gsb0 ;  /* 0x00600000147879f0 */ /* 0x000fe20008000878 */
[----:B------:R-:W-:Y:S01]  /*7e00*/  UMOV UR8, UR24 ;  /* 0x0000001800087c82 */ /* 0x000fe20008000000 */
[----:B------:R-:W-:Y:S01]  /*7e10*/  UMOV UR9, UR25 ;  /* 0x0000001900097c82 */ /* 0x000fe20008000000 */
[----:B------:R-:W-:Y:S01]  /*7e20*/  UMOV UR11, 0x40000040 ;  /* 0x40000040000b7882 */ /* 0x000fe20000000000 */
[----:B------:R-:W-:Y:S01]  /*7e30*/  UIADD3 UR6, UR45, 0x500, URZ ;  /* 0x000005002d067890 */ /* 0x000fe2000fffe03f */
[----:B------:R2:W-:Y:S01]  /*7e40*/  STL.64 [R1+0x1c8], R74 ;  /* 0x0001c84a01007387 */ /* 0x0005e20000100a00 */
        /* <DEDUP_REMOVED lines=8> */
[----:B------:R0:W-:Y:S04]  /*7ed0*/  STL.64 [R1+0x1d8], R78 ;  /* 0x0001d84e01007387 */ /* 0x0001e80000100a00 */
[----:B------:R0:W-:Y:S04]  /*7ee0*/  STL.64 [R1+0x1e0], R80 ;  /* 0x0001e05001007387 */ /* 0x0001e80000100a00 */
[----:B------:R0:W-:Y:S04]  /*7ef0*/  STL.64 [R1+0x1e8], R82 ;  /* 0x0001e85201007387 */ /* 0x0001e80000100a00 */
[----:B------:R0:W-:Y:S04]  /*7f00*/  STL.64 [R1+0x1f0], R84 ;  /* 0x0001f05401007387 */ /* 0x0001e80000100a00 */
[----:B------:R4:W-:Y:S04]  /*7f10*/  STL.64 [R1+0x1f8], R86 ;  /* 0x0001f85601007387 */ /* 0x0009e80000100a00 */
[----:B-1----:R-:W4:Y:S04]  /*7f20*/  LDL.LU.64 R72, [R1] ;  /* 0x0000000001487983 */ /* 0x002f280000300a00 */
[----:B--2---:R-:W2:Y:S04]  /*7f30*/  LDL.LU.64 R74, [R1+0x8] ;  /* 0x00000800014a7983 */ /* 0x004ea80000300a00 */
[----:B---3--:R-:W2:Y:S04]  /*7f40*/  LDL.LU.64 R76, [R1+0x10] ;  /* 0x00001000014c7983 */ /* 0x008ea80000300a00 */
[----:B0-----:R-:W2:Y:S04]  /*7f50*/  LDL.LU.64 R78, [R1+0x18] ;  /* 0x00001800014e7983 */ /* 0x001ea80000300a00 */
[----:B------:R-:W2:Y:S04]  /*7f60*/  LDL.LU.64 R80, [R1+0x20] ;  /* 0x0000200001507983 */ /* 0x000ea80000300a00 */
[----:B------:R-:W2:Y:S04]  /*7f70*/  LDL.LU.64 R82, [R1+0x28] ;  /* 0x0000280001527983 */ /* 0x000ea80000300a00 */
[----:B------:R-:W2:Y:S01]  /*7f80*/  LDL.LU.64 R84, [R1+0x30] ;  /* 0x0000300001547983 */ /* 0x000ea20000300a00 */
[----:B------:R-:W-:-:S02]  /*7f90*/  WARPGROUP.DEPBAR.LE gsb0, 0x0 ;  /* 0x00008000000079c5 */ /* 0x000fc40000010000 */
[----:B----4-:R-:W-:Y:S01]  /*7fa0*/  WARPGROUP.ARRIVE ;  /* 0x00000000000079c5 */ /* 0x010fe20000000000 */
[----:B------:R-:W2:Y:S01]  /*7fb0*/  LDL.LU.64 R86, [R1+0x38] ;  /* 0x0000380001567983 */ /* 0x000ea20000300a00 */
[----:B------:R-:W-:Y:S01]  /*7fc0*/  IMAD.MOV.U32 R31, RZ, RZ, R120 ;  /* 0x000000ffff1f7224 */ /* 0x000fe200078e0078 */
[----:B------:R-:W-:Y:S01]  /*7fd0*/  MOV R34, R123 ;  /* 0x0000007b00227202 */ /* 0x000fe20000000f00 */
[----:B------:R-:W-:Y:S01]  /*7fe0*/  IMAD.MOV.U32 R32, RZ, RZ, R121 ;  /* 0x000000ffff207224 */ /* 0x000fe200078e0079 */
[----:B------:R-:W-:Y:S01]  /*7ff0*/  MOV R39, R128 ;  /* 0x0000008000277202 */ /* 0x000fe20000000f00 */
[----:B------:R-:W-:Y:S01]  /*8000*/  HGMMA.64x32x16.F32 R4, gdesc[UR16], R4, gsb0 ;  /* 0x00600000100479f0 */ /* 0x000fe20008000804 */
        /* <DEDUP_REMOVED lines=12> */
[----:B------:R-:W-:Y:S02]  /*80d0*/  IMAD.MOV.U32 R21, RZ, RZ, R131 ;  /* 0x000000ffff157224 */ /* 0x000fe400078e0083 */
[----:B------:R-:W-:Y:S01]  /*80e0*/  IMAD.MOV.U32 R20, RZ, RZ, R132 ;  /* 0x000000ffff147224 */ /* 0x000fe200078e0084 */
[----:B------:R-:W3:Y:S01]  /*80f0*/  LDL.LU.64 R128, [R1+0xe0] ;  /* 0x0000e00001807983 */ /* 0x000ee20000300a00 */
[----:B------:R-:W-:-:S02]  /*8100*/  IMAD.MOV.U32 R2, RZ, RZ, R134 ;  /* 0x000000ffff027224 */ /* 0x000fc400078e0086 */
[----:B------:R-:W-:Y:S01]  /*8110*/  IMAD.MOV.U32 R0, RZ, RZ, R135 ;  /* 0x000000ffff007224 */ /* 0x000fe200078e0087 */
[----:B------:R-:W3:Y:S04]  /*8120*/  LDL.LU.64 R130, [R1+0xe8] ;  /* 0x0000e80001827983 */ /* 0x000ee80000300a00 */
[----:B------:R-:W3:Y:S04]  /*8130*/  LDL.LU.64 R132, [R1+0xf0] ;  /* 0x0000f00001847983 */ /* 0x000ee80000300a00 */
[----:B------:R-:W3:Y:S01]  /*8140*/  LDL.LU.64 R134, [R1+0xf8] ;  /* 0x0000f80001867983 */ /* 0x000ee20000300a00 */
        /* <DEDUP_REMOVED lines=103> */
[----:B------:R3:W-:Y:S04]  /*87c0*/  STL.64 [R1+0x20], R80 ;  /* 0x0000205001007387 */ /* 0x0007e80000100a00 */
[----:B------:R3:W-:Y:S04]  /*87d0*/  STL.64 [R1+0x28], R82 ;  /* 0x0000285201007387 */ /* 0x0007e80000100a00 */
[----:B------:R3:W-:Y:S04]  /*87e0*/  STL.64 [R1+0x30], R84 ;  /* 0x0000305401007387 */ /* 0x0007e80000100a00 */
[----:B------:R3:W-:Y:S04]  /*87f0*/  STL.64 [R1+0x38], R86 ;  /* 0x0000385601007387 */ /* 0x0007e80000100a00 */
        /* <DEDUP_REMOVED lines=8> */
[----:B------:R-:W-:Y:S01]  /*8880*/  WARPGROUP.ARRIVE ;  /* 0x00000000000079c5 */ /* 0x000fe20000000000 */
[----:B------:R-:W-:Y:S01]  /*8890*/  UMOV UR20, UR28 ;  /* 0x0000001c00147c82 */ /* 0x000fe20008000000 */
[----:B------:R-:W-:Y:S01]  /*88a0*/  UMOV UR21, UR29 ;  /* 0x0000001d00157c82 */ /* 0x000fe20008000000 */
[----:B------:R-:W3:Y:S03]  /*88b0*/  LDL.LU.64 R108, [R1+0x140] ;  /* 0x00014000016c7983 */ /* 0x000ee60000300a00 */
[----:B------:R-:W-:Y:S01]  /*88c0*/  HGMMA.64x32x16.F32 R120, gdesc[UR20], R120, gsb0 ;  /* 0x00600000147879f0 */ /* 0x000fe20008000878 */
[----:B------:R-:W3:Y:S04]  /*88d0*/  LDL.LU.64 R110, [R1+0x148] ;  /* 0x00014800016e7983 */ /* 0x000ee80000300a00 */
[----:B------:R-:W3:Y:S04]  /*88e0*/  LDL.LU.64 R112, [R1+0x150] ;  /* 0x0001500001707983 */ /* 0x000ee80000300a00 */
[----:B------:R-:W3:Y:S04]  /*88f0*/  LDL.LU.64 R114, [R1+0x158] ;  /* 0x0001580001727983 */ /* 0x000ee80000300a00 */
[----:B------:R-:W3:Y:S04]  /*8900*/  LDL.LU.64 R116, [R1+0x160] ;  /* 0x0001600001747983 */ /* 0x000ee80000300a00 */
[----:B------:R-:W3:Y:S01]  /*8910*/  LDL.LU.64 R118, [R1+0x168] ;  /* 0x0001680001767983 */ /* 0x000ee20000300a00 */
[----:B------:R-:W-:-:S02]  /*8920*/  WARPGROUP.DEPBAR.LE gsb0, 0x0 ;  /* 0x00008000000079c5 */ /* 0x000fc40000010000 */
[----:B------:R-:W-:Y:S01]  /*8930*/  IMAD.MOV.U32 R4, RZ, RZ, R120 ;  /* 0x000000ffff047224 */ /* 0x000fe200078e0078 */
[----:B------:R-:W-:Y:S01]  /*8940*/  MOV R6, R122 ;  /* 0x0000007a00067202 */ /* 0x000fe20000000f00 */
[----:B------:R-:W-:Y:S02]  /*8950*/  IMAD.MOV.U32 R5, RZ, RZ, R121 ;  /* 0x000000ffff057224 */ /* 0x000fe400078e0079 */
[----:B------:R-:W-:Y:S01]  /*8960*/  IMAD.MOV.U32 R7, RZ, RZ, R123 ;  /* 0x000000ffff077224 */ /* 0x000fe200078e007b */
[----:B------:R-:W3:Y:S04]  /*8970*/  LDL.LU.64 R120, [R1+0x170] ;  /* 0x0001700001787983 */ /* 0x000ee80000300a00 */
[----:B------:R-:W3:Y:S01]  /*8980*/  LDL.LU.64 R122, [R1+0x178] ;  /* 0x00017800017a7983 */ /* 0x000ee20000300a00 */
[----:B------:R-:W-:Y:S01]  /*8990*/  UMOV UR24, UR28 ;  /* 0x0000001c00187c82 */ /* 0x000fe20008000000 */
[----:B------:R-:W-:Y:S01]  /*89a0*/  UMOV UR25, UR29 ;  /* 0x0000001d00197c82 */ /* 0x000fe20008000000 */
[----:B------:R-:W-:Y:S01]  /*89b0*/  UIADD3 UR4, UR44, 0x800, URZ ;  /* 0x000008002c047890 */ /* 0x000fe2000fffe03f */
[----:B--2---:R-:W-:-:S06]  /*89c0*/  WARPGROUP.ARRIVE ;  /* 0x00000000000079c5 */ /* 0x004fcc0000000000 */
[----:B------:R-:W-:Y:S03]  /*89d0*/  HGMMA.64x32x16.F32 R72, gdesc[UR24], R72, gsb0 ;  /* 0x00600000184879f0 */ /* 0x000fe60008000848 */
[----:B------:R-:W-:Y:S02]  /*89e0*/  WARPGROUP.DEPBAR.LE gsb0, 0x0 ;  /* 0x00008000000079c5 */ /* 0x000fe40000010000 */
[----:B------:R-:W-:Y:S01]  /*89f0*/  IMAD.MOV.U32 R200, RZ, RZ, R72 ;  /* 0x000000ffffc87224 */ /* 0x000fe200078e0048 */
[----:B------:R-:W-:Y:S01]  /*8a00*/  MOV R201, R73 ;  /* 0x0000004900c97202 */ /* 0x000fe20000000f00 */
[----:B------:R-:W-:Y:S01]  /*8a10*/  IMAD.MOV.U32 R202, RZ, RZ, R74 ;  /* 0x000000ffffca7224 */ /* 0x000fe200078e004a */
[----:B------:R-:W2:Y:S01]  /*8a20*/  LDL.LU.64 R72, [R1+0x80] ;  /* 0x0000800001487983 */ /* 0x000ea20000300a00 */
[----:B------:R-:W-:Y:S01]  /*8a30*/  IMAD.MOV.U32 R203, RZ, RZ, R75 ;  /* 0x000000ffffcb7224 */ /* 0x000fe200078e004b */
[----:B------:R-:W-:Y:S01]  /*8a40*/  MOV R206, R78 ;  /* 0x0000004e00ce7202 */ /* 0x000fe20000000f00 */
[----:B------:R-:W-:Y:S01]  /*8a50*/  IMAD.MOV.U32 R204, RZ, RZ, R76 ;  /* 0x000000ffffcc7224 */ /* 0x000fe200078e004c */
[----:B------:R-:W2:Y:S01]  /*8a60*/  LDL.LU.64 R74, [R1+0x88] ;  /* 0x00008800014a7983 */ /* 0x000ea20000300a00 */
[----:B------:R-:W-:-:S02]  /*8a70*/  IMAD.MOV.U32 R205, RZ, RZ, R77 ;  /* 0x000000ffffcd7224 */ /* 0x000fc400078e004d */
[----:B------:R-:W-:Y:S01]  /*8a80*/  IMAD.MOV.U32 R207, RZ, RZ, R79 ;  /* 0x000000ffffcf7224 */ /* 0x000fe200078e004f */
[----:B------:R-:W2:Y:S01]  /*8a90*/  LDL.LU.64 R76, [R1+0x90] ;  /* 0x00009000014c7983 */ /* 0x000ea20000300a00 */
[----:B------:R-:W-:Y:S01]  /*8aa0*/  IMAD.MOV.U32 R208, RZ, RZ, R80 ;  /* 0x000000ffffd07224 */ /* 0x000fe200078e0050 */
[----:B------:R-:W-:Y:S01]  /*8ab0*/  MOV R211, R83 ;  /* 0x0000005300d37202 */ /* 0x000fe20000000f00 */
[----:B------:R-:W-:Y:S01]  /*8ac0*/  IMAD.MOV.U32 R209, RZ, RZ, R81 ;  /* 0x000000ffffd17224 */ /* 0x000fe200078e0051 */
[----:B------:R-:W2:Y:S01]  /*8ad0*/  LDL.LU.64 R78, [R1+0x98] ;  /* 0x00009800014e7983 */ /* 0x000ea20000300a00 */
[----:B------:R-:W-:Y:S02]  /*8ae0*/  IMAD.MOV.U32 R210, RZ, RZ, R82 ;  /* 0x000000ffffd27224 */ /* 0x000fe400078e0052 */
[----:B------:R-:W-:Y:S01]  /*8af0*/  IMAD.MOV.U32 R212, RZ, RZ, R84 ;  /* 0x000000ffffd47224 */ /* 0x000fe200078e0054 */
[----:B------:R-:W2:Y:S01]  /*8b00*/  LDL.LU.64 R80, [R1+0xa0] ;  /* 0x0000a00001507983 */ /* 0x000ea20000300a00 */
[----:B------:R-:W-:-:S02]  /*8b10*/  IMAD.MOV.U32 R213, RZ, RZ, R85 ;  /* 0x000000ffffd57224 */ /* 0x000fc400078e0055 */
[----:B------:R-:W-:Y:S01]  /*8b20*/  IMAD.MOV.U32 R214, RZ, RZ, R86 ;  /* 0x000000ffffd67224 */ /* 0x000fe200078e0056 */
[----:B------:R-:W2:Y:S01]  /*8b30*/  LDL.LU.64 R82, [R1+0xa8] ;  /* 0x0000a80001527983 */ /* 0x000ea20000300a00 */
[----:B------:R-:W-:-:S03]  /*8b40*/  IMAD.MOV.U32 R215, RZ, RZ, R87 ;  /* 0x000000ffffd77224 */ /* 0x000fc600078e0057 */
[----:B------:R-:W2:Y:S04]  /*8b50*/  LDL.LU.64 R84, [R1+0xb0] ;  /* 0x0000b00001547983 */ /* 0x000ea80000300a00 */
[----:B------:R-:W2:Y:S01]  /*8b60*/  LDL.LU.64 R86, [R1+0xb8] ;  /* 0x0000b80001567983 */ /* 0x000ea20000300a00 */
[----:B---3--:R-:W-:Y:S01]  /*8b70*/  WARPGROUP.ARRIVE ;  /* 0x00000000000079c5 */ /* 0x008fe20000000000 */
[----:B------:R-:W-:Y:S01]  /*8b80*/  UMOV UR24, UR4 ;  /* 0x0000000400187c82 */ /* 0x000fe20008000000 */
[----:B------:R-:W-:-:S04]  /*8b90*/  UMOV UR25, 0x40000040 ;  /* 0x4000004000197882 */ /* 0x000fc80000000000 */
[----:B------:R-:W-:Y:S01]  /*8ba0*/  HGMMA.64x32x16.F32 R108, gdesc[UR24], R108, gsb0 ;  /* 0x00600000186c79f0 */ /* 0x000fe2000800086c */
[----:B------:R-:W-:Y:S01]  /*8bb0*/  IMAD.MOV.U32 R18, RZ, RZ, R134 ;  /* 0x000000ffff127224 */ /* 0x000fe200078e0086 */
[----:B------:R-:W-:Y:S01]  /*8bc0*/  MOV R16, R132 ;  /* 0x0000008400107202 */ /* 0x000fe20000000f00 */
[----:B------:R-:W-:Y:S02]  /*8bd0*/  IMAD.MOV.U32 R19, RZ, RZ, R135 ;  /* 0x000000ffff137224 */ /* 0x000fe400078e0087 */
[----:B------:R-:W-:Y:S01]  /*8be0*/  IMAD.MOV.U32 R17, RZ, RZ, R133 ;  /* 0x000000ffff117224 */ /* 0x000fe200078e0085 */
[----:B------:R-:W3:Y:S01]  /*8bf0*/  LDL.LU.64 R134, [R1+0x7d8] ;  /* 0x0007d80001867983 */ /* 0x000ee20000300a00 */
        /* <DEDUP_REMOVED lines=13> */
[----:B------:R-:W-:Y:S02]  /*8cd0*/  WARPGROUP.DEPBAR.LE gsb0, 0x0 ;  /* 0x00008000000079c5 */ /* 0x000fe40000010000 */
[----:B------:R-:W-:Y:S01]  /*8ce0*/  IMAD.MOV.U32 R166, RZ, RZ, R122 ;  /* 0x000000ffffa67224 */ /* 0x000fe200078e007a */
[----:B------:R-:W-:Y:S01]  /*8cf0*/  MOV R167, R123 ;  /* 0x0000007b00a77202 */ /* 0x000fe20000000f00 */
[----:B------:R-:W-:Y:S01]  /*8d00*/  IMAD.MOV.U32 R164, RZ, RZ, R120 ;  /* 0x000000ffffa47224 */ /* 0x000fe200078e0078 */
[----:B------:R-:W3:Y:S01]  /*8d10*/  LDL.LU.64 R122, [R1+0x7a8] ;  /* 0x0007a800017a7983 */ /* 0x000ee20000300a00 */
[----:B------:R-:W-:-:S03]  /*8d20*/  IMAD.MOV.U32 R165, RZ, RZ, R121 ;  /* 0x000000ffffa57224 */ /* 0x000fc600078e0079 */
[----:B------:R-:W3:Y:S01]  /*8d30*/  LDL.LU.64 R120, [R1+0x7a0] ;  /* 0x0007a00001787983 */ /* 0x000ee20000300a00 */
[----:B------:R-:W-:Y:S01]  /*8d40*/  UMOV UR20, UR24 ;  /* 0x0000001800147c82 */ /* 0x000fe20008000000 */
[----:B------:R-:W-:Y:S01]  /*8d50*/  UMOV UR21, UR25 ;  /* 0x0000001900157c82 */ /* 0x000fe20008000000 */
[----:B------:R-:W-:Y:S01]  /*8d60*/  UMOV UR16, UR24 ;  /* 0x0000001800107c82 */ /* 0x000fe20008000000 */
[----:B------:R-:W-:Y:S01]  /*8d70*/  UMOV UR17, UR25 ;  /* 0x0000001900117c82 */ /* 0x000fe20008000000 */
[----:B------:R-:W-:Y:S01]  /*8d80*/  UMOV UR12, UR24 ;  /* 0x00000018000c7c82 */ /* 0x000fe20008000000 */
[----:B------:R-:W-:Y:S01]  /*8d90*/  UMOV UR13, UR25 ;  /* 0x00000019000d7c82 */ /* 0x000fe20008000000 */
[----:B------:R-:W-:Y:S01]  /*8da0*/  MOV R162, R118 ;  /* 0x0000007600a27202 */ /* 0x000fe20000000f00 */
[----:B------:R-:W-:Y:S02]  /*8db0*/  IMAD.MOV.U32 R163, RZ, RZ, R119 ;  /* 0x000000ffffa37224 */ /* 0x000fe400078e0077 */
[----:B------:R-:W-:-:S02]  /*8dc0*/  IMAD.MOV.U32 R160, RZ, RZ, R116 ;  /* 0x000000ffffa07224 */ /* 0x000fc400078e0074 */
[----:B------:R-:W-:Y:S01]  /*8dd0*/  IMAD.MOV.U32 R161, RZ, RZ, R117 ;  /* 0x000000ffffa17224 */ /* 0x000fe200078e0075 */
[----:B------:R-:W-:Y:S01]  /*8de0*/  MOV R157, R113 ;  /* 0x00000071009d7202 */ /* 0x000fe20000000f00 */
[----:B------:R-:W-:Y:S02]  /*8df0*/  IMAD.MOV.U32 R158, RZ, RZ, R114 ;  /* 0x000000ffff9e7224 */ /* 0x000fe400078e0072 */
[----:B------:R-:W-:Y:S02]  /*8e00*/  IMAD.MOV.U32 R159, RZ, RZ, R115 ;  /* 0x000000ffff9f7224 */ /* 0x000fe400078e0073 */
[----:B------:R-:W-:Y:S01]  /*8e10*/  IMAD.MOV.U32 R156, RZ, RZ, R112 ;  /* 0x000000ffff9c7224 */ /* 0x000fe200078e0070 */
[----:B------:R-:W-:Y:S01]  /*8e20*/  MOV R152, R108 ;  /* 0x0000006c00987202 */ /* 0x000fe20000000f00 */
[----:B------:R-:W-:Y:S02]  /*8e30*/  IMAD.MOV.U32 R154, RZ, RZ, R110 ;  /* 0x000000ffff9a7224 */ /* 0x000fe400078e006e */
[----:B------:R-:W-:-:S02]  /*8e40*/  IMAD.MOV.U32 R155, RZ, RZ, R111 ;  /* 0x000000ffff9b7224 */ /* 0x000fc400078e006f */
[----:B------:R-:W-:Y:S01]  /*8e50*/  IMAD.MOV.U32 R153, RZ, RZ, R109 ;  /* 0x000000ffff997224 */ /* 0x000fe200078e006d */
[----:B--2---:R-:W-:-:S06]  /*8e60*/  WARPGROUP.ARRIVE ;  /* 0x00000000000079c5 */ /* 0x004fcc0000000000 */
[----:B------:R-:W-:Y:S03]  /*8e70*/  HGMMA.64x32x16.F32 R72, gdesc[UR20], R72, gsb0 ;  /* 0x00600000144879f0 */ /* 0x000fe60008000848 */
[----:B------:R-:W-:Y:S02]  /*8e80*/  WARPGROUP.DEPBAR.LE gsb0, 0x0 ;  /* 0x00008000000079c5 */ /* 0x000fe40000010000 */
[----:B------:R-:W-:-:S06]  /*8e90*/  WARPGROUP.ARRIVE ;  /* 0x00000000000079c5 */ /* 0x000fcc0000000000 */
[----:B------:R-:W-:Y:S01]  /*8ea0*/  HGMMA.64x32x16.F32 R216, gdesc[UR16], R216, gsb0 ;  /* 0x0060000010d879f0 */ /* 0x000fe200080008d8 */
[----:B------:R-:W-:Y:S01]  /*8eb0*/  MOV R234, R86 ;  /* 0x0000005600ea7202 */ /* 0x000fe20000000f00 */
[----:B------:R-:W-:Y:S02]  /*8ec0*/  IMAD.MOV.U32 R235, RZ, RZ, R87 ;  /* 0x000000ffffeb7224 */ /* 0x000fe400078e0057 */
        /* <DEDUP_REMOVED lines=30> */
[----:B------:R-:W-:Y:S01]  /*90b0*/  STL.64 [R1+0x518], R220 ;  /* 0x000518dc01007387 */ /* 0x000fe20000100a00 */
[----:B------:R-:W-:Y:S01]  /*90c0*/  UMOV UR8, UR24 ;  /* 0x0000001800087c82 */ /* 0x000fe20008000000 */
[----:B------:R-:W-:Y:S01]  /*90d0*/  UMOV UR9, UR25 ;  /* 0x0000001900097c82 */ /* 0x000fe20008000000 */
[----:B------:R-:W-:-:S02]  /*90e0*/  WARPGROUP.DEPBAR.LE gsb0, 0x0 ;  /* 0x00008000000079c5 */ /* 0x000fc40000010000 */
[----:B------:R-:W-:Y:S01]  /*90f0*/  STL.64 [R1+0x580], R182 ;  /* 0x000580b601007387 */ /* 0x000fe20000100a00 */
[----:B---3--:R-:W-:-:S03]  /*9100*/  WARPGROUP.ARRIVE ;  /* 0x00000000000079c5 */ /* 0x008fc60000000000 */
[----:B------:R-:W-:Y:S03]  /*9110*/  STL.64 [R1+0x578], R180 ;  /* 0x000578b401007387 */ /* 0x000fe60000100a00 */
[----:B------:R-:W-:Y:S01]  /*9120*/  HGMMA.64x32x16.F32 R120, gdesc[UR8], R120, gsb0 ;  /* 0x00600000087879f0 */ /* 0x000fe20008000878 */
        /* <DEDUP_REMOVED lines=8> */
[----:B---3--:R-:W-:Y:S01]  /*91b0*/  IMAD.MOV.U32 R170, RZ, RZ, R33 ;  /* 0x000000ffffaa7224 */ /* 0x008fe200078e0021 */
[----:B------:R-:W-:Y:S01]  /*91c0*/  MOV R171, R34 ;  /* 0x0000002200ab7202 */ /* 0x000fe20000000f00 */
[----:B----4-:R-:W-:Y:S02]  /*91d0*/  IMAD.MOV.U32 R168, RZ, RZ, R31 ;  /* 0x000000ffffa87224 */ /* 0x010fe400078e001f */
        /* <DEDUP_REMOVED lines=8> */
[----:B------:R-:W3:Y:S04]  /*9260*/  LDL.LU R35, [R1+0x748] ;  /* 0x0007480001237983 */ /* 0x000ee80000300800 */
[----:B------:R-:W3:Y:S04]  /*9270*/  LDL.LU R36, [R1+0x744] ;  /* 0x0007440001247983 */ /* 0x000ee80000300800 */
[----:B------:R-:W3:Y:S04]  /*9280*/  LDL.LU R37, [R1+0x740] ;  /* 0x0007400001257983 */ /* 0x000ee80000300800 */
[----:B------:R-:W3:Y:S04]  /*9290*/  LDL.LU R38, [R1+0x73c] ;  /* 0x00073c0001267983 */ /* 0x000ee80000300800 */
[----:B------:R-:W3:Y:S01]  /*92a0*/  LDL.LU R39, [R1+0x738] ;  /* 0x0007380001277983 */ /* 0x000ee20000300800 */
        /* <DEDUP_REMOVED lines=18> */
[----:B------:R-:W-:Y:S01]  /*93d0*/  UMOV UR5, UR25 ;  /* 0x0000001900057c82 */ /* 0x000fe20008000000 */
[----:B--2---:R-:W-:-:S06]  /*93e0*/  WARPGROUP.ARRIVE ;  /* 0x00000000000079c5 */ /* 0x004fcc0000000000 */
[----:B------:R-:W-:Y:S01]  /*93f0*/  HGMMA.64x32x16.F32 R72, gdesc[UR4], R72, gsb0 ;  /* 0x00600000044879f0 */ /* 0x000fe20008000848 */
[----:B------:R-:W-:Y:S01]  /*9400*/  UMOV UR26, UR30 ;  /* 0x0000001e001a7c82 */ /* 0x000fe20008000000 */
[----:B------:R-:W-:Y:S01]  /*9410*/  UMOV UR27, UR31 ;  /* 0x0000001f001b7c82 */ /* 0x000fe20008000000 */
[----:B------:R-:W-:Y:S02]  /*9420*/  WARPGROUP.DEPBAR.LE gsb0, 0x0 ;  /* 0x00008000000079c5 */ /* 0x000fe40000010000 */
[----:B------:R-:W-:Y:S02]  /*9430*/  UIADD3 UR12, UR44, 0x2, URZ ;  /* 0x000000022c0c7890 */ /* 0x000fe4000fffe03f */
[----:B------:R-:W-:Y:S01]  /*9440*/  UIADD3 UR8, UR45, 0x2, URZ ;  /* 0x000000022d087890 */ /* 0x000fe2000fffe03f */
[----:B---3--:R-:W-:-:S06]  /*9450*/  WARPGROUP.ARRIVE ;  /* 0x00000000000079c5 */ /* 0x008fcc0000000000 */
[----:B------:R-:W-:Y:S01]  /*9460*/  HGMMA.64x32x16.F32 R24, gdesc[UR24], R24, gsb0 ;  /* 0x00600000181879f0 */ /* 0x000fe20008000818 */
[----:B------:R-:W-:Y:S01]  /*9470*/  UMOV UR24, UR12 ;  /* 0x0000000c00187c82 */ /* 0x000fe20008000000 */
[----:B------:R-:W-:Y:S01]  /*9480*/  UMOV UR25, 0x40000040 ;  /* 0x4000004000197882 */ /* 0x000fe20000000000 */
[----:B------:R-:W-:Y:S01]  /*9490*/  UMOV UR26, UR8 ;  /* 0x00000008001a7c82 */ /* 0x000fe20008000000 */
[----:B------:R-:W-:Y:S01]  /*94a0*/  UMOV UR27, 0x40000040 ;  /* 0x40000040001b7882 */ /* 0x000fe20000000000 */
[----:B------:R-:W-:Y:S02]  /*94b0*/  WARPGROUP.DEPBAR.LE gsb0, 0x0 ;  /* 0x00008000000079c5 */ /* 0x000fe40000010000 */
[----:B----4-:R-:W-:-:S06]  /*94c0*/  WARPGROUP.ARRIVE ;  /* 0x00000000000079c5 */ /* 0x010fcc0000000000 */
        /* <DEDUP_REMOVED lines=8> */
[----:B------:R-:W-:Y:S01]  /*9550*/  UIADD3 UR22, UR45, 0x102, URZ ;  /* 0x000001022d167890 */ /* 0x000fe2000fffe03f */
[----:B------:R-:W-:Y:S01]  /*9560*/  UMOV UR20, UR24 ;  /* 0x0000001800147c82 */ /* 0x000fe20008000000 */
[----:B------:R-:W-:Y:S01]  /*9570*/  UMOV UR21, UR25 ;  /* 0x0000001900157c82 */ /* 0x000fe20008000000 */
[----:B------:R-:W-:Y:S01]  /*9580*/  UMOV UR23, 0x40000040 ;  /* 0x4000004000177882 */ /* 0x000fe20000000000 */
[----:B------:R-:W-:-:S02]  /*9590*/  WARPGROUP.DEPBAR.LE gsb0, 0x0 ;  /* 0x00008000000079c5 */ /* 0x000fc40000010000 */
        /* <DEDUP_REMOVED lines=19> */
[----:B------:R-:W-:-:S03]  /*96d0*/  MOV R220, R108 ;  /* 0x0000006c00dc7202 */ /* 0x000fc60000000f00 */
[----:B------:R-:W-:Y:S04]  /*96e0*/  STL.64 [R1+0x1c8], R122 ;  /* 0x0001c87a01007387 */ /* 0x000fe80000100a00 */
[----:B------:R-:W-:Y:S01]  /*96f0*/  STL.64 [R1+0x1d0], R124 ;  /* 0x0001d07c01007387 */ /* 0x000fe20000100a00 */
[----:B------:R-:W-:-:S03]  /*9700*/  WARPGROUP.DEPBAR.LE gsb0, 0x0 ;  /* 0x00008000000079c5 */ /* 0x000fc60000010000 */
[----:B------:R-:W-:Y:S04]  /*9710*/  STL.64 [R1+0x1d8], R126 ;  /* 0x0001d87e01007387 */ /* 0x000fe80000100a00 */
[----:B------:R-:W-:Y:S04]  /*9720*/  STL [R1+0x1e0], R128 ;  /* 0x0001e08001007387 */ /* 0x000fe80000100800 */
[----:B------:R-:W2:Y:S04]  /*9730*/  LDL.LU R108, [R1+0x734] ;  /* 0x00073400016c7983 */ /* 0x000ea80000300800 */
[----:B------:R0:W-:Y:S04]  /*9740*/  STL.64 [R1+0x100], R168 ;  /* 0x000100a801007387 */ /* 0x0001e80000100a00 */
[----:B------:R1:W-:Y:S04]  /*9750*/  STL.64 [R1+0x108], R170 ;  /* 0x000108aa01007387 */ /* 0x0003e80000100a00 */
[----:B------:R3:W-:Y:S04]  /*9760*/  STL.64 [R1+0x110], R172 ;  /* 0x000110ac01007387 */ /* 0x0007e80000100a00 */
        /* <DEDUP_REMOVED lines=8> */
[----:B------:R4:W-:Y:S01]  /*97f0*/  STL.64 [R1+0x138], R182 ;  /* 0x000138b601007387 */ /* 0x0009e20000100a00 */
        /* <DEDUP_REMOVED lines=18> */
[----:B-1----:R-:W-:-:S03]  /*9920*/  IMAD.MOV.U32 R170, RZ, RZ, R154 ;  /* 0x000000ffffaa7224 */ /* 0x002fc600078e009a */
[----:B------:R-:W2:Y:S01]  /*9930*/  LDL.LU R118, [R1+0x70c] ;  /* 0x00070c0001767983 */ /* 0x000ea20000300800 */
[----:B------:R-:W-:-:S03]  /*9940*/  MOV R171, R155 ;  /* 0x0000009b00ab7202 */ /* 0x000fc60000000f00 */
[----:B------:R-:W2:Y:S01]  /*9950*/  LDL.LU R119, [R1+0x708] ;  /* 0x0007080001777983 */ /* 0x000ea20000300800 */
[----:B---3--:R-:W-:-:S03]  /*9960*/  IMAD.MOV.U32 R172, RZ, RZ, R156 ;  /* 0x000000ffffac7224 */ /* 0x008fc600078e009c */
[----:B------:R-:W3:Y:S01]  /*9970*/  LDL.LU R152, [R1+0x704] ;  /* 0x0007040001987983 */ /* 0x000ee20000300800 */
[----:B------:R-:W-:-:S03]  /*9980*/  IMAD.MOV.U32 R173, RZ, RZ, R157 ;  /* 0x000000ffffad7224 */ /* 0x000fc600078e009d */
[----:B------:R-:W3:Y:S01]  /*9990*/  LDL.LU R153, [R1+0x700] ;  /* 0x0007000001997983 */ /* 0x000ee20000300800 */
[----:B----4-:R-:W-:-:S03]  /*99a0*/  IMAD.MOV.U32 R174, RZ, RZ, R158 ;  /* 0x000000ffffae7224 */ /* 0x010fc600078e009e */
        /* <DEDUP_REMOVED lines=41> */
[----:B------:R-:W-:Y:S01]  /*9c40*/  IMAD.MOV.U32 R129, RZ, RZ, R209 ;  /* 0x000000ffff817224 */ /* 0x000fe200078e00d1 */
[----:B------:R-:W-:Y:S02]  /*9c50*/  MOV R21, R131 ;  /* 0x0000008300157202 */ /* 0x000fe40000000f00 */
[----:B------:R-:W4:Y:S01]  /*9c60*/  LDL.LU R207, [R1+0x6a8] ;  /* 0x0006a80001cf7983 */ /* 0x000f220000300800 */
[----:B------:R-:W-:-:S03]  /*9c70*/  IMAD.MOV.U32 R130, RZ, RZ, R210 ;  /* 0x000000ffff827224 */ /* 0x000fc600078e00d2 */
[----:B------:R-:W4:Y:S01]  /*9c80*/  LDL.LU R208, [R1+0x6a4] ;  /* 0x0006a40001d07983 */ /* 0x000f220000300800 */
[----:B------:R-:W-:Y:S01]  /*9c90*/  IMAD.MOV.U32 R20, RZ, RZ, R132 ;  /* 0x000000ffff147224 */ /* 0x000fe200078e0084 */
[----:B------:R-:W-:Y:S01]  /*9ca0*/  MOV R132, R212 ;  /* 0x000000d400847202 */ /* 0x000fe20000000f00 */
[----:B------:R-:W-:Y:S01]  /*9cb0*/  IMAD.MOV.U32 R131, RZ, RZ, R211 ;  /* 0x000000ffff837224 */ /* 0x000fe200078e00d3 */
[----:B------:R-:W4:Y:S01]  /*9cc0*/  LDL.LU R209, [R1+0x6a0] ;  /* 0x0006a00001d17983 */ /* 0x000f220000300800 */
[----:B------:R-:W-:-:S03]  /*9cd0*/  IMAD.MOV.U32 R3, RZ, RZ, R133 ;  /* 0x000000ffff037224 */ /* 0x000fc600078e0085 */
[----:B------:R-:W4:Y:S01]  /*9ce0*/  LDL.LU R210, [R1+0x69c] ;  /* 0x00069c0001d27983 */ /* 0x000f220000300800 */
[----:B------:R-:W-:Y:S02]  /*9cf0*/  IMAD.MOV.U32 R2, RZ, RZ, R134 ;  /* 0x000000ffff027224 */ /* 0x000fe400078e0086 */
[----:B------:R-:W-:Y:S01]  /*9d00*/  IMAD.MOV.U32 R133, RZ, RZ, R213 ;  /* 0x000000ffff857224 */ /* 0x000fe200078e00d5 */
[----:B------:R-:W4:Y:S01]  /*9d10*/  LDL.LU R211, [R1+0x698] ;  /* 0x0006980001d37983 */ /* 0x000f220000300800 */
[----:B------:R-:W-:Y:S02]  /*9d20*/  IMAD.MOV.U32 R0, RZ, RZ, R135 ;  /* 0x000000ffff007224 */ /* 0x000fe400078e0087 */
[----:B------:R-:W-:Y:S01]  /*9d30*/  IMAD.MOV.U32 R134, RZ, RZ, R214 ;  /* 0x000000ffff867224 */ /* 0x000fe200078e00d6 */
        /* <DEDUP_REMOVED lines=36> */
[----:B------:R-:W2:Y:S01]  /*9f80*/  LDL.LU R19, [R1+0x648] ;  /* 0x0006480001137983 */ /* 0x000ea20000300800 */
[----:B------:R-:W-:Y:S01]  /*9f90*/  UIADD3 UR18, UR45, 0x202, URZ ;  /* 0x000002022d127890 */ /* 0x000fe2000fffe03f */
[----:B------:R-:W-:Y:S01]  /*9fa0*/  UMOV UR16, UR24 ;  /* 0x0000001800107c82 */ /* 0x000fe20008000000 */
[----:B------:R-:W-:Y:S01]  /*9fb0*/  UMOV UR17, UR25 ;  /* 0x0000001900117c82 */ /* 0x000fe20008000000 */
[----:B------:R-:W-:Y:S01]  /*9fc0*/  UMOV UR19, 0x40000040 ;  /* 0x4000004000137882 */ /* 0x000fe20000000000 */
[----:B------:R-:W-:Y:S01]  /*9fd0*/  UIADD3 UR14, UR45, 0x302, URZ ;  /* 0x000003022d0e7890 */ /* 0x000fe2000fffe03f */
[----:B------:R-:W3:Y:S01]  /*9fe0*/  LDL.LU R24, [R1] ;  /* 0x0000000001187983 */ /* 0x000ee20000300800 */
[----:B------:R-:W-:Y:S01]  /*9ff0*/  UMOV UR12, UR24 ;  /* 0x00000018000c7c82 */ /* 0x000fe20008000000 */
[----:B------:R-:W-:Y:S01]  /*a000*/  UMOV UR13, UR25 ;  /* 0x00000019000d7c82 */ /* 0x000fe20008000000 */
[----:B------:R-:W-:Y:S01]  /*a010*/  UMOV UR15, 0x40000040 ;  /* 0x40000040000f7882 */ /* 0x000fe20000000000 */
[----:B------:R-:W-:Y:S01]  /*a020*/  UIADD3 UR10, UR45, 0x402, URZ ;  /* 0x000004022d0a7890 */ /* 0x000fe2000fffe03f */
[----:B------:R-:W3:Y:S01]  /*a030*/  LDL.LU R25, [R1+0x4] ;  /* 0x0000040001197983 */ /* 0x000ee20000300800 */
        /* <DEDUP_REMOVED lines=25> */
[----:B--2---:R-:W-:-:S06]  /*a1d0*/  WARPGROUP.ARRIVE ;  /* 0x00000000000079c5 */ /* 0x004fcc0000000000 */
[----:B------:R-:W-:Y:S03]  /*a1e0*/  HGMMA.64x32x16.F32 R4, gdesc[UR16], R4, gsb0 ;  /* 0x00600000100479f0 */ /* 0x000fe60008000804 */
[----:B------:R-:W-:Y:S02]  /*a1f0*/  WARPGROUP.DEPBAR.LE gsb0, 0x0 ;  /* 0x00008000000079c5 */ /* 0x000fe40000010000 */
[----:B----4-:R-:W-:-:S06]  /*a200*/  WARPGROUP.ARRIVE ;  /* 0x00000000000079c5 */ /* 0x010fcc0000000000 */
[----:B------:R-:W-:Y:S03]  /*a210*/  HGMMA.64x32x16.F32 R200, gdesc[UR12], R200, gsb0 ;  /* 0x006000000cc879f0 */ /* 0x000fe600080008c8 */
[----:B------:R-:W-:Y:S02]  /*a220*/  WARPGROUP.DEPBAR.LE gsb0, 0x0 ;  /* 0x00008000000079c5 */ /* 0x000fe40000010000 */
[----:B---3--:R-:W-:-:S06]  /*a230*/  WARPGROUP.ARRIVE ;  /* 0x00000000000079c5 */ /* 0x008fcc0000000000 */
        /* <DEDUP_REMOVED lines=178> */
[----:B----4-:R-:W-:-:S06]  /*ad60*/  WARPGROUP.ARRIVE ;  /* 0x00000000000079c5 */ /* 0x010fcc0000000000 */
        /* <DEDUP_REMOVED lines=11> */
[----:B------:R-:W-:Y:S01]  /*ae20*/  MOV R177, R23 ;  /* 0x0000001700b17202 */ /* 0x000fe20000000f00 */
[----:B------:R-:W-:Y:S01]  /*ae30*/  IMAD.MOV.U32 R178, RZ, RZ, R22 ;  /* 0x000000ffffb27224 */ /* 0x000fe200078e0016 */
[----:B------:R-:W-:Y:S01]  /*ae40*/  MOV R182, R2 ;  /* 0x0000000200b67202 */ /* 0x000fe20000000f00 */
[----:B------:R-:W-:Y:S02]  /*ae50*/  IMAD.MOV.U32 R179, RZ, RZ, R21 ;  /* 0x000000ffffb37224 */ /* 0x000fe400078e0015 */
[----:B------:R-:W-:Y:S02]  /*ae60*/  IMAD.MOV.U32 R180, RZ, RZ, R20 ;  /* 0x000000ffffb47224 */ /* 0x000fe400078e0014 */
[----:B------:R-:W-:Y:S02]  /*ae70*/  IMAD.MOV.U32 R181, RZ, RZ, R3 ;  /* 0x000000ffffb57224 */ /* 0x000fe400078e0003 */
[----:B------:R-:W-:Y:S01]  /*ae80*/  IMAD.MOV.U32 R183, RZ, RZ, R0 ;  /* 0x000000ffffb77224 */ /* 0x000fe200078e0000 */
[----:B------:R-:W-:-:S02]  /*ae90*/  UIADD3 UR12, UR44, 0x4, URZ ;  /* 0x000000042c0c7890 */ /* 0x000fc4000fffe03f */
[----:B------:R-:W-:Y:S01]  /*aea0*/  UIADD3 UR8, UR45, 0x4, URZ ;  /* 0x000000042d087890 */ /* 0x000fe2000fffe03f */
[----:B------:R-:W-:Y:S01]  /*aeb0*/  UMOV UR25, 0x40000040 ;  /* 0x4000004000197882 */ /* 0x000fe20000000000 */
[----:B------:R-:W-:-:S03]  /*aec0*/  UMOV UR27, 0x40000040 ;  /* 0x40000040001b7882 */ /* 0x000fc60000000000 */
[----:B------:R-:W-:Y:S02]  /*aed0*/  UMOV UR24, UR12 ;  /* 0x0000000c00187c82 */ /* 0x000fe40008000000 */
[----:B------:R-:W-:Y:S01]  /*aee0*/  UMOV UR26, UR8 ;  /* 0x00000008001a7c82 */ /* 0x000fe20008000000 */
[----:B------:R-:W-:Y:S02]  /*aef0*/  WARPGROUP.DEPBAR.LE gsb0, 0x0 ;  /* 0x00008000000079c5 */ /* 0x000fe40000010000 */
[----:B------:R-:W-:Y:S01]  /*af00*/  UIADD3 UR22, UR45, 0x104, URZ ;  /* 0x000001042d167890 */ /* 0x000fe2000fffe03f */
[----:B------:R-:W-:Y:S01]  /*af10*/  UMOV UR20, UR24 ;  /* 0x0000001800147c82 */ /* 0x000fe20008000000 */
[----:B------:R-:W-:Y:S01]  /*af20*/  UMOV UR21, UR25 ;  /* 0x0000001900157c82 */ /* 0x000fe20008000000 */
[----:B------:R-:W-:Y:S01]  /*af30*/  UMOV UR23, 0x40000040 ;  /* 0x4000004000177882 */ /* 0x000fe20000000000 */
[----:B---3--:R-:W-:-:S06]  /*af40*/  WARPGROUP.ARRIVE ;  /* 0x00000000000079c5 */ /* 0x008fcc0000000000 */
[----:B------:R-:W-:Y:S03]  /*af50*/  HGMMA.64x32x16.F32 R168, gdesc[UR24], R168, gsb0 ;  /* 0x0060000018a879f0 */ /* 0x000fe600080008a8 */
[----:B------:R-:W-:Y:S02]  /*af60*/  WARPGROUP.DEPBAR.LE gsb0, 0x0 ;  /* 0x00008000000079c5 */ /* 0x000fe40000010000 */
[----:B--2---:R-:W-:-:S06]  /*af70*/  WARPGROUP.ARRIVE ;  /* 0x00000000000079c5 */ /* 0x004fcc0000000000 */
[----:B------:R-:W-:Y:S01]  /*af80*/  HGMMA.64x32x16.F32 R220, gdesc[UR20], R220, gsb0 ;  /* 0x0060000014dc79f0 */ /* 0x000fe200080008dc */
[----:B------:R-:W-:Y:S01]  /*af90*/  UIADD3 UR18, UR45, 0x204, URZ ;  /* 0x000002042d127890 */ /* 0x000fe2000fffe03f */
[----:B------:R-:W-:Y:S01]  /*afa0*/  UMOV UR16, UR24 ;  /* 0x0000001800107c82 */ /* 0x000fe20008000000 */
[----:B------:R-:W-:Y:S01]  /*afb0*/  UMOV UR17, UR25 ;  /* 0x0000001900117c82 */ /* 0x000fe20008000000 */
[----:B------:R-:W-:Y:S01]  /*afc0*/  UMOV UR19, 0x40000040 ;  /* 0x4000004000137882 */ /* 0x000fe20000000000 */
[----:B------:R-:W-:Y:S02]  /*afd0*/  WARPGROUP.DEPBAR.LE gsb0, 0x0 ;  /* 0x00008000000079c5 */ /* 0x000fe40000010000 */
[----:B------:R-:W-:-:S06]  /*afe0*/  WARPGROUP.ARRIVE ;  /* 0x00000000000079c5 */ /* 0x000fcc0000000000 */
        /* <DEDUP_REMOVED lines=22> */
[----:B------:R-:W-:Y:S04]  /*b150*/  STL [R1+0x494], R124 ;  /* 0x0004947c01007387 */ /* 0x000fe80000100800 */
[----:B------:R-:W-:Y:S04]  /*b160*/  STL [R1+0x490], R125 ;  /* 0x0004907d01007387 */ /* 0x000fe80000100800 */
[----:B------:R-:W-:Y:S04]  /*b170*/  STL [R1+0x48c], R126 ;  /* 0x00048c7e01007387 */ /* 0x000fe80000100800 */
[----:B------:R-:W-:Y:S04]  /*b180*/  STL [R1+0x488], R127 ;  /* 0x0004887f01007387 */ /* 0x000fe80000100800 */
[----:B------:R-:W-:Y:S04]  /*b190*/  STL [R1+0x484], R128 ;  /* 0x0004848001007387 */ /* 0x000fe80000100800 */
[----:B------:R-:W-:Y:S01]  /*b1a0*/  STL [R1+0x480], R129 ;  /* 0x0004808101007387 */ /* 0x000fe20000100800 */
[----:B------:R-:W-:-:S03]  /*b1b0*/  UIADD3 UR30, UR45, 0x604, URZ ;  /* 0x000006042d1e7890 */ /* 0x000fc6000fffe03f */
[----:B------:R-:W-:Y:S04]  /*b1c0*/  STL [R1+0x47c], R130 ;  /* 0x00047c8201007387 */ /* 0x000fe80000100800 */
[----:B------:R-:W-:Y:S04]  /*b1d0*/  STL [R1+0x478], R131 ;  /* 0x0004788301007387 */ /* 0x000fe80000100800 */
[----:B------:R-:W-:Y:S04]  /*b1e0*/  STL [R1+0x474], R132 ;  /* 0x0004748401007387 */ /* 0x000fe80000100800 */
[----:B------:R-:W-:Y:S04]  /*b1f0*/  STL [R1+0x470], R133 ;  /* 0x0004708501007387 */ /* 0x000fe80000100800 */
[----:B------:R-:W-:Y:S04]  /*b200*/  STL [R1+0x46c], R134 ;  /* 0x00046c8601007387 */ /* 0x000fe80000100800 */
[----:B------:R-:W-:Y:S04]  /*b210*/  STL [R1+0x468], R135 ;  /* 0x0004688701007387 */ /* 0x000fe80000100800 */
[----:B------:R-:W-:Y:S01]  /*b220*/  STL [R1+0x464], R72 ;  /* 0x0004644801007387 */ /* 0x000fe20000100800 */
[----:B------:R-:W-:-:S03]  /*b230*/  UMOV UR28, UR24 ;  /* 0x00000018001c7c82 */ /* 0x000fc60008000000 */
[----:B------:R-:W-:Y:S01]  /*b240*/  STL [R1+0x460], R73 ;  /* 0x0004604901007387 */ /* 0x000fe20000100800 */
[----:B------:R-:W-:Y:S01]  /*b250*/  UMOV UR29, UR25 ;  /* 0x00000019001d7c82 */ /* 0x000fe20008000000 */
[----:B------:R-:W-:Y:S02]  /*b260*/  UMOV UR31, 0x40000040 ;  /* 0x40000040001f7882 */ /* 0x000fe40000000000 */
[----:B------:R-:W-:Y:S01]  /*b270*/  STL [R1+0x45c], R74 ;  /* 0x00045c4a01007387 */ /* 0x000fe20000100800 */
[----:B------:R-:W-:Y:S02]  /*b280*/  WARPGROUP.DEPBAR.LE gsb0, 0x0 ;  /* 0x00008000000079c5 */ /* 0x000fe40000010000 */
[----:B------:R-:W-:Y:S01]  /*b290*/  WARPGROUP.ARRIVE ;  /* 0x00000000000079c5 */ /* 0x000fe20000000000 */
[----:B------:R-:W-:Y:S04]  /*b2a0*/  STL [R1+0x458], R75 ;  /* 0x0004584b01007387 */ /* 0x000fe80000100800 */
[----:B------:R-:W-:Y:S01]  /*b2b0*/  STL [R1+0x454], R76 ;  /* 0x0004544c01007387 */ /* 0x000fe20000100800 */
[----:B------:R-:W-:Y:S03]  /*b2c0*/  HGMMA.64x32x16.F32 R56, gdesc[UR28], R56, gsb0 ;  /* 0x006000001c3879f0 */ /* 0x000fe60008000838 */
        /* <DEDUP_REMOVED lines=15> */
[----:B------:R0:W-:Y:S04]  /*b3c0*/  STL.64 [R1+0x1c0], R168 ;  /* 0x0001c0a801007387 */ /* 0x0001e80000100a00 */
[----:B------:R1:W-:Y:S04]  /*b3d0*/  STL.64 [R1+0x1c8], R170 ;  /* 0x0001c8aa01007387 */ /* 0x0003e80000100a00 */
        /* <DEDUP_REMOVED lines=14> */
[----:B------:R-:W-:Y:S01]  /*b4c0*/  UIADD3 UR8, UR44, 0x404, URZ ;  /* 0x000004042c087890 */ /* 0x000fe2000fffe03f */
[----:B------:R-:W-:-:S02]  /*b4d0*/  WARPGROUP.DEPBAR.LE gsb0, 0x0 ;  /* 0x00008000000079c5 */ /* 0x000fc40000010000 */
[----:B------:R-:W-:Y:S01]  /*b4e0*/  WARPGROUP.ARRIVE ;  /* 0x00000000000079c5 */ /* 0x000fe20000000000 */
[----:B------:R-:W-:-:S03]  /*b4f0*/  UMOV UR29, 0x40000040 ;  /* 0x40000040001d7882 */ /* 0x000fc60000000000 */
[----:B------:R-:W-:Y:S02]  /*b500*/  UMOV UR28, UR8 ;  /* 0x00000008001c7c82 */ /* 0x000fe40008000000 */
[----:B------:R-:W-:Y:S01]  /*b510*/  HGMMA.64x32x16.F32 R40, gdesc[UR28], R40, gsb0 ;  /* 0x006000001c2879f0 */ /* 0x000fe20008000828 */
[----:B------:R-:W-:Y:S01]  /*b520*/  UMOV UR4, UR28 ;  /* 0x0000001c00047c82 */ /* 0x000fe20008000000 */
[----:B------:R-:W-:Y:S01]  /*b530*/  UMOV UR5, UR29 ;  /* 0x0000001d00057c82 */ /* 0x000fe20008000000 */
[----:B------:R-:W-:Y:S01]  /*b540*/  IMAD.MOV.U32 R76, RZ, RZ, R220 ;  /* 0x000000ffff4c7224 */ /* 0x000fe200078e00dc */
[----:B------:R-:W-:Y:S01]  /*b550*/  MOV R79, R223 ;  /* 0x000000df004f7202 */ /* 0x000fe20000000f00 */
[----:B------:R-:W-:Y:S02]  /*b560*/  IMAD.MOV.U32 R77, RZ, RZ, R221 ;  /* 0x000000ffff4d7224 */ /* 0x000fe400078e00dd */
        /* <DEDUP_REMOVED lines=18> */
[----:B------:R-:W3:Y:S04]  /*b690*/  LDL.LU.64 R230, [R1+0xe8] ;  /* 0x0000e80001e67983 */ /* 0x000ee80000300a00 */
[----:B------:R-:W3:Y:S04]  /*b6a0*/  LDL.LU.64 R232, [R1+0xf0] ;  /* 0x0000f00001e87983 */ /* 0x000ee80000300a00 */
[----:B------:R-:W3:Y:S01]  /*b6b0*/  LDL.LU.64 R234, [R1+0xf8] ;  /* 0x0000f80001ea7983 */ /* 0x000ee20000300a00 */
[----:B------:R-:W-:-:S02]  /*b6c0*/  WARPGROUP.DEPBAR.LE gsb0, 0x0 ;  /* 0x00008000000079c5 */ /* 0x000fc40000010000 */
        /* <DEDUP_REMOVED lines=75> */
[----:B------:R-:W-:Y:S01]  /*bb80*/  IMAD.MOV.U32 R73, RZ, RZ, R17 ;  /* 0x000000ffff497224 */ /* 0x000fe200078e0011 */
[----:B------:R-:W-:-:S02]  /*bb90*/  WARPGROUP.ARRIVE ;  /* 0x00000000000079c5 */ /* 0x000fc40000000000 */
[----:B------:R-:W3:Y:S01]  /*bba0*/  LDL.LU.64 R168, [R1+0x140] ;  /* 0x0001400001a87983 */ /* 0x000ee20000300a00 */
[----:B------:R-:W-:-:S03]  /*bbb0*/  IMAD.MOV.U32 R72, RZ, RZ, R16 ;  /* 0x000000ffff487224 */ /* 0x000fc600078e0010 */
[----:B------:R-:W3:Y:S01]  /*bbc0*/  LDL.LU.64 R170, [R1+0x148] ;  /* 0x0001480001aa7983 */ /* 0x000ee20000300a00 */
[----:B------:R-:W-:Y:S01]  /*bbd0*/  IMAD.MOV.U32 R17, RZ, RZ, R177 ;  /* 0x000000ffff117224 */ /* 0x000fe200078e00b1 */
[----:B------:R-:W-:Y:S02]  /*bbe0*/  MOV R3, R179 ;  /* 0x000000b300037202 */ /* 0x000fe40000000f00 */
[----:B------:R-:W3:Y:S01]  /*bbf0*/  LDL.LU.64 R172, [R1+0x150] ;  /* 0x0001500001ac7983 */ /* 0x000ee20000300a00 */
[----:B------:R-:W-:-:S03]  /*bc00*/  IMAD.MOV.U32 R16, RZ, RZ, R178 ;  /* 0x000000ffff107224 */ /* 0x000fc600078e00b2 */
[----:B------:R-:W3:Y:S01]  /*bc10*/  LDL.LU.64 R174, [R1+0x158] ;  /* 0x0001580001ae7983 */ /* 0x000ee20000300a00 */
[----:B------:R-:W-:Y:S01]  /*bc20*/  IMAD.MOV.U32 R2, RZ, RZ, R180 ;  /* 0x000000ffff027224 */ /* 0x000fe200078e00b4 */
[----:B------:R-:W-:Y:S01]  /*bc30*/  MOV R21, R183 ;  /* 0x000000b700157202 */ /* 0x000fe20000000f00 */
[----:B------:R-:W-:Y:S01]  /*bc40*/  IMAD.MOV.U32 R23, RZ, RZ, R181 ;  /* 0x000000ffff177224 */ /* 0x000fe200078e00b5 */
[----:B------:R-:W3:Y:S01]  /*bc50*/  LDL.LU.64 R176, [R1+0x160] ;  /* 0x0001600001b07983 */ /* 0x000ee20000300a00 */
[----:B------:R-:W-:Y:S01]  /*bc60*/  IMAD.MOV.U32 R22, RZ, RZ, R182 ;  /* 0x000000ffff167224 */ /* 0x000fe200078e00b6 */
[----:B------:R-:W-:Y:S01]  /*bc70*/  UMOV UR20, UR28 ;  /* 0x0000001c00147c82 */ /* 0x000fe20008000000 */
[----:B------:R-:W-:Y:S01]  /*bc80*/  UMOV UR21, UR29 ;  /* 0x0000001d00157c82 */ /* 0x000fe20008000000 */
[----:B------:R-:W3:Y:S01]  /*bc90*/  LDL.LU.64 R178, [R1+0x168] ;  /* 0x0001680001b27983 */ /* 0x000ee20000300a00 */
[----:B------:R-:W-:Y:S03]  /*bca0*/  HGMMA.64x32x16.F32 R220, gdesc[UR20], R220, gsb0 ;  /* 0x0060000014dc79f0 */ /* 0x000fe600080008dc */
[----:B------:R-:W3:Y:S04]  /*bcb0*/  LDL.LU.64 R180, [R1+0x170] ;  /* 0x0001700001b47983 */ /* 0x000ee80000300a00 */
[----:B------:R-:W3:Y:S01]  /*bcc0*/  LDL.LU.64 R182, [R1+0x178] ;  /* 0x0001780001b67983 */ /* 0x000ee20000300a00 */
[----:B------:R-:W-:Y:S01]  /*bcd0*/  IMAD.MOV.U32 R75, RZ, RZ, R19 ;  /* 0x000000ffff4b7224 */ /* 0x000fe200078e0013 */
[----:B------:R-:W-:Y:S01]  /*bce0*/  MOV R74, R18 ;  /* 0x00000012004a7202 */ /* 0x000fe20000000f00 */
[----:B------:R-:W-:Y:S01]  /*bcf0*/  IMAD.MOV.U32 R135, RZ, RZ, R15 ;  /* 0x000000ffff877224 */ /* 0x000fe200078e000f */
[----:B------:R-:W4:Y:S01]  /*bd00*/  LDL.LU.64 R216, [R1+0x80] ;  /* 0x0000800001d87983 */ /* 0x000f220000300a00 */
[----:B------:R-:W-:Y:S01]  /*bd10*/  IMAD.MOV.U32 R133, RZ, RZ, R13 ;  /* 0x000000ffff857224 */ /* 0x000fe200078e000d */
[----:B------:R-:W-:-:S02]  /*bd20*/  MOV R134, R14 ;  /* 0x0000000e00867202 */ /* 0x000fc40000000f00 */
[----:B------:R-:W4:Y:S01]  /*bd30*/  LDL.LU.64 R218, [R1+0x88] ;  /* 0x0000880001da7983 */ /* 0x000f220000300a00 */
[----:B------:R-:W-:Y:S01]  /*bd40*/  IMAD.MOV.U32 R131, RZ, RZ, R11 ;  /* 0x000000ffff837224 */ /* 0x000fe200078e000b */
[----:B------:R-:W-:Y:S01]  /*bd50*/  MOV R130, R10 ;  /* 0x0000000a00827202 */ /* 0x000fe20000000f00 */
[----:B------:R-:W-:Y:S02]  /*bd60*/  IMAD.MOV.U32 R132, RZ, RZ, R12 ;  /* 0x000000ffff847224 */ /* 0x000fe400078e000c */
[----:B------:R-:W-:Y:S02]  /*bd70*/  IMAD.MOV.U32 R129, RZ, RZ, R9 ;  /* 0x000000ffff817224 */ /* 0x000fe400078e0009 */
[----:B------:R-:W-:Y:S02]  /*bd80*/  IMAD.MOV.U32 R127, RZ, RZ, R7 ;  /* 0x000000ffff7f7224 */ /* 0x000fe400078e0007 */
[----:B------:R-:W-:Y:S01]  /*bd90*/  IMAD.MOV.U32 R128, RZ, RZ, R8 ;  /* 0x000000ffff807224 */ /* 0x000fe200078e0008 */
        /* <DEDUP_REMOVED lines=16> */
[----:B------:R-:W4:Y:S04]  /*bea0*/  LDL.LU.64 R226, [R1+0xa8] ;  /* 0x0000a80001e27983 */ /* 0x000f280000300a00 */
        /* <DEDUP_REMOVED lines=17> */
[----:B------:R-:W-:Y:S01]  /*bfc0*/  IMAD.MOV.U32 R214, RZ, RZ, R166 ;  /* 0x000000ffffd67224 */ /* 0x000fe200078e00a6 */
[----:B------:R-:W-:Y:S01]  /*bfd0*/  MOV R215, R167 ;  /* 0x000000a700d77202 */ /* 0x000fe20000000f00 */
[----:B------:R-:W-:Y:S01]  /*bfe0*/  IMAD.MOV.U32 R212, RZ, RZ, R164 ;  /* 0x000000ffffd47224 */ /* 0x000fe200078e00a4 */
[----:B------:R-:W-:Y:S01]  /*bff0*/  MOV R167, R183 ;  /* 0x000000b700a77202 */ /* 0x000fe20000000f00 */
[----:B------:R-:W-:Y:S01]  /*c000*/  IMAD.MOV.U32 R213, RZ, RZ, R165 ;  /* 0x000000ffffd57224 */ /* 0x000fe200078e00a5 */
[----:B------:R-:W-:Y:S01]  /*c010*/  MOV R211, R163 ;  /* 0x000000a300d37202 */ /* 0x000fe20000000f00 */
[----:B------:R-:W-:Y:S01]  /*c020*/  IMAD.MOV.U32 R166, RZ, RZ, R182 ;  /* 0x000000ffffa67224 */ /* 0x000fe200078e00b6 */
[----:B------:R-:W-:Y:S01]  /*c030*/  MOV R163, R179 ;  /* 0x000000b300a37202 */ /* 0x000fe20000000f00 */
[----:B------:R-:W-:Y:S01]  /*c040*/  IMAD.MOV.U32 R210, RZ, RZ, R162 ;  /* 0x000000ffffd27224 */ /* 0x000fe200078e00a2 */
[----:B------:R-:W2:Y:S01]  /*c050*/  LDL.LU.64 R182, [R1+0x510] ;  /* 0x0005100001b67983 */ /* 0x000ea20000300a00 */
[----:B------:R-:W-:-:S02]  /*c060*/  IMAD.MOV.U32 R164, RZ, RZ, R180 ;  /* 0x000000ffffa47224 */ /* 0x000fc400078e00b4 */
[----:B------:R-:W-:Y:S01]  /*c070*/  IMAD.MOV.U32 R165, RZ, RZ, R181 ;  /* 0x000000ffffa57224 */ /* 0x000fe200078e00b5 */
[----:B------:R-:W-:Y:S01]  /*c080*/  MOV R207, R159 ;  /* 0x0000009f00cf7202 */ /* 0x000fe20000000f00 */
[----:B------:R-:W-:Y:S01]  /*c090*/  IMAD.MOV.U32 R208, RZ, RZ, R160 ;  /* 0x000000ffffd07224 */ /* 0x000fe200078e00a0 */
[----:B------:R-:W2:Y:S01]  /*c0a0*/  LDL.LU.64 R180, [R1+0x508] ;  /* 0x0005080001b47983 */ /* 0x000ea20000300a00 */
[----:B------:R-:W-:Y:S02]  /*c0b0*/  IMAD.MOV.U32 R209, RZ, RZ, R161 ;  /* 0x000000ffffd17224 */ /* 0x000fe400078e00a1 */
        /* <DEDUP_REMOVED lines=19> */
[----:B------:R-:W-:Y:S01]  /*c1f0*/  IMAD.MOV.U32 R200, RZ, RZ, R152 ;  /* 0x000000ffffc87224 */ /* 0x000fe200078e0098 */
[----:B------:R-:W-:Y:S01]  /*c200*/  MOV R0, R235 ;  /* 0x000000eb00007202 */ /* 0x000fe20000000f00 */
[----:B------:R-:W-:Y:S02]  /*c210*/  IMAD.MOV.U32 R201, RZ, RZ, R153 ;  /* 0x000000ffffc97224 */ /* 0x000fe400078e0099 */
[----:B------:R-:W-:Y:S02]  /*c220*/  IMAD.MOV.U32 R154, RZ, RZ, R170 ;  /* 0x000000ffff9a7224 */ /* 0x000fe400078e00aa */
[----:B------:R-:W-:Y:S01]  /*c230*/  IMAD.MOV.U32 R125, RZ, RZ, R5 ;  /* 0x000000ffff7d7224 */ /* 0x000fe200078e0005 */
[----:B------:R-:W2:Y:S01]  /*c240*/  LDL.LU.64 R170, [R1+0x4e0] ;  /* 0x0004e00001aa7983 */ /* 0x000ea20000300a00 */
[----:B------:R-:W-:-:S02]  /*c250*/  IMAD.MOV.U32 R4, RZ, RZ, R234 ;  /* 0x000000ffff047224 */ /* 0x000fc400078e00ea */
[----:B------:R-:W-:Y:S02]  /*c260*/  IMAD.MOV.U32 R152, RZ, RZ, R168 ;  /* 0x000000ffff987224 */ /* 0x000fe400078e00a8 */
[----:B------:R-:W-:Y:S02]  /*c270*/  IMAD.MOV.U32 R153, RZ, RZ, R169 ;  /* 0x000000ffff997224 */ /* 0x000fe400078e00a9 */
[----:B------:R-:W-:Y:S01]  /*c280*/  IMAD.MOV.U32 R6, RZ, RZ, R232 ;  /* 0x000000ffff067224 */ /* 0x000fe200078e00e8 */
[----:B------:R-:W2:Y:S01]  /*c290*/  LDL.LU.64 R168, [R1+0x4d8] ;  /* 0x0004d80001a87983 */ /* 0x000ea20000300a00 */
[----:B------:R-:W-:Y:S01]  /*c2a0*/  IMAD.MOV.U32 R5, RZ, RZ, R233 ;  /* 0x000000ffff057224 */ /* 0x000fe200078e00e9 */
[----:B------:R-:W-:Y:S02]  /*c2b0*/  WARPGROUP.DEPBAR.LE gsb0, 0x0 ;  /* 0x00008000000079c5 */ /* 0x000fe40000010000 */
        /* <DEDUP_REMOVED lines=71> */
[----:B------:R-:W2:Y:S01]  /*c730*/  LDL.LU R135, [R1+0x468] ;  /* 0x0004680001877983 */ /* 0x000ea20000300800 */
[----:B------:R-:W-:Y:S01]  /*c740*/  UMOV UR8, UR24 ;  /* 0x0000001800087c82 */ /* 0x000fe20008000000 */
[----:B------:R-:W-:Y:S01]  /*c750*/  UMOV UR9, UR25 ;  /* 0x0000001900097c82 */ /* 0x000fe20008000000 */
[----:B------:R-:W-:-:S02]  /*c760*/  IMAD.MOV.U32 R180, RZ, RZ, R72 ;  /* 0x000000ffffb47224 */ /* 0x000fc400078e0048 */
[----:B------:R-:W3:Y:S01]  /*c770*/  LDL.LU R72, [R1+0x464] ;  /* 0x0004640001487983 */ /* 0x000ee20000300800 */
[----:B------:R-:W-:Y:S01]  /*c780*/  IMAD.MOV.U32 R181, RZ, RZ, R73 ;  /* 0x000000ffffb57224 */ /* 0x000fe200078e0049 */
[----:B------:R-:W-:Y:S01]  /*c790*/  MOV R183, R75 ;  /* 0x0000004b00b77202 */ /* 0x000fe20000000f00 */
        /* <DEDUP_REMOVED lines=39> */
[----:B------:R-:W-:Y:S01]  /*ca10*/  UMOV UR4, UR24 ;  /* 0x0000001800047c82 */ /* 0x000fe20008000000 */
[----:B------:R-:W-:Y:S01]  /*ca20*/  UMOV UR5, UR25 ;  /* 0x0000001900057c82 */ /* 0x000fe20008000000 */
[----:B------:R-:W-:-:S02]  /*ca30*/  IMAD.MOV.U32 R132, RZ, RZ, R36 ;  /* 0x000000ffff847224 */ /* 0x000fc400078e0024 */
[----:B------:R-:W2:Y:S01]  /*ca40*/  LDL.LU R36, [R1+0x424] ;  /* 0x0004240001247983 */ /* 0x000ea20000300800 */
[----:B------:R-:W-:Y:S01]  /*ca50*/  IMAD.MOV.U32 R133, RZ, RZ, R37 ;  /* 0x000000ffff857224 */ /* 0x000fe200078e0025 */
[----:B------:R-:W-:Y:S01]  /*ca60*/  MOV R135, R39 ;  /* 0x0000002700877202 */ /* 0x000fe20000000f00 */
        /* <DEDUP_REMOVED lines=35> */
[----:B------:R-:W-:Y:S02]  /*cca0*/  UIADD3 UR12, UR44, 0x6, URZ ;  /* 0x000000062c0c7890 */ /* 0x000fe4000fffe03f */
        /* <DEDUP_REMOVED lines=57> */
[----:B------:R-:W-:-:S03]  /*d040*/  MOV R223, R111 ;  /* 0x0000006f00df7202 */ /* 0x000fc60000000f00 */
[----:B------:R4:W-:Y:S01]  /*d050*/  STL.64 [R1+0x70], R180 ;  /* 0x000070b401007387 */ /* 0x0009e20000100a00 */
[----:B------:R-:W-:-:S03]  /*d060*/  IMAD.MOV.U32 R224, RZ, RZ, R112 ;  /* 0x000000ffffe07224 */ /* 0x000fc600078e0070 */
[----:B------:R4:W-:Y:S01]  /*d070*/  STL.64 [R1+0x78], R182 ;  /* 0x000078b601007387 */ /* 0x0009e20000100a00 */
        /* <DEDUP_REMOVED lines=297> */
[----:B------:R-:W-:Y:S01]  /*e310*/  BPT.TRAP 0x1 ;  /* 0x000000040000795c */ /* 0x000fe20000300000 */
.L_x_27:
[----:B------:R-:W2:Y:S01]  /*e320*/  LDL R4, [R1+0x210] ;  /* 0x0002100001047983 */ /* 0x000ea20000100800 */
[----:B-----5:R-:W-:Y:S01]  /*e330*/  ISETP.NE.AND P1, PT, R17, RZ, PT ;  /* 0x000000ff1100720c */ /* 0x020fe20003f25270 */
[----:B------:R-:W-:Y:S01]  /*e340*/  UISETP.GT.U32.AND UP0, UPT, UR38, 0x1, UPT ;  /* 0x000000012600788c */ /* 0x000fe2000bf04070 */
[----:B------:R-:W-:-:S11]  /*e350*/  MOV R0, UR32 ;  /* 0x0000002000007c02 */ /* 0x000fd60008000f00 */
[----:B------:R-:W-:-:S05]  /*e360*/  @P1 LEA R0, R0, UR40, 0x3 ;  /* 0x0000002800001c11 */ /* 0x000fca000f8e18ff */
[----:B------:R-:W-:-:S05]  /*e370*/  @P1 VIADD R0, R0, 0x10 ;  /* 0x0000001000001836 */ /* 0x000fca0000000000 */
[----:B--2---:R-:W-:-:S04]  /*e380*/  @P1 PRMT R0, R4, 0x654, R0 ;  /* 0x0000065404001816 */ /* 0x004fc80000000000 */
[----:B------:R0:W-:Y:S01]  /*e390*/  @P1 SYNCS.ARRIVE.TRANS64.RED.A1T0 RZ, [R0+URZ], RZ ;  /* 0x000000ff00ff19a7 */ /* 0x0001e2000810043f */
[----:B------:R-:W-:-:S13]  /*e3a0*/  PLOP3.LUT P1, PT, PT, PT, UP0, 0x80, 0x0 ;  /* 0x000000000000781c */ /* 0x000fda0003f2f008 */
[----:B0-----:R-:W-:Y:S05]  /*e3b0*/  @P1 BRA `(.L_x_28) ;  /* 0x0000000000041947 */ /* 0x001fea0003800000 */
[----:B------:R-:W-:Y:S01]  /*e3c0*/  BPT.TRAP 0x1 ;  /* 0x000000040000795c */ /* 0x000fe20000300000 */
.L_x_28:
[----:B------:R-:W-:Y:S02]  /*e3d0*/  UISETP.GT.AND UP2, UPT, UR33, 0x1, UPT ;  /* 0x000000012100788c */ /* 0x000fe4000bf44270 */
[----:B------:R-:W-:Y:S02]  /*e3e0*/  UIADD3 UR34, UR34, 0x1, URZ ;  /* 0x0000000122227890 */ /* 0x000fe4000fffe03f */
[----:B------:R-:W-:Y:S02]  /*e3f0*/  UIADD3 UR32, UR32, 0x1, URZ ;  /* 0x0000000120207890 */ /* 0x000fe4000fffe03f */
[----:B------:R-:W-:Y:S01]  /*e400*/  PLOP3.LUT P1, PT, PT, PT, UP2, 0x80, 0x0 ;  /* 0x000000000000781c */ /* 0x000fe20003f2f028 */
[----:B------:R-:W-:Y:S02]  /*e410*/  UISETP.NE.AND UP0, UPT, UR34, 0x2, UPT ;  /* 0x000000022200788c */ /* 0x000fe4000bf05270 */
[----:B------:R-:W-:Y:S02]  /*e420*/  UIADD3 UR4, UR33, -0x1, URZ ;  /* 0xffffffff21047890 */ /* 0x000fe4000fffe03f */
[----:B------:R-:W-:-:S02]  /*e430*/  UISETP.NE.AND UP1, UPT, UR32, 0x2, UPT ;  /* 0x000000022000788c */ /* 0x000fc4000bf25270 */
[----:B------:R-:W-:Y:S02]  /*e440*/  USEL UR5, URZ, 0x1, UP0 ;  /* 0x000000013f057887 */ /* 0x000fe40008000000 */
[----:B------:R-:W-:Y:S02]  /*e450*/  USEL UR34, UR34, URZ, UP0 ;  /* 0x0000003f22227287 */ /* 0x000fe40008000000 */
[----:B------:R-:W-:Y:S02]  /*e460*/  USEL UR32, UR32, URZ, UP1 ;  /* 0x0000003f20207287 */ /* 0x000fe40008800000 */
[----:B------:R-:W-:Y:S01]  /*e470*/  ULOP3.LUT UR35, UR35, UR5, URZ, 0x3c, !UPT ;  /* 0x0000000523237292 */ /* 0x000fe2000f8e3c3f */
[----:B------:R-:W-:Y:S01]  /*e480*/  UMOV UR33, UR4 ;  /* 0x0000000400217c82 */ /* 0x000fe20008000000 */
[----:B------:R-:W-:Y:S10]  /*e490*/  @P1 BRA `(.L_x_29) ;  /* 0xffffff9000f41947 */ /* 0x000ff4000383ffff */
.L_x_22:
[----:B------:R-:W0:Y:S02]  /*e4a0*/  LDC R0, c[0x0][0x28c] ;  /* 0x0000a300ff007b82 */ /* 0x000e240000000800 */
[----:B0-----:R-:W-:-:S13]  /*e4b0*/  ISETP.GE.AND P1, PT, R0, 0x1, PT ;  /* 0x000000010000780c */ /* 0x001fda0003f26270 */
[----:B------:R-:W-:Y:S05]  /*e4c0*/  @!P1 BRA `(.L_x_30) ;  /* 0x00000000003c9947 */ /* 0x000fea0003800000 */
[----:B------:R-:W-:Y:S05]  /*e4d0*/  @!P0 BRA `(.L_x_31) ;  /* 0x0000000000048947 */ /* 0x000fea0003800000 */
[----:B------:R-:W-:Y:S01]  /*e4e0*/  BPT.TRAP 0x1 ;  /* 0x000000040000795c */ /* 0x000fe20000300000 */
.L_x_31:
[----:B------:R-:W2:Y:S01]  /*e4f0*/  LDL R4, [R1+0x210] ;  /* 0x0002100001047983 */ /* 0x000ea20000100800 */
[----:B-----5:R-:W-:Y:S01]  /*e500*/  ISETP.NE.AND P0, PT, R17, RZ, PT ;  /* 0x000000ff1100720c */ /* 0x020fe20003f05270 */
[----:B------:R-:W-:-:S12]  /*e510*/  UISETP.GT.U32.AND UP0, UPT, UR38, 0x1, UPT ;  /* 0x000000012600788c */ /* 0x000fd8000bf04070 */
[----:B------:R-:W-:Y:S01]  /*e520*/  @P0 VIADD R0, R3, UR37 ;  /* 0x0000002503000c36 */ /* 0x000fe20008000000 */
[----:B------:R-:W-:-:S03]  /*e530*/  MOV R3, UR40 ;  /* 0x0000002800037c02 */ /* 0x000fc60008000f00 */
[----:B------:R-:W-:-:S05]  /*e540*/  @P0 IMAD.SHL.U32 R0, R0, 0x8, RZ ;  /* 0x0000000800000824 */ /* 0x000fca00078e00ff */
[----:B------:R-:W-:-:S04]  /*e550*/  @P0 LOP3.LUT R0, R0, 0x8, RZ, 0xc0, !PT ;  /* 0x0000000800000812 */ /* 0x000fc800078ec0ff */
[----:B------:R-:W-:-:S04]  /*e560*/  @P0 IADD3 R0, R3, 0x10, R0 ;  /* 0x0000001003000810 */ /* 0x000fc80007ffe000 */
[----:B--2---:R-:W-:-:S04]  /*e570*/  @P0 PRMT R0, R4, 0x654, R0 ;  /* 0x0000065404000816 */ /* 0x004fc80000000000 */
[----:B------:R0:W-:Y:S01]  /*e580*/  @P0 SYNCS.ARRIVE.TRANS64.RED.A1T0 RZ, [R0+URZ], RZ ;  /* 0x000000ff00ff09a7 */ /* 0x0001e2000810043f */
[----:B------:R-:W-:-:S13]  /*e590*/  PLOP3.LUT P0, PT, PT, PT, UP0, 0x80, 0x0 ;  /* 0x000000000000781c */ /* 0x000fda0003f0f008 */
[----:B0-----:R-:W-:Y:S05]  /*e5a0*/  @P0 BRA `(.L_x_30) ;  /* 0x0000000000040947 */ /* 0x001fea0003800000 */
[----:B------:R-:W-:Y:S01]  /*e5b0*/  BPT.TRAP 0x1 ;  /* 0x000000040000795c */ /* 0x000fe20000300000 */
.L_x_30:
[----:B------:R-:W0:Y:S01]  /*e5c0*/  S2R R5, SR_TID.X ;  /* 0x0000000000057919 */ /* 0x000e220000002100 */
[----:B------:R-:W-:Y:S02]  /*e5d0*/  UIMAD UR43, UR43, 0xe0, URZ ;  /* 0x000000e02b2b78a4 */ /* 0x000fe4000f8e023f */
[----:B------:R-:W-:Y:S01]  /*e5e0*/  USHF.R.S32.HI UR10, URZ, 0x1f, UR42 ;  /* 0x0000001f3f0a7899 */ /* 0x000fe2000801142a */
[----:B------:R-:W-:Y:S01]  /*e5f0*/  ULDC.64 UR8, c[0x0][0x5d0] ;  /* 0x0001740000087ab9 */ /* 0x000fe20000000a00 */
[----:B------:R-:W-:Y:S02]  /*e600*/  UIADD3 UR37, UR41, UR37, URZ ;  /* 0x0000002529257290 */ /* 0x000fe4000fffe03f */
[----:B------:R-:W-:Y:S01]  /*e610*/  IMAD.U32 R18, RZ, RZ, UR43 ;  /* 0x0000002bff127e24 */ /* 0x000fe2000f8e00ff */
[----:B------:R-:W-:Y:S02]  /*e620*/  UIMAD UR4, UR10, UR8, URZ ;  /* 0x000000080a0472a4 */ /* 0x000fe4000f8e023f */
[----:B------:R-:W-:Y:S01]  /*e630*/  MOV R8, UR8 ;  /* 0x0000000800087c02 */ /* 0x000fe20008000f00 */
[----:B------:R-:W-:-:S02]  /*e640*/  UIMAD.WIDE UR6, UR48, 0x180, URZ ;  /* 0x00000180300678a5 */ /* 0x000fc4000f8e023f */
[----:B------:R-:W-:Y:S01]  /*e650*/  UIMAD UR4, UR42, UR9, UR4 ;  /* 0x000000092a0472a4 */ /* 0x000fe2000f8e0204 */
[----:B------:R-:W-:Y:S01]  /*e660*/  ULDC UR8, c[0x0][0x288] ;  /* 0x0000a20000087ab9 */ /* 0x000fe20000000800 */
[----:B------:R-:W-:Y:S02]  /*e670*/  UIMAD UR48, UR48, 0x180, URZ ;  /* 0x00000180303078a4 */ /* 0x000fe4000f8e023f */
[----:B------:R-:W-:Y:S01]  /*e680*/  UISETP.GE.AND UP1, UPT, UR43, UR8, UPT ;  /* 0x000000082b00728c */ /* 0x000fe2000bf26270 */
[----:B------:R-:W-:Y:S01]  /*e690*/  ULDC UR5, c[0x0][0x284] ;  /* 0x0000a10000057ab9 */ /* 0x000fe20000000800 */
[----:B------:R-:W-:Y:S02]  /*e6a0*/  UISETP.GT.U32.AND UP0, UPT, UR37, 0x1, UPT ;  /* 0x000000012500788c */ /* 0x000fe4000bf04070 */
[----:B------:R-:W-:Y:S02]  /*e6b0*/  UISETP.GE.OR UP1, UPT, UR48, UR5, UP1 ;  /* 0x000000053000728c */ /* 0x000fe40008f26670 */
[----:B------:R-:W-:-:S04]  /*e6c0*/  UISETP.LT.U32.AND UP0, UPT, UR41, 0x2, UP0 ;  /* 0x000000022900788c */ /* 0x000fc80008701070 */
[----:B------:R-:W-:Y:S01]  /*e6d0*/  PLOP3.LUT P0, PT, PT, PT, UP1, 0x80, 0x0 ;  /* 0x000000000000781c */ /* 0x000fe20003f0f018 */
[----:B0-----:R-:W-:Y:S01]  /*e6e0*/  IMAD.SHL.U32 R19, R5, 0x2, RZ ;  /* 0x0000000205137824 */ /* 0x001fe200078e00ff */
[--C-:B-----5:R-:W-:Y:S02]  /*e6f0*/  SHF.R.U32.HI R3, RZ, 0x7, R5.reuse ;  /* 0x00000007ff037819 */ /* 0x120fe40000011605 */
[----:B------:R-:W-:Y:S02]  /*e700*/  SHF.R.U32.HI R0, RZ, 0x2, R5 ;  /* 0x00000002ff007819 */ /* 0x000fe40000011605 */
[----:B------:R-:W-:Y:S02]  /*e710*/  LOP3.LUT R18, R18, 0x6, R19, 0xf8, !PT ;  /* 0x0000000612127812 */ /* 0x000fe400078ef813 */
[----:B------:R-:W-:Y:S02]  /*e720*/  LOP3.LUT R3, R3, 0x1, RZ, 0xc0, !PT ;  /* 0x0000000103037812 */ /* 0x000fe400078ec0ff */
[----:B------:R-:W-:-:S02]  /*e730*/  LOP3.LUT R4, R5, 0x60, RZ, 0xc0, !PT ;  /* 0x0000006005047812 */ /* 0x000fc400078ec0ff */
[----:B------:R-:W-:Y:S01]  /*e740*/  SHF.R.S32.HI R19, RZ, 0x1f, R18 ;  /* 0x0000001fff137819 */ /* 0x000fe20000011412 */
[----:B------:R-:W-:Y:S01]  /*e750*/  IMAD.SHL.U32 R14, R3, 0x40, RZ ;  /* 0x00000040030e7824 */ /* 0x000fe200078e00ff */
[----:B------:R-:W-:Y:S02]  /*e760*/  LOP3.LUT R0, R0, 0x7, RZ, 0xc0, !PT ;  /* 0x0000000700007812 */ /* 0x000fe400078ec0ff */
[----:B------:R-:W-:Y:S01]  /*e770*/  SHF.R.U32.HI R4, RZ, 0x1, R4 ;  /* 0x00000001ff047819 */ /* 0x000fe20000011604 */
[----:B------:R-:W-:Y:S01]  /*e780*/  IMAD.WIDE.U32 R8, R8, UR42, R18 ;  /* 0x0000002a08087c25 */ /* 0x000fe2000f8e0012 */
[--C-:B------:R-:W-:Y:S02]  /*e790*/  LOP3.LUT R14, R14, 0x40, R0.reuse, 0xe2, !PT ;  /* 0x000000400e0e7812 */ /* 0x100fe400078ee200 */
[----:B------:R-:W-:Y:S01]  /*e7a0*/  IADD3 R0, RZ, -R4, -R0 ;  /* 0x80000004ff007210 */ /* 0x000fe20007ffe800 */
[----:B------:R-:W-:Y:S01]  /*e7b0*/  VIADD R9, R9, UR4 ;  /* 0x0000000409097c36 */ /* 0x000fe20008000000 */
[----:B------:R-:W-:Y:S01]  /*e7c0*/  USHF.R.U32.HI UR4, URZ, 0x1, UR37 ;  /* 0x000000013f047899 */ /* 0x000fe20008011625 */
[----:B------:R-:W-:Y:S01]  /*e7d0*/  LOP3.LUT R14, R14, UR6, R4, 0xfe, !PT ;  /* 0x000000060e0e7c12 */ /* 0x000fe2000f8efe04 */
[----:B------:R-:W-:Y:S01]  /*e7e0*/  ULOP3.LUT UR37, UR37, 0x1, URZ, 0xc0, !UPT ;  /* 0x0000000125257892 */ /* 0x000fe2000f8ec03f */
[----:B------:R-:W-:Y:S01]  /*e7f0*/  IMAD R0, R3, -0x40, R0 ;  /* 0xffffffc003007824 */ /* 0x000fe200078e0200 */
[----:B------:R-:W-:Y:S01]  /*e800*/  ULOP3.LUT UR4, UR4, 0x1, URZ, 0xc0, !UPT ;  /* 0x0000000104047892 */ /* 0x000fe2000f8ec03f */
[----:B------:R-:W-:Y:S01]  /*e810*/  IMAD.U32 R3, RZ, RZ, UR5 ;  /* 0x00000005ff037e24 */ /* 0x000fe2000f8e00ff */
[----:B------:R-:W-:-:S02]  /*e820*/  USEL UR5, URZ, 0x1, !UP0 ;  /* 0x000000013f057887 */ /* 0x000fc4000c000000 */
[----:B------:R-:W-:Y:S02]  /*e830*/  UISETP.NE.U32.AND UP2, UPT, UR4, 0x1, UPT ;  /* 0x000000010400788c */ /* 0x000fe4000bf45070 */
[----:B------:R-:W-:Y:S01]  /*e840*/  IADD3 R3, R3, -UR48, R0 ;  /* 0x8000003003037c10 */ /* 0x000fe2000fffe000 */
[----:B------:R-:W-:Y:S01]  /*e850*/  UMOV UR48, 0xffffffff ;  /* 0xffffffff00307882 */ /* 0x000fe20000000000 */
[----:B------:R-:W-:Y:S01]  /*e860*/  LOP3.LUT R0, R5, 0x3, RZ, 0xc0, !PT ;  /* 0x0000000305007812 */ /* 0x000fe200078ec0ff */
[----:B------:R-:W-:Y:S01]  /*e870*/  IMAD.MOV.U32 R5, RZ, RZ, -0x2 ;  /* 0xfffffffeff057424 */ /* 0x000fe200078e00ff */
[----:B------:R-:W-:-:S03]  /*e880*/  UISETP.GT.U32.AND UP2, UPT, UR41, 0x1, !UP2 ;  /* 0x000000012900788c */ /* 0x000fc6000d744070 */
[----:B------:R-:W-:Y:S01]  /*e890*/  IMAD R0, R0, R5, UR8 ;  /* 0x0000000800007e24 */ /* 0x000fe2000f8e0205 */
[----:B------:R-:W-:-:S04]  /*e8a0*/  USEL UR4, URZ, 0x1, !UP2 ;  /* 0x000000013f047887 */ /* 0x000fc8000d000000 */
[----:B------:R-:W-:Y:S01]  /*e8b0*/  ULOP3.LUT UR36, UR4, UR36, UR5, 0x96, !UPT ;  /* 0x0000002404247292 */ /* 0x000fe2000f8e9605 */
[----:B------:R-:W-:Y:S01]  /*e8c0*/  IADD3 R0, R0, -UR43, RZ ;  /* 0x8000002b00007c10 */ /* 0x000fe2000fffe0ff */
[----:B------:R-:W-:Y:S10]  /*e8d0*/  @P0 BRA `(.L_x_32) ;  /* 0x000001a0003c0947 */ /* 0x000ff40003800000 */
[----:B------:R-:W-:Y:S01]  /*e8e0*/  FSETP.NEU.AND P1, PT, R16, RZ, PT ;  /* 0x000000ff1000720b */ /* 0x000fe20003f2d000 */
[----:B------:R-:W-:Y:S01]  /*e8f0*/  ULDC.64 UR8, c[0x0][0x5c8] ;  /* 0x0001720000087ab9 */ /* 0x000fe20000000a00 */
[----:B------:R-:W-:Y:S01]  /*e900*/  ISETP.GT.AND P0, PT, R3, RZ, PT ;  /* 0x000000ff0300720c */ /* 0x000fe20003f04270 */
[----:B------:R-:W-:Y:S01]  /*e910*/  UIMAD UR4, UR7, UR8, URZ ;  /* 0x00000008070472a4 */ /* 0x000fe2000f8e023f */
[----:B------:R-:W-:Y:S01]  /*e920*/  IMAD.U32 R21, RZ, RZ, UR9 ;  /* 0x00000009ff157e24 */ /* 0x000fe2000f8e00ff */
[----:B------:R-:W-:Y:S01]  /*e930*/  BSSY B0, `(.L_x_32) ;  /* 0x0001a09000007945 */ /* 0x000fe20003800000 */
[----:B------:R-:W-:Y:S01]  /*e940*/  IMAD.WIDE.U32 R8, R14, UR8, R8 ;  /* 0x000000080e087c25 */ /* 0x000fe2000f8e0008 */
[----:B------:R-:W-:-:S03]  /*e950*/  ISETP.GT.AND P2, PT, R0, RZ, P0 ;  /* 0x000000ff0000720c */ /* 0x000fc60000744270 */
[----:B------:R-:W-:-:S04]  /*e960*/  IMAD R21, R14, R21, UR4 ;  /* 0x000000040e157e24 */ /* 0x000fc8000f8e0215 */
[----:B------:R-:W-:Y:S01]  /*e970*/  IMAD.IADD R21, R9, 0x1, R21 ;  /* 0x0000000109157824 */ /* 0x000fe200078e0215 */
[----:B------:R-:W-:Y:S06]  /*e980*/  @!P1 BRA `(.L_x_33) ;  /* 0x00000138009c9947 */ /* 0x000fec0003800000 */
[----:B------:R-:W0:Y:S01]  /*e990*/  LDC.64 R6, c[0x0][0x5b8] ;  /* 0x00016e00ff067b82 */ /* 0x000e220000000a00 */
[----:B------:R-:W2:Y:S01]  /*e9a0*/  LDL.LU R9, [R1+0x1c0] ;  /* 0x0001c00001097983 */ /* 0x000ea20000300800 */
[----:B------:R-:W-:-:S06]  /*e9b0*/  ULDC.64 UR4, c[0x0][0x5c0] ;  /* 0x0001700000047ab9 */ /* 0x000fcc0000000a00 */
[----:B------:R-:W1:Y:S01]  /*e9c0*/  LDC.64 R12, c[0x0][0x5a8] ;  /* 0x00016a00ff0c7b82 */ /* 0x000e620000000a00 */
[----:B0-----:R-:W-:Y:S01]  /*e9d0*/  IMAD.MOV.U32 R5, RZ, RZ, R7 ;  /* 0x000000ffff057224 */ /* 0x001fe200078e0007 */
[----:B------:R0:W-:Y:S01]  /*e9e0*/  STL [R1+0x208], R6 ;  /* 0x0002080601007387 */ /* 0x0001e20000100800 */
[----:B------:R-:W-:-:S05]  /*e9f0*/  MOV R23, R6 ;  /* 0x0000000600177202 */ /* 0x000fca0000000f00 */
[C---:B------:R-:W-:Y:S02]  /*ea00*/  IMAD R4, R23.reuse, UR10, RZ ;  /* 0x0000000a17047c24 */ /* 0x040fe4000f8e02ff */
[----:B------:R-:W-:Y:S01]  /*ea10*/  IMAD.WIDE.U32 R234, R23, UR42, R18 ;  /* 0x0000002a17ea7c25 */ /* 0x000fe2000f8e0012 */
[----:B0-----:R-:W0:Y:S03]  /*ea20*/  LDC.64 R6, c[0x0][0x5b0] ;  /* 0x00016c00ff067b82 */ /* 0x001e260000000a00 */
[----:B------:R-:W-:Y:S02]  /*ea30*/  IMAD R22, R5, UR42, R4 ;  /* 0x0000002a05167c24 */ /* 0x000fe4000f8e0204 */
[----:B------:R-:W-:Y:S02]  /*ea40*/  IMAD.MOV.U32 R232, RZ, RZ, R234 ;  /* 0x000000ffffe87224 */ /* 0x000fe400078e00ea */
[----:B------:R-:W-:Y:S01]  /*ea50*/  IMAD.IADD R233, R235, 0x1, R22 ;  /* 0x00000001ebe97824 */ /* 0x000fe200078e0216 */
[----:B------:R-:W-:Y:S04]  /*ea60*/  STL [R1+0x20c], R22 ;  /* 0x00020c1601007387 */ /* 0x000fe80000100800 */
[----:B------:R-:W-:Y:S04]  /*ea70*/  STL.64 [R1+0x218], R234 ;  /* 0x000218ea01007387 */ /* 0x000fe80000100a00 */
[----:B------:R-:W-:Y:S01]  /*ea80*/  STL.64 [R1+0x200], R232 ;  /* 0x000200e801007387 */ /* 0x000fe20000100a00 */
[----:B0-----:R-:W-:-:S02]  /*ea90*/  IMAD R20, R6, UR7, RZ ;  /* 0x0000000706147c24 */ /* 0x001fc4000f8e02ff */
[----:B------:R-:W-:-:S04]  /*eaa0*/  IMAD.WIDE.U32 R4, R14, R6, R232 ;  /* 0x000000060e047225 */ /* 0x000fc800078e00e8 */
[----:B------:R-:W-:Y:S01]  /*eab0*/  IMAD R20, R14, R7, R20 ;  /* 0x000000070e147224 */ /* 0x000fe200078e0214 */
[----:B-1----:R-:W-:-:S03]  /*eac0*/  LEA R10, P1, R4, R12, 0x1 ;  /* 0x0000000c040a7211 */ /* 0x002fc600078208ff */
[----:B------:R-:W-:-:S05]  /*ead0*/  IMAD.IADD R5, R5, 0x1, R20 ;  /* 0x0000000105057824 */ /* 0x000fca00078e0214 */
[----:B------:R-:W-:-:S05]  /*eae0*/  LEA.HI.X R11, R4, R13, R5, 0x1, P1 ;  /* 0x0000000d040b7211 */ /* 0x000fca00008f0c05 */
[----:B------:R-:W3:Y:S01]  /*eaf0*/  @P2 LDG.E.LTC128B.U16 R15, desc[UR52][R10.64] ;  /* 0x000000340a0f2981 */ /* 0x000ee2000c1e1520 */
[----:B------:R-:W-:Y:S01]  /*eb00*/  BSSY B1, `(.L_x_34) ;  /* 0x0000011000017945 */ /* 0x000fe20003800000 */
[----:B---3--:R-:W-:-:S05]  /*eb10*/  HADD2.F32 R4, -RZ, R15.H0_H0 ;  /* 0x2000000fff047230 */ /* 0x008fca0000004100 */
[----:B------:R-:W-:-:S04]  /*eb20*/  FMUL R4, R4, R16 ;  /* 0x0000001004047220 */ /* 0x000fc80000400000 */
[----:B--2---:R-:W-:Y:S01]  /*eb30*/  FFMA R9, R9, R2, R4 ;  /* 0x0000000209097223 */ /* 0x004fe20000000004 */
[----:B------:R-:W-:-:S04]  /*eb40*/  LEA R4, P1, R8, UR4, 0x1 ;  /* 0x0000000408047c11 */ /* 0x000fc8000f8208ff */
[----:B------:R-:W-:Y:S02]  /*eb50*/  LEA.HI.X R5, R8, UR5, R21, 0x1, P1 ;  /* 0x0000000508057c11 */ /* 0x000fe400088f0c15 */
[----:B------:R-:W-:-:S05]  /*eb60*/  F2FP.F16.F32.PACK_AB R8, RZ, R9 ;  /* 0x00000009ff08723e */ /* 0x000fca00000000ff */
[----:B------:R0:W-:Y:S02]  /*eb70*/  @P2 STG.E.U16 desc[UR52][R4.64], R8 ;  /* 0x0000000804002986 */ /* 0x0001e4000c101534 */
[----:B0-----:R-:W-:-:S05]  /*eb80*/  IMAD.WIDE.U32 R8, R14, R6, R18 ;  /* 0x000000060e087225 */ /* 0x001fca00078e0012 */
[----:B------:R-:W-:-:S03]  /*eb90*/  IADD3 R9, R20, R9, RZ ;  /* 0x0000000914097210 */ /* 0x000fc60007ffe0ff */
[----:B------:R-:W-:-:S04]  /*eba0*/  IMAD.WIDE.U32 R8, R23, UR42, R8 ;  /* 0x0000002a17087c25 */ /* 0x000fc8000f8e0008 */
[----:B------:R-:W-:Y:S01]  /*ebb0*/  IMAD.IADD R9, R22, 0x1, R9 ;  /* 0x0000000116097824 */ /* 0x000fe200078e0209 */
[----:B------:R-:W-:-:S04]  /*ebc0*/  LEA R236, P1, R8, R12, 0x1 ;  /* 0x0000000c08ec7211 */ /* 0x000fc800078208ff */
[----:B------:R-:W-:Y:S02]  /*ebd0*/  LEA.HI.X R237, R8, R13, R9, 0x1, P1 ;  /* 0x0000000d08ed7211 */ /* 0x000fe400008f0c09 */
[----:B------:R-:W-:-:S13]  /*ebe0*/  ISETP.GT.AND P1, PT, R0, 0x1, P0 ;  /* 0x000000010000780c */ /* 0x000fda0000724270 */
[----:B------:R-:W-:Y:S05]  /*ebf0*/  @!P1 BRA `(.L_x_35) ;  /* 0x0000000000049947 */ /* 0x000fea0003800000 */
[----:B------:R0:W5:Y:S02]  /*ec00*/  LDG.E.LTC128B.U16 R15, desc[UR52][R236.64+0x2] ;  /* 0x00000234ec0f7981 */ /* 0x000164000c1e1520 */
.L_x_35:
[----:B------:R-:W-:Y:S05]  /*ec10*/  BSYNC B1 ;  /* 0x0000000000017941 */ /* 0x000fea0003800000 */
.L_x_34:
[----:B------:R-:W2:Y:S01]  /*ec20*/  LDL.LU R9, [R1+0x1c4] ;  /* 0x0001c40001097983 */ /* 0x000ea20000300800 */
[----:B-----5:R-:W-:Y:S01]  /*ec30*/  HADD2.F32 R8, -RZ, R15.H0_H0 ;  /* 0x2000000fff087230 */ /* 0x020fe20000004100 */
[C---:B------:R-:W-:Y:S01]  /*ec40*/  SHF.L.U64.HI R11, R6.reuse, 0x3, R7 ;  /* 0x00000003060b7819 */ /* 0x040fe20000010207 */
[----:B------:R-:W-:Y:S01]  /*ec50*/  IMAD.SHL.U32 R10, R6, 0x8, RZ ;  /* 0x00000008060a7824 */ /* 0x000fe200078e00ff */
[----:B------:R-:W-:Y:S01]  /*ec60*/  ISETP.GT.AND P5, PT, R3, 0x8, PT ;  /* 0x000000080300780c */ /* 0x000fe20003fa4270 */
[----:B------:R-:W3:Y:S01]  /*ec70*/  LDL.LU R21, [R1+0x1c8] ;  /* 0x0001c80001157983 */ /* 0x000ee20000300800 */
[----:B------:R-:W-:-:S03]  /*ec80*/  FMUL R8, R8, R16 ;  /* 0x0000001008087220 */ /* 0x000fc60000400000 */
[----:B------:R-:W-:Y:S01]  /*ec90*/  STL.64 [R1+0x1c0], R10 ;  /* 0x0001c00a01007387 */ /* 0x000fe20000100a00 */
[----:B--2---:R-:W-:-:S05]  /*eca0*/  FFMA R8, R9, R2, R8 ;  /* 0x0000000209087223 */ /* 0x004fca0000000008 */
[----:B------:R-:W-:-:S05]  /*ecb0*/  F2FP.F16.F32.PACK_AB R8, RZ, R8 ;  /* 0x00000008ff08723e */ /* 0x000fca00000000ff */
[----:B------:R1:W-:Y:S01]  /*ecc0*/  @P1 STG.E.U16 desc[UR52][R4.64+0x2], R8 ;  /* 0x0000020804001986 */ /* 0x0003e2000c101534 */
[----:B------:R-:W-:Y:S01]  /*ecd0*/  ISETP.GT.AND P1, PT, R0, RZ, P5 ;  /* 0x000000ff0000720c */ /* 0x000fe20002f24270 */
[----:B-1----:R-:W-:-:S04]  /*ece0*/  IMAD.WIDE.U32 R8, R14, R6, R10 ;  /* 0x000000060e087225 */ /* 0x002fc800078e000a */
[----:B------:R-:W-:Y:S01]  /*ecf0*/  IMAD.IADD R20, R20, 0x1, R9 ;  /* 0x0000000114147824 */ /* 0x000fe200078e0209 */
[----:B------:R-:W-:-:S04]  /*ed00*/  IADD3 R9, P2, R234, R8, RZ ;  /* 0x00000008ea097210 */ /* 0x000fc80007f5e0ff */
[----:B------:R-:W-:Y:S02]  /*ed10*/  IADD3.X R11, R20, R233, RZ, P2, !PT ;  /* 0x000000e9140b7210 */ /* 0x000fe400017fe4ff */
[----:B------:R-:W-:-:S04]  /*ed20*/  LEA R10, P2, R9, R12, 0x1 ;  /* 0x0000000c090a7211 */ /* 0x000fc800078408ff */
[----:B------:R-:W-:-:S05]  /*ed30*/  LEA.HI.X R11, R9, R13, R11, 0x1, P2 ;  /* 0x0000000d090b7211 */ /* 0x000fca00010f0c0b */
[----:B------:R1:W2:Y:S01]  /*ed40*/  @P1 LDG.E.LTC128B.U16 R15, desc[UR52][R10.64] ;  /* 0x000000340a0f1981 */ /* 0x0002a2000c1e1520 */
[----:B------:R-:W-:Y:S01]  /*ed50*/  IADD3 R8, P2, R18, R8, RZ ;  /* 0x0000000812087210 */ /* 0x000fe20007f5e0ff */
[----:B------:R-:W-:Y:S01]  /*ed60*/  BSSY B1, `(.L_x_36) ;  /* 0x0000016000017945 */ /* 0x000fe20003800000 */
[----:B------:R-:W-:-:S03]  /*ed70*/  ISETP.GT.AND P3, PT, R0, 0x1, P5 ;  /* 0x000000010000780c */ /* 0x000fc60002f64270 */
[----:B------:R-:W-:Y:S02]  /*ed80*/  IMAD.X R9, R19, 0x1, R20, P2 ;  /* 0x0000000113097824 */ /* 0x000fe400010e0614 */
[----:B------:R-:W-:Y:S01]  /*ed90*/  IMAD.WIDE.U32 R8, R23, UR42, R8 ;  /* 0x0000002a17087c25 */ /* 0x000fe2000f8e0008 */
[----:B-1----:R-:W-:-:S03]  /*eda0*/  MOV R11, UR8 ;  /* 0x00000008000b7c02 */ /* 0x002fc60008000f00 */
[----:B------:R-:W-:Y:S01]  /*edb0*/  IMAD.IADD R9, R22, 0x1, R9 ;  /* 0x0000000116097824 */ /* 0x000fe200078e0209 */
[----:B------:R-:W-:Y:S01]  /*edc0*/  LEA R234, P2, R8, R12, 0x1 ;  /* 0x0000000c08ea7211 */ /* 0x000fe200078408ff */
[----:B------:R-:W-:-:S03]  /*edd0*/  IMAD.U32 R10, RZ, RZ, UR9 ;  /* 0x00000009ff0a7e24 */ /* 0x000fc6000f8e00ff */
[----:B------:R-:W-:Y:S01]  /*ede0*/  LEA.HI.X R235, R8, R13, R9, 0x1, P2 ;  /* 0x0000000d08eb7211 */ /* 0x000fe200010f0c09 */
[----:B------:R-:W-:Y:S01]  /*edf0*/  IMAD.U32 R9, RZ, RZ, UR8 ;  /* 0x00000008ff097e24 */ /* 0x000fe2000f8e00ff */
[----:B------:R-:W-:-:S05]  /*ee00*/  SHF.L.U64.HI R20, R11, 0x4, R10 ;  /* 0x000000040b147819 */ /* 0x000fca000001020a */
[----:B------:R1:W-:Y:S01]  /*ee10*/  STL [R1+0x1c8], R20 ;  /* 0x0001c81401007387 */ /* 0x0003e20000100800 */
[----:B--2---:R-:W-:-:S05]  /*ee20*/  HADD2.F32 R8, -RZ, R15.H0_H0 ;  /* 0x2000000fff087230 */ /* 0x004fca0000004100 */
[----:B------:R-:W-:-:S04]  /*ee30*/  FMUL R8, R8, R16 ;  /* 0x0000001008087220 */ /* 0x000fc80000400000 */
[----:B---3--:R-:W-:Y:S01]  /*ee40*/  FFMA R8, R21, R2, R8 ;  /* 0x0000000215087223 */ /* 0x008fe20000000008 */
[----:B------:R-:W-:-:S04]  /*ee50*/  IMAD.SHL.U32 R21, R9, 0x10, RZ ;  /* 0x0000001009157824 */ /* 0x000fc800078e00ff */
[----:B------:R-:W-:Y:S02]  /*ee60*/  F2FP.F16.F32.PACK_AB R8, RZ, R8 ;  /* 0x00000008ff08723e */ /* 0x000fe400000000ff */
[----:B------:R-:W-:-:S05]  /*ee70*/  IADD3 R10, P2, R21, R4, RZ ;  /* 0x00000004150a7210 */ /* 0x000fca0007f5e0ff */
[----:B------:R-:W-:-:S05]  /*ee80*/  IMAD.X R11, R20, 0x1, R5, P2 ;  /* 0x00000001140b7824 */ /* 0x000fca00010e0605 */
[----:B------:R1:W-:Y:S01]  /*ee90*/  @P1 STG.E.U16 desc[UR52][R10.64], R8 ;  /* 0x000000080a001986 */ /* 0x0003e2000c101534 */
[----:B------:R-:W-:Y:S05]  /*eea0*/  @!P3 BRA `(.L_x_37) ;  /* 0x000000000004b947 */ /* 0x000fea0003800000 */
[----:B------:R2:W5:Y:S02]  /*eeb0*/  LDG.E.LTC128B.U16 R15, desc[UR52][R234.64+0x2] ;  /* 0x00000234ea0f7981 */ /* 0x000564000c1e1520 */
.L_x_37:
[----:B------:R-:W-:Y:S05]  /*eec0*/  BSYNC B1 ;  /* 0x0000000000017941 */ /* 0x000fea0003800000 */
.L_x_36:
[----:B------:R-:W3:Y:S01]  /*eed0*/  LDL.LU R9, [R1+0x1cc] ;  /* 0x0001cc0001097983 */ /* 0x000ee20000300800 */
[----:B-1---5:R-:W-:Y:S01]  /*eee0*/  HADD2.F32 R8, -RZ, R15.H0_H0 ;  /* 0x2000000fff087230 */ /* 0x022fe20000004100 */
[----:B------:R-:W-:Y:S01]  /*eef0*/  ISETP.GT.AND P1, PT, R0, 0x8, P0 ;  /* 0x000000080000780c */ /* 0x000fe20000724270 */
[----:B------:R-:W-:Y:S03]  /*ef00*/  BSSY B1, `(.L_x_38) ;  /* 0x000000b000017945 */ /* 0x000fe60003800000 */
[----:B------:R-:W-:-:S04]  /*ef10*/  FMUL R8, R8, R16 ;  /* 0x0000001008087220 */ /* 0x000fc80000400000 */
[----:B---3--:R-:W-:Y:S01]  /*ef20*/  FFMA R8, R9, R2, R8 ;  /* 0x0000000209087223 */ /* 0x008fe20000000008 */
[----:B------:R-:W-:-:S04]  /*ef30*/  @P3 IMAD.MOV.U32 R9, RZ, RZ, R11 ;  /* 0x000000ffff093224 */ /* 0x000fc800078e000b */
[----:B------:R-:W-:-:S04]  /*ef40*/  F2FP.F16.F32.PACK_AB R8, RZ, R8 ;  /* 0x00000008ff08723e */ /* 0x000fc800000000ff */
[----:B------:R-:W-:Y:S02]  /*ef50*/  PRMT R20, R8, 0x7610, R20 ;  /* 0x0000761008147816 */ /* 0x000fe40000000014 */
[----:B------:R-:W-:-:S05]  /*ef60*/  @P3 MOV R8, R10 ;  /* 0x0000000a00083202 */ /* 0x000fca0000000f00 */
[----:B------:R1:W-:Y:S02]  /*ef70*/  @P3 STG.E.U16 desc[UR52][R8.64+0x2], R20 ;  /* 0x0000021408003986 */ /* 0x0003e4000c101534 */
[----:B-1----:R-:W-:Y:S01]  /*ef80*/  PRMT R8, R15, 0x7610, R8 ;  /* 0x000076100f087816 */ /* 0x002fe20000000008 */
[----:B------:R-:W-:Y:S06]  /*ef90*/  @!P1 BRA `(.L_x_39) ;  /* 0x0000000000049947 */ /* 0x000fec0003800000 */
[----:B------:R1:W5:Y:S02]  /*efa0*/  LDG.E.LTC128B.U16 R8, desc[UR52][R236.64+0x10] ;  /* 0x00001034ec087981 */ /* 0x000364000c1e1520 */
.L_x_39:
[----:B------:R-:W-:Y:S05]  /*efb0*/  BSYNC B1 ;  /* 0x0000000000017941 */ /* 0x000fea0003800000 */
.L_x_38:
[----:B------:R-:W3:Y:S01]  /*efc0*/  LDL.LU R15, [R1+0x1d0] ;  /* 0x0001d000010f7983 */ /* 0x000ee20000300800 */
[----:B-----5:R-:W-:Y:S01]  /*efd0*/  HADD2.F32 R9, -RZ, R8.H0_H0 ;  /* 0x20000008ff097230 */ /* 0x020fe20000004100 */
[----:B------:R-:W-:Y:S01]  /*efe0*/  ISETP.GT.AND P2, PT, R0, 0x9, P0 ;  /* 0x000000090000780c */ /* 0x000fe20000744270 */
[----:B------:R-:W-:Y:S03]  /*eff0*/  BSSY B1, `(.L_x_40) ;  /* 0x0000007000017945 */ /* 0x000fe60003800000 */
[----:B------:R-:W-:-:S04]  /*f000*/  FMUL R9, R9, R16 ;  /* 0x0000001009097220 */ /* 0x000fc80000400000 */
[----:B---3--:R-:W-:-:S05]  /*f010*/  FFMA R9, R15, R2, R9 ;  /* 0x000000020f097223 */ /* 0x008fca0000000009 */
[----:B------:R-:W-:-:S05]  /*f020*/  F2FP.F16.F32.PACK_AB R9, RZ, R9 ;  /* 0x00000009ff09723e */ /* 0x000fca00000000ff */
[----:B------:R3:W-:Y:S01]  /*f030*/  @P1 STG.E.U16 desc[UR52][R4.64+0x10], R9 ;  /* 0x0000100904001986 */ /* 0x0007e2000c101534 */
[----:B------:R-:W-:Y:S05]  /*f040*/  @!P2 BRA `(.L_x_41) ;  /* 0x000000000004a947 */ /* 0x000fea0003800000 */
[----:B------:R4:W5:Y:S02]  /*f050*/  LDG.E.LTC128B.U16 R8, desc[UR52][R236.64+0x12] ;  /* 0x00001234ec087981 */ /* 0x000964000c1e1520 */
.L_x_41:
[----:B------:R-:W-:Y:S05]  /*f060*/  BSYNC B1 ;  /* 0x0000000000017941 */ /* 0x000fea0003800000 */
.L_x_40:
[----:B------:R-:W2:Y:S01]  /*f070*/  LDL.LU R15, [R1+0x1d4] ;  /* 0x0001d400010f7983 */ /* 0x000ea20000300800 */
[----:B---3-5:R-:W-:Y:S01]  /*f080*/  HADD2.F32 R9, -RZ, R8.H0_H0 ;  /* 0x20000008ff097230 */ /* 0x028fe20000004100 */
[----:B------:R-:W-:Y:S01]  /*f090*/  ISETP.GT.AND P1, PT, R0, 0x8, P5 ;  /* 0x000000080000780c */ /* 0x000fe20002f24270 */
[----:B------:R-:W-:Y:S03]  /*f0a0*/  BSSY B1, `(.L_x_42) ;  /* 0x0000007000017945 */ /* 0x000fe60003800000 */
[----:B------:R-:W-:-:S04]  /*f0b0*/  FMUL R9, R9, R16 ;  /* 0x0000001009097220 */ /* 0x000fc80000400000 */
[----:B--2---:R-:W-:-:S05]  /*f0c0*/  FFMA R9, R15, R2, R9 ;  /* 0x000000020f097223 */ /* 0x004fca0000000009 */
[----:B------:R-:W-:-:S05]  /*f0d0*/  F2FP.F16.F32.PACK_AB R9, RZ, R9 ;  /* 0x00000009ff09723e */ /* 0x000fca00000000ff */
[----:B------:R2:W-:Y:S01]  /*f0e0*/  @P2 STG.E.U16 desc[UR52][R4.64+0x12], R9 ;  /* 0x0000120904002986 */ /* 0x0005e2000c101534 */
[----:B------:R-:W-:Y:S05]  /*f0f0*/  @!P1 BRA `(.L_x_43) ;  /* 0x0000000000049947 */ /* 0x000fea0003800000 */
[----:B------:R3:W5:Y:S02]  /*f100*/  LDG.E.LTC128B.U16 R8, desc[UR52][R234.64+0x10] ;  /* 0x00001034ea087981 */ /* 0x000764000c1e1520 */
.L_x_43:
[----:B------:R-:W-:Y:S05]  /*f110*/  BSYNC B1 ;  /* 0x0000000000017941 */ /* 0x000fea0003800000 */
.L_x_42:
[----:B------:R-:W4:Y:S01]  /*f120*/  LDL.LU R15, [R1+0x1d8] ;  /* 0x0001d800010f7983 */ /* 0x000f220000300800 */
[----:B--2--5:R-:W-:Y:S01]  /*f130*/  HADD2.F32 R9, -RZ, R8.H0_H0 ;  /* 0x20000008ff097230 */ /* 0x024fe20000004100 */
[----:B------:R-:W-:Y:S01]  /*f140*/  ISETP.GT.AND P2, PT, R0, 0x9, P5 ;  /* 0x000000090000780c */ /* 0x000fe20002f44270 */
[----:B------:R-:W-:Y:S03]  /*f150*/  BSSY B1, `(.L_x_44) ;  /* 0x0000007000017945 */ /* 0x000fe60003800000 */
[----:B------:R-:W-:-:S04]  /*f160*/  FMUL R9, R9, R16 ;  /* 0x0000001009097220 */ /* 0x000fc80000400000 */
[----:B----4-:R-:W-:-:S05]  /*f170*/  FFMA R9, R15, R2, R9 ;  /* 0x000000020f097223 */ /* 0x010fca0000000009 */
[----:B------:R-:W-:-:S05]  /*f180*/  F2FP.F16.F32.PACK_AB R9, RZ, R9 ;  /* 0x00000009ff09723e */ /* 0x000fca00000000ff */
[----:B------:R2:W-:Y:S01]  /*f190*/  @P1 STG.E.U16 desc[UR52][R10.64+0x10], R9 ;  /* 0x000010090a001986 */ /* 0x0005e2000c101534 */
[----:B------:R-:W-:Y:S05]  /*f1a0*/  @!P2 BRA `(.L_x_45) ;  /* 0x000000000004a947 */ /* 0x000fea0003800000 */
[----:B------:R4:W5:Y:S02]  /*f1b0*/  LDG.E.LTC128B.U16 R8, desc[UR52][R234.64+0x12] ;  /* 0x00001234ea087981 */ /* 0x000964000c1e1520 */
.L_x_45:
[----:B------:R-:W-:Y:S05]  /*f1c0*/  BSYNC B1 ;  /* 0x0000000000017941 */ /* 0x000fea0003800000 */
.L_x_44:
[----:B------:R-:W3:Y:S01]  /*f1d0*/  LDL.LU R15, [R1+0x1dc] ;  /* 0x0001dc00010f7983 */ /* 0x000ee20000300800 */
[----:B--2--5:R-:W-:Y:S01]  /*f1e0*/  HADD2.F32 R9, -RZ, R8.H0_H0 ;  /* 0x20000008ff097230 */ /* 0x024fe20000004100 */
        /* <DEDUP_REMOVED lines=8> */
.L_x_47:
[----:B------:R-:W-:Y:S05]  /*f270*/  BSYNC B1 ;  /* 0x0000000000017941 */ /* 0x000fea0003800000 */
.L_x_46:
        /* <DEDUP_REMOVED lines=10> */
.L_x_49:
[----:B------:R-:W-:Y:S05]  /*f320*/  BSYNC B1 ;  /* 0x0000000000017941 */ /* 0x000fea0003800000 */
.L_x_48:
        /* <DEDUP_REMOVED lines=10> */
.L_x_51:
[----:B------:R-:W-:Y:S05]  /*f3d0*/  BSYNC B1 ;  /* 0x0000000000017941 */ /* 0x000fea0003800000 */
.L_x_50:
        /* <DEDUP_REMOVED lines=10> */
.L_x_53:
[----:B------:R-:W-:Y:S05]  /*f480*/  BSYNC B1 ;  /* 0x0000000000017941 */ /* 0x000fea0003800000 */
.L_x_52:
        /* <DEDUP_REMOVED lines=10> */
.L_x_55:
[----:B------:R-:W-:Y:S05]  /*f530*/  BSYNC B1 ;  /* 0x0000000000017941 */ /* 0x000fea0003800000 */
.L_x_54:
        /* <DEDUP_REMOVED lines=10> */
.L_x_57:
[----:B------:R-:W-:Y:S05]  /*f5e0*/  BSYNC B1 ;  /* 0x0000000000017941 */ /* 0x000fea0003800000 */
.L_x_56:
        /* <DEDUP_REMOVED lines=10> */
.L_x_59:
[----:B------:R-:W-:Y:S05]  /*f690*/  BSYNC B1 ;  /* 0x0000000000017941 */ /* 0x000fea0003800000 */
.L_x_58:
[----:B------:R-:W4:Y:S01]  /*f6a0*/  LDL.LU R20, [R1+0x1f8] ;  /* 0x0001f80001147983 */ /* 0x000f220000300800 */
[----:B--2--5:R-:W-:Y:S01]  /*f6b0*/  HADD2.F32 R9, -RZ, R8.H0_H0 ;  /* 0x20000008ff097230 */ /* 0x024fe20000004100 */
[----:B------:R-:W-:Y:S01]  /*f6c0*/  ISETP.GT.AND P2, PT, R0, 0x19, P5 ;  /* 0x000000190000780c */ /* 0x000fe20002f44270 */
[----:B------:R-:W-:Y:S01]  /*f6d0*/  BSSY B1, `(.L_x_60) ;  /* 0x0000008000017945 */ /* 0x000fe20003800000 */
[----:B------:R-:W-:Y:S02]  /*f6e0*/  PRMT R15, R8, 0x7610, R15 ;  /* 0x00007610080f7816 */ /* 0x000fe4000000000f */
[----:B------:R-:W-:-:S04]  /*f6f0*/  FMUL R9, R9, R16 ;  /* 0x0000001009097220 */ /* 0x000fc80000400000 */
[----:B----4-:R-:W-:-:S05]  /*f700*/  FFMA R9, R20, R2, R9 ;  /* 0x0000000214097223 */ /* 0x010fca0000000009 */
[----:B------:R-:W-:-:S05]  /*f710*/  F2FP.F16.F32.PACK_AB R9, RZ, R9 ;  /* 0x00000009ff09723e */ /* 0x000fca00000000ff */
[----:B------:R2:W-:Y:S01]  /*f720*/  @P1 STG.E.U16 desc[UR52][R10.64+0x30], R9 ;  /* 0x000030090a001986 */ /* 0x0005e2000c101534 */
[----:B------:R-:W-:Y:S05]  /*f730*/  @!P2 BRA `(.L_x_61) ;  /* 0x000000000004a947 */ /* 0x000fea0003800000 */
[----:B------:R4:W5:Y:S02]  /*f740*/  LDG.E.LTC128B.U16 R15, desc[UR52][R234.64+0x32] ;  /* 0x00003234ea0f7981 */ /* 0x000964000c1e1520 */
.L_x_61:
[----:B------:R-:W-:Y:S05]  /*f750*/  BSYNC B1 ;  /* 0x0000000000017941 */ /* 0x000fea0003800000 */
.L_x_60:
[----:B--2---:R-:W2:Y:S01]  /*f760*/  LDL.LU R9, [R1+0x1fc] ;  /* 0x0001fc0001097983 */ /* 0x004ea20000300800 */
[----:B-----5:R-:W-:-:S05]  /*f770*/  HADD2.F32 R8, -RZ, R15.H0_H0 ;  /* 0x2000000fff087230 */ /* 0x020fca0000004100 */
[----:B------:R-:W-:-:S04]  /*f780*/  FMUL R8, R8, R16 ;  /* 0x0000001008087220 */ /* 0x000fc80000400000 */
[----:B--2---:R-:W-:Y:S01]  /*f790*/  FFMA R8, R9, R2, R8 ;  /* 0x0000000209087223 */ /* 0x004fe20000000008 */
[----:B------:R-:W-:-:S04]  /*f7a0*/  @P2 IMAD.MOV.U32 R9, RZ, RZ, R11 ;  /* 0x000000ffff092224 */ /* 0x000fc800078e000b */
[----:B------:R-:W-:-:S04]  /*f7b0*/  F2FP.F16.F32.PACK_AB R8, RZ, R8 ;  /* 0x00000008ff08723e */ /* 0x000fc800000000ff */
[----:B------:R-:W-:Y:S01]  /*f7c0*/  PRMT R20, R8, 0x7610, R20 ;  /* 0x0000761008147816 */ /* 0x000fe20000000014 */
[----:B------:R-:W-:-:S05]  /*f7d0*/  @P2 IMAD.MOV.U32 R8, RZ, RZ, R10 ;  /* 0x000000ffff082224 */ /* 0x000fca00078e000a */
[----:B------:R2:W-:Y:S04]  /*f7e0*/  @P2 STG.E.U16 desc[UR52][R8.64+0x32], R20 ;  /* 0x0000321408002986 */ /* 0x0005e8000c101534 */
[----:B--2---:R-:W2:Y:S01]  /*f7f0*/  LDL.64 R20, [R1+0x200] ;  /* 0x0002000001147983 */ /* 0x004ea20000100a00 */
[----:B------:R-:W-:Y:S02]  /*f800*/  IADD3 R232, P1, R14, 0x80, RZ ;  /* 0x000000800ee87810 */ /* 0x000fe40007f3e0ff */
[----:B------:R-:W-:Y:S02]  /*f810*/  ISETP.GT.AND P4, PT, R3, 0x80, PT ;  /* 0x000000800300780c */ /* 0x000fe40003f84270 */
[----:B------:R-:W-:Y:S02]  /*f820*/  IADD3.X R8, RZ, UR7, RZ, P1, !PT ;  /* 0x00000007ff087c10 */ /* 0x000fe40008ffe4ff */
[----:B------:R-:W-:-:S03]  /*f830*/  ISETP.GT.AND P2, PT, R0, RZ, P4 ;  /* 0x000000ff0000720c */ /* 0x000fc60002744270 */
[----:B------:R-:W-:-:S04]  /*f840*/  IMAD R8, R8, R6, RZ ;  /* 0x0000000608087224 */ /* 0x000fc800078e02ff */
[C---:B------:R-:W-:Y:S02]  /*f850*/  IMAD R233, R232.reuse, R7, R8 ;  /* 0x00000007e8e97224 */ /* 0x040fe400078e0208 */
[----:B--2---:R-:W-:-:S04]  /*f860*/  IMAD.WIDE.U32 R8, R232, R6, R20 ;  /* 0x00000006e8087225 */ /* 0x004fc800078e0014 */
[----:B------:R-:W-:Y:S01]  /*f870*/  IMAD.IADD R9, R9, 0x1, R233 ;  /* 0x0000000109097824 */ /* 0x000fe200078e02e9 */
[----:B------:R-:W-:-:S04]  /*f880*/  LEA R20, P1, R8, R12, 0x1 ;  /* 0x0000000c08147211 */ /* 0x000fc800078208ff */
[----:B------:R-:W-:-:S05]  /*f890*/  LEA.HI.X R21, R8, R13, R9, 0x1, P1 ;  /* 0x0000000d08157211 */ /* 0x000fca00008f0c09 */
[----:B------:R2:W3:Y:S04]  /*f8a0*/  @P2 LDG.E.LTC128B.U16 R15, desc[UR52][R20.64] ;  /* 0x00000034140f2981 */ /* 0x0004e8000c1e1520 */
[----:B------:R-:W4:Y:S01]  /*f8b0*/  LDL.LU R21, [R1+0x180] ;  /* 0x0001800001157983 */ /* 0x000f220000300800 */
[----:B------:R-:W-:Y:S01]  /*f8c0*/  IMAD.WIDE.U32 R8, R232, R6, R18 ;  /* 0x00000006e8087225 */ /* 0x000fe200078e0012 */
[----:B------:R-:W-:Y:S03]  /*f8d0*/  BSSY B1, `(.L_x_62) ;  /* 0x0000017000017945 */ /* 0x000fe60003800000 */
[----:B------:R-:W-:Y:S02]  /*f8e0*/  IMAD.IADD R9, R233, 0x1, R9 ;  /* 0x00000001e9097824 */ /* 0x000fe400078e0209 */
[----:B--2---:R-:W-:-:S02]  /*f8f0*/  IMAD.U32 R20, RZ, RZ, UR9 ;  /* 0x00000009ff147e24 */ /* 0x004fc4000f8e00ff */
[----:B------:R-:W-:-:S04]  /*f900*/  IMAD.WIDE.U32 R8, R23, UR42, R8 ;  /* 0x0000002a17087c25 */ /* 0x000fc8000f8e0008 */
[----:B------:R-:W-:Y:S01]  /*f910*/  IMAD.IADD R9, R22, 0x1, R9 ;  /* 0x0000000116097824 */ /* 0x000fe200078e0209 */
[----:B------:R-:W-:-:S04]  /*f920*/  LEA R22, P1, R8, R12, 0x1 ;  /* 0x0000000c08167211 */ /* 0x000fc800078208ff */
[----:B------:R-:W-:Y:S02]  /*f930*/  LEA.HI.X R23, R8, R13, R9, 0x1, P1 ;  /* 0x0000000d08177211 */ /* 0x000fe400008f0c09 */
[----:B------:R-:W-:Y:S01]  /*f940*/  ISETP.GT.AND P1, PT, R0, 0x1, P4 ;  /* 0x000000010000780c */ /* 0x000fe20002724270 */
[----:B---3--:R-:W-:-:S05]  /*f950*/  HADD2.F32 R8, -RZ, R15.H0_H0 ;  /* 0x2000000fff087230 */ /* 0x008fca0000004100 */
[----:B------:R-:W-:-:S04]  /*f960*/  FMUL R8, R8, R16 ;  /* 0x0000001008087220 */ /* 0x000fc80000400000 */
[----:B----4-:R-:W-:Y:S01]  /*f970*/  FFMA R9, R21, R2, R8 ;  /* 0x0000000215097223 */ /* 0x010fe20000000008 */
[----:B------:R-:W-:Y:S01]  /*f980*/  MOV R8, UR8 ;  /* 0x0000000800087c02 */ /* 0x000fe20008000f00 */
[----:B------:R-:W-:-:S03]  /*f990*/  IMAD.U32 R21, RZ, RZ, UR8 ;  /* 0x00000008ff157e24 */ /* 0x000fc6000f8e00ff */
[----:B------:R-:W-:Y:S01]  /*f9a0*/  F2FP.F16.F32.PACK_AB R9, RZ, R9 ;  /* 0x00000009ff09723e */ /* 0x000fe200000000ff */
[----:B------:R-:W-:Y:S01]  /*f9b0*/  IMAD.SHL.U32 R8, R8, 0x100, RZ ;  /* 0x0000010008087824 */ /* 0x000fe200078e00ff */
[--C-:B------:R-:W-:Y:S02]  /*f9c0*/  SHF.L.U64.HI R21, R21, 0x8, R20.reuse ;  /* 0x0000000815157819 */ /* 0x100fe40000010214 */
[----:B------:R-:W-:Y:S02]  /*f9d0*/  PRMT R20, R9, 0x7610, R20 ;  /* 0x0000761009147816 */ /* 0x000fe40000000014 */
[----:B------:R-:W-:Y:S01]  /*f9e0*/  IADD3 R8, P3, R8, R4, RZ ;  /* 0x0000000408087210 */ /* 0x000fe20007f7e0ff */
[----:B------:R2:W-:Y:S03]  /*f9f0*/  STL [R1+0x1d4], R21 ;  /* 0x0001d41501007387 */ /* 0x0005e60000100800 */
[----:B------:R-:W-:-:S05]  /*fa00*/  IADD3.X R9, R21, R5, RZ, P3, !PT ;  /* 0x0000000515097210 */ /* 0x000fca0001ffe4ff */
[----:B------:R2:W-:Y:S01]  /*fa10*/  @P2 STG.E.U16 desc[UR52][R8.64], R20 ;  /* 0x0000001408002986 */ /* 0x0005e2000c101534 */
[----:B------:R-:W-:Y:S05]  /*fa20*/  @!P1 BRA `(.L_x_63) ;  /* 0x0000000000049947 */ /* 0x000fea0003800000 */
[----:B------:R3:W5:Y:S02]  /*fa30*/  LDG.E.LTC128B.U16 R15, desc[UR52][R22.64+0x2] ;  /* 0x00000234160f7981 */ /* 0x000764000c1e1520 */
.L_x_63:
[----:B------:R-:W-:Y:S05]  /*fa40*/  BSYNC B1 ;  /* 0x0000000000017941 */ /* 0x000fea0003800000 */
.L_x_62:
[----:B--2---:R-:W2:Y:S01]  /*fa50*/  LDL.LU R21, [R1+0x184] ;  /* 0x0001840001157983 */ /* 0x004ea20000300800 */
[----:B-----5:R-:W-:-:S03]  /*fa60*/  HADD2.F32 R20, -RZ, R15.H0_H0 ;  /* 0x2000000fff147230 */ /* 0x020fc60000004100 */
[----:B------:R4:W-:Y:S02]  /*fa70*/  STL.64 [R1+0x238], R18 ;  /* 0x0002381201007387 */ /* 0x0009e40000100a00 */
[----:B------:R-:W-:Y:S02]  /*fa80*/  FMUL R20, R20, R16 ;  /* 0x0000001014147220 */ /* 0x000fe40000400000 */
[----:B----4-:R-:W4:Y:S04]  /*fa90*/  LDL.64 R18, [R1+0x200] ;  /* 0x0002000001127983 */ /* 0x010f280000100a00 */
[----:B------:R-:W-:Y:S04]  /*faa0*/  STL.64 [R1+0x230], R10 ;  /* 0x0002300a01007387 */ /* 0x000fe80000100a00 */
[----:B------:R-:W-:Y:S01]  /*fab0*/  STL [R1+0x228], R4 ;  /* 0x0002280401007387 */ /* 0x000fe20000100800 */
[----:B--2---:R-:W-:-:S05]  /*fac0*/  FFMA R21, R21, R2, R20 ;  /* 0x0000000215157223 */ /* 0x004fca0000000014 */
[----:B------:R2:W-:Y:S04]  /*fad0*/  STL [R1+0x180], R21 ;  /* 0x0001801501007387 */ /* 0x0005e80000100800 */
[----:B--2---:R-:W2:Y:S02]  /*fae0*/  LDL.64 R20, [R1+0x1c0] ;  /* 0x0001c00001147983 */ /* 0x004ea40000100a00 */
[----:B--2---:R-:W-:Y:S02]  /*faf0*/  IMAD.WIDE.U32 R20, R232, R6, R20 ;  /* 0x00000006e8147225 */ /* 0x004fe400078e0014 */
[----:B------:R-:W2:Y:S01]  /*fb00*/  LDL.LU R232, [R1+0x180] ;  /* 0x0001800001e87983 */ /* 0x000ea20000300800 */
[----:B------:R-:W-:Y:S02]  /*fb10*/  ISETP.GT.AND P3, PT, R3, 0x88, PT ;  /* 0x000000880300780c */ /* 0x000fe40003f64270 */
[----:B--2---:R-:W-:-:S04]  /*fb20*/  F2FP.F16.F32.PACK_AB R10, RZ, R232 ;  /* 0x000000e8ff0a723e */ /* 0x004fc800000000ff */
[----:B------:R-:W-:Y:S01]  /*fb30*/  PRMT R11, R10, 0x7610, R11 ;  /* 0x000076100a0b7816 */ /* 0x000fe2000000000b */
[----:B------:R-:W-:Y:S02]  /*fb40*/  IMAD.IADD R10, R233, 0x1, R21 ;  /* 0x00000001e90a7824 */ /* 0x000fe400078e0215 */
[----:B------:R-:W2:Y:S01]  /*fb50*/  LDL.64 R232, [R1+0x218] ;  /* 0x0002180001e87983 */ /* 0x000ea20000100a00 */
[----:B------:R-:W-:Y:S02]  /*fb60*/  PRMT R4, R11, 0x7610, R4 ;  /* 0x000076100b047816 */ /* 0x000fe40000000004 */
[----:B------:R-:W-:Y:S01]  /*fb70*/  ISETP.GT.AND P2, PT, R0, RZ, P3 ;  /* 0x000000ff0000720c */ /* 0x000fe20001f44270 */
[----:B------:R0:W-:Y:S01]  /*fb80*/  STL [R1+0x1cc], R10 ;  /* 0x0001cc0a01007387 */ /* 0x0001e20000100800 */
[----:B--2---:R-:W-:-:S05]  /*fb90*/  IADD3 R232, P6, R232, R20, RZ ;  /* 0x00000014e8e87210 */ /* 0x004fca0007fde0ff */
[----:B----4-:R-:W-:Y:S01]  /*fba0*/  IMAD.X R233, R10, 0x1, R19, P6 ;  /* 0x000000010ae97824 */ /* 0x010fe200030e0613 */
[C---:B0-----:R-:W-:Y:S01]  /*fbb0*/  LEA R10, P6, R232.reuse, R12, 0x1 ;  /* 0x0000000ce80a7211 */ /* 0x041fe200078c08ff */
[----:B------:R0:W5:Y:S03]  /*fbc0*/  LDL.LU.64 R18, [R1+0x238] ;  /* 0x0002380001127983 */ /* 0x0001660000300a00 */
[----:B------:R-:W-:Y:S01]  /*fbd0*/  LEA.HI.X R11, R232, R13, R233, 0x1, P6 ;  /* 0x0000000de80b7211 */ /* 0x000fe200030f0ce9 */
[----:B------:R-:W-:Y:S01]  /*fbe0*/  IMAD.MOV.U32 R232, RZ, RZ, R8 ;  /* 0x000000ffffe87224 */ /* 0x000fe200078e0008 */
[----:B------:R-:W-:-:S03]  /*fbf0*/  MOV R233, R9 ;  /* 0x0000000900e97202 */ /* 0x000fc60000000f00 */
[----:B------:R2:W-:Y:S04]  /*fc00*/  STL.64 [R1+0x180], R10 ;  /* 0x0001800a01007387 */ /* 0x0005e80000100a00 */
[----:B------:R4:W-:Y:S04]  /*fc10*/  @P1 STG.E.U16 desc[UR52][R232.64+0x2], R4 ;  /* 0x00000204e8001986 */ /* 0x0009e8000c101534 */
[----:B--2---:R0:W5:Y:S04]  /*fc20*/  LDL.LU.64 R10, [R1+0x230] ;  /* 0x00023000010a7983 */ /* 0x0041680000300a00 */
[----:B----4-:R0:W5:Y:S01]  /*fc30*/  LDL.LU R4, [R1+0x228] ;  /* 0x0002280001047983 */ /* 0x0101620000300800 */
[----:B------:R-:W-:Y:S04]  /*fc40*/  BSSY B1, `(.L_x_64) ;  /* 0x0000006000017945 */ /* 0x000fe80003800000 */
[----:B------:R-:W-:Y:S05]  /*fc50*/  @!P2 BRA `(.L_x_65) ;  /* 0x000000000010a947 */ /* 0x000fea0003800000 */
[----:B------:R2:W-:Y:S04]  /*fc60*/  STL.64 [R1+0x228], R2 ;  /* 0x0002280201007387 */ /* 0x0005e80000100a00 */
[----:B--2---:R-:W2:Y:S04]  /*fc70*/  LDL.LU.64 R2, [R1+0x180] ;  /* 0x0001800001027983 */ /* 0x004ea80000300a00 */
[----:B--2---:R2:W5:Y:S04]  /*fc80*/  LDG.E.LTC128B.U16 R15, desc[UR52][R2.64] ;  /* 0x00000034020f7981 */ /* 0x004568000c1e1520 */
[----:B------:R2:W5:Y:S02]  /*fc90*/  LDL.LU.64 R2, [R1+0x228] ;  /* 0x0002280001027983 */ /* 0x0005640000300a00 */
.L_x_65:
[----:B------:R-:W-:Y:S05]  /*fca0*/  BSYNC B1 ;  /* 0x0000000000017941 */ /* 0x000fea0003800000 */
.L_x_64:
[----:B------:R4:W-:Y:S04]  /*fcb0*/  STL.64 [R1+0x230], R6 ;  /* 0x0002300601007387 */ /* 0x0009e80000100a00 */
[----:B----4-:R-:W4:Y:S01]  /*fcc0*/  LDL.LU R6, [R1+0x188] ;  /* 0x0001880001067983 */ /* 0x010f220000300800 */
[----:B-----5:R-:W-:Y:S02]  /*fcd0*/  HADD2.F32 R21, -RZ, R15.H0_H0 ;  /* 0x2000000fff157230 */ /* 0x020fe40000004100 */
[----:B------:R-:W-:Y:S01]  /*fce0*/  IMAD.U32 R7, RZ, RZ, UR8 ;  /* 0x00000008ff077e24 */ /* 0x000fe2000f8e00ff */
[----:B------:R0:W-:Y:S02]  /*fcf0*/  STL.64 [R1+0x228], R4 ;  /* 0x0002280401007387 */ /* 0x0001e40000100a00 */
[----:B------:R-:W-:Y:S01]  /*fd00*/  FMUL R21, R21, R16 ;  /* 0x0000001015157220 */ /* 0x000fe20000400000 */
[----:B------:R-:W-:Y:S01]  /*fd10*/  IMAD.SHL.U32 R7, R7, 0x10, RZ ;  /* 0x0000001007077824 */ /* 0x000fe200078e00ff */
[----:B0-----:R-:W3:Y:S04]  /*fd20*/  LDL.LU R4, [R1+0x1cc] ;  /* 0x0001cc0001047983 */ /* 0x001ee80000300800 */
[----:B------:R-:W2:Y:S01]  /*fd30*/  LDL R5, [R1+0x208] ;  /* 0x0002080001057983 */ /* 0x000ea20000100800 */
[----:B----4-:R-:W-:Y:S01]  /*fd40*/  FFMA R21, R6, R2, R21 ;  /* 0x0000000206157223 */ /* 0x010fe20000000015 */
[----:B------:R-:W-:-:S02]  /*fd50*/  IADD3 R6, P1, R8, R7, RZ ;  /* 0x0000000708067210 */ /* 0x000fc40007f3e0ff */
[----:B------:R-:W4:Y:S02]  /*fd60*/  LDL R7, [R1+0x1c8] ;  /* 0x0001c80001077983 */ /* 0x000f240000100800 */
[----:B------:R-:W-:Y:S01]  /*fd70*/  F2FP.F16.F32.PACK_AB R21, RZ, R21 ;  /* 0x00000015ff15723e */ /* 0x000fe200000000ff */
[----:B----4-:R-:W-:Y:S01]  /*fd80*/  IMAD.X R7, R9, 0x1, R7, P1 ;  /* 0x0000000109077824 */ /* 0x010fe200008e0607 */
[----:B------:R-:W-:-:S04]  /*fd90*/  IADD3 R20, P1, R18, R20, RZ ;  /* 0x0000001412147210 */ /* 0x000fc80007f3e0ff */
[----:B------:R3:W-:Y:S02]  /*fda0*/  @P2 STG.E.U16 desc[UR52][R6.64], R21 ;  /* 0x0000001506002986 */ /* 0x0007e4000c101534 */
[----:B---3--:R-:W-:Y:S02]  /*fdb0*/  IADD3.X R21, R19, R4, RZ, P1, !PT ;  /* 0x0000000413157210 */ /* 0x008fe40000ffe4ff */
[----:B------:R0:W5:Y:S01]  /*fdc0*/  LDL.LU.64 R6, [R1+0x230] ;  /* 0x0002300001067983 */ /* 0x0001620000300a00 */
[----:B--2---:R-:W-:-:S03]  /*fdd0*/  IMAD.WIDE.U32 R4, R5, UR42, R20 ;  /* 0x0000002a05047c25 */ /* 0x004fc6000f8e0014 */
[----:B------:R-:W2:Y:S01]  /*fde0*/  LDL R21, [R1+0x20c] ;  /* 0x00020c0001157983 */ /* 0x000ea20000100800 */
[----:B------:R-:W-:Y:S02]  /*fdf0*/  LEA R20, P1, R4, R12, 0x1 ;  /* 0x0000000c04147211 */ /* 0x000fe400078208ff */
[----:B------:R-:W-:Y:S01]  /*fe00*/  ISETP.GT.AND P6, PT, R0, 0x1, P3 ;  /* 0x000000010000780c */ /* 0x000fe20001fc4270 */
[----:B--2---:R-:W-:-:S05]  /*fe10*/  IMAD.IADD R21, R21, 0x1, R5 ;  /* 0x0000000115157824 */ /* 0x004fca00078e0205 */
[----:B------:R-:W-:Y:S02]  /*fe20*/  LEA.HI.X R21, R4, R13, R21, 0x1, P1 ;  /* 0x0000000d04157211 */ /* 0x000fe400008f0c15 */
[----:B------:R0:W5:Y:S01]  /*fe30*/  LDL.LU.64 R4, [R1+0x228] ;  /* 0x0002280001047983 */ /* 0x0001620000300a00 */
[----:B------:R-:W-:Y:S04]  /*fe40*/  BSSY B1, `(.L_x_66) ;  /* 0x0000003000017945 */ /* 0x000fe80003800000 */
[----:B------:R-:W-:Y:S05]  /*fe50*/  @!P6 BRA `(.L_x_67) ;  /* 0x000000000004e947 */ /* 0x000fea0003800000 */
[----:B------:R2:W5:Y:S02]  /*fe60*/  LDG.E.LTC128B.U16 R15, desc[UR52][R20.64+0x2] ;  /* 0x00000234140f7981 */ /* 0x000564000c1e1520 */
.L_x_67:
[----:B------:R-:W-:Y:S05]  /*fe70*/  BSYNC B1 ;  /* 0x0000000000017941 */ /* 0x000fea0003800000 */
.L_x_66:
[----:B------:R-:W-:Y:S04]  /*fe80*/  STL [R1+0x240], R11 ;  /* 0x0002400b01007387 */ /* 0x000fe80000100800 */
[----:B------:R-:W-:Y:S04]  /*fe90*/  STL [R1+0x23c], R10 ;  /* 0x00023c0a01007387 */ /* 0x000fe80000100800 */
[----:B-----5:R3:W-:Y:S04]  /*fea0*/  STL [R1+0x238], R7 ;  /* 0x0002380701007387 */ /* 0x0207e80000100800 */
[----:B---3--:R-:W3:Y:S04]  /*feb0*/  LDL.LU R7, [R1+0x18c] ;  /* 0x00018c0001077983 */ /* 0x008ee80000300800 */
[----:B------:R-:W-:Y:S04]  /*fec0*/  STL [R1+0x234], R6 ;  /* 0x0002340601007387 */ /* 0x000fe80000100800 */
[----:B------:R4:W-:Y:S04]  /*fed0*/  STL [R1+0x230], R5 ;  /* 0x0002300501007387 */ /* 0x0009e80000100800 */
[----:B----4-:R-:W4:Y:S01]  /*fee0*/  LDL R5, [R1+0x1c8] ;  /* 0x0001c80001057983 */ /* 0x010f220000100800 */
[----:B------:R-:W-:-:S02]  /*fef0*/  HADD2.F32 R11, -RZ, R15.H0_H0 ;  /* 0x2000000fff0b7230 */ /* 0x000fc40000004100 */
[----:B------:R-:W-:Y:S01]  /*ff00*/  IMAD.U32 R10, RZ, RZ, UR8 ;  /* 0x00000008ff0a7e24 */ /* 0x000fe2000f8e00ff */
[----:B------:R0:W-:Y:S02]  /*ff10*/  STL [R1+0x22c], R4 ;  /* 0x00022c0401007387 */ /* 0x0001e40000100800 */
[----:B------:R-:W-:Y:S01]  /*ff20*/  FMUL R11, R11, R16 ;  /* 0x000000100b0b7220 */ /* 0x000fe20000400000 */
[----:B------:R-:W-:Y:S01]  /*ff30*/  IMAD.SHL.U32 R10, R10, 0x10, RZ ;  /* 0x000000100a0a7824 */ /* 0x000fe200078e00ff */
[----:B------:R1:W-:Y:S04]  /*ff40*/  STL [R1+0x228], R3 ;  /* 0x0002280301007387 */ /* 0x0003e80000100800 */
[----:B------:R-:W-:Y:S01]  /*ff50*/  IADD3 R8, P2, R10, R8, RZ ;  /* 0x000000080a087210 */ /* 0x000fe20007f5e0ff */
[----:B---3--:R-:W-:-:S02]  /*ff60*/  FFMA R7, R7, R2, R11 ;  /* 0x0000000207077223 */ /* 0x008fc4000000000b */
[----:B------:R3:W5:Y:S03]  /*ff70*/  LDL.LU R11, [R1+0x240] ;  /* 0x00024000010b7983 */ /* 0x0007660000300800 */
[----:B------:R-:W-:Y:S01]  /*ff80*/  F2FP.F16.F32.PACK_AB R6, RZ, R7 ;  /* 0x00000007ff06723e */ /* 0x000fe200000000ff */
[----:B------:R3:W5:Y:S03]  /*ff90*/  LDL.LU R10, [R1+0x23c] ;  /* 0x00023c00010a7983 */ /* 0x0007660000300800 */
[----:B0-----:R-:W-:Y:S01]  /*ffa0*/  PRMT R4, R6, 0x7610, R4 ;  /* 0x0000761006047816 */ /* 0x001fe20000000004 */
[----:B------:R3:W5:Y:S03]  /*ffb0*/  LDL.LU R7, [R1+0x238] ;  /* 0x0002380001077983 */ /* 0x0007660000300800 */
[----:B-1----:R-:W-:Y:S01]  /*ffc0*/  PRMT R3, R4, 0x7610, R3 ;  /* 0x0000761004037816 */ /* 0x002fe20000000003 */
[----:B------:R3:W5:Y:S01]  /*ffd0*/  LDL.LU R6, [R1+0x234] ;  /* 0x0002340001067983 */ /* 0x0007620000300800 */
[----:B------:R-:W-:-:S02]  /*ffe0*/  ISETP.GT.AND P1, PT, R0, 0x8, P4 ;  /* 0x000000080000780c */ /* 0x000fc40002724270 */
[----:B----4-:R-:W-:Y:S02]  /*fff0*/  IADD3.X R9, R5, R9, RZ, P2, !PT ;  /* 0x0000000905097210 */ /* 0x010fe400017fe4ff */
[----:B------:R3:W5:Y:S04]  /*10000*/  LDL.LU R5, [R1+0x230] ;  /* 0x0002300001057983 */ /* 0x0007680000300800 */
[----:B------:R3:W5:Y:S04]  /*10010*/  LDL.LU R4, [R1+0x22c] ;  /* 0x00022c0001047983 */ /* 0x0007680000300800 */
[----:B------:R0:W-:Y:S04]  /*10020*/  @P6 STG.E.U16 desc[UR52][R8.64+0x2], R3 ;  /* 0x0000020308006986 */ /* 0x0001e8000c101534 */
[----:B0-----:R3:W5:Y:S01]  /*10030*/  LDL.LU R3, [R1+0x228] ;  /* 0x0002280001037983 */ /* 0x0017620000300800 */
[----:B------:R-:W-:Y:S01]  /*10040*/  BSSY B1, `(.L_x_68) ;  /* 0x0000004000017945 */ /* 0x000fe20003800000 */
[----:B------:R-:W-:-:S03]  /*10050*/  PRMT R8, R15, 0x7610, R8 ;  /* 0x000076100f087816 */ /* 0x000fc60000000008 */
[----:B------:R-:W-:Y:S05]  /*10060*/  @!P1 BRA `(.L_x_69) ;  /* 0x0000000000049947 */ /* 0x000fea0003800000 */
[----:B------:R0:W5:Y:S02]  /*10070*/  LDG.E.LTC128B.U16 R8, desc[UR52][R22.64+0x10] ;  /* 0x0000103416087981 */ /* 0x000164000c1e1520 */
.L_x_69:
[----:B------:R-:W-:Y:S05]  /*10080*/  BSYNC B1 ;  /* 0x0000000000017941 */ /* 0x000fea0003800000 */
.L_x_68:
[----:B------:R-:W4:Y:S01]  /*10090*/  LDL.LU R15, [R1+0x190] ;  /* 0x00019000010f7983 */ /* 0x000f220000300800 */
[----:B-----5:R-:W-:Y:S01]  /*100a0*/  HADD2.F32 R9, -RZ, R8.H0_H0 ;  /* 0x20000008ff097230 */ /* 0x020fe20000004100 */
        /* <DEDUP_REMOVED lines=8> */
.L_x_71:
[----:B------:R-:W-:Y:S05]  /*10130*/  BSYNC B1 ;  /* 0x0000000000017941 */ /* 0x000fea0003800000 */
.L_x_70:
[----:B------:R0:W-:Y:S04]  /*10140*/  STL [R1+0x228], R3 ;  /* 0x0002280301007387 */ /* 0x0001e80000100800 */
[----:B0-----:R-:W2:Y:S01]  /*10150*/  LDL.LU R3, [R1+0x194] ;  /* 0x0001940001037983 */ /* 0x001ea20000300800 */
[----:B-1---5:R-:W-:-:S05]  /*10160*/  HADD2.F32 R9, -RZ, R8.H0_H0 ;  /* 0x20000008ff097230 */ /* 0x022fca0000004100 */
[----:B------:R-:W-:Y:S01]  /*10170*/  FMUL R9, R9, R16 ;  /* 0x0000001009097220 */ /* 0x000fe20000400000 */
[----:B------:R-:W-:-:S03]  /*10180*/  ISETP.GT.AND P1, PT, R0, 0x8, P3 ;  /* 0x000000080000780c */ /* 0x000fc60001f24270 */
[----:B--2---:R-:W-:Y:S02]  /*10190*/  FFMA R9, R3, R2, R9 ;  /* 0x0000000203097223 */ /* 0x004fe40000000009 */
[----:B------:R0:W5:Y:S01]  /*101a0*/  LDL.LU R3, [R1+0x228] ;  /* 0x0002280001037983 */ /* 0x0001620000300800 */
[----:B------:R-:W-:Y:S01]  /*101b0*/  BSSY B1, `(.L_x_72) ;  /* 0x0000006000017945 */ /* 0x000fe20003800000 */
[----:B------:R-:W-:Y:S02]  /*101c0*/  PRMT R15, R8, 0x7610, R15 ;  /* 0x00007610080f7816 */ /* 0x000fe4000000000f */
[----:B------:R-:W-:-:S05]  /*101d0*/  F2FP.F16.F32.PACK_AB R9, RZ, R9 ;  /* 0x00000009ff09723e */ /* 0x000fca00000000ff */
[----:B------:R0:W-:Y:S01]  /*101e0*/  @P2 STG.E.U16 desc[UR52][R232.64+0x12], R9 ;  /* 0x00001209e8002986 */ /* 0x0001e2000c101534 */
[----:B------:R-:W-:Y:S05]  /*101f0*/  @!P1 BRA `(.L_x_73) ;  /* 0x0000000000049947 */ /* 0x000fea0003800000 */
[----:B------:R1:W5:Y:S02]  /*10200*/  LDG.E.LTC128B.U16 R15, desc[UR52][R20.64+0x10] ;  /* 0x00001034140f7981 */ /* 0x000364000c1e1520 */
.L_x_73:
[----:B------:R-:W-:Y:S05]  /*10210*/  BSYNC B1 ;  /* 0x0000000000017941 */ /* 0x000fea0003800000 */
.L_x_72:
[----:B0-----:R-:W2:Y:S01]  /*10220*/  LDL.LU R9, [R1+0x198] ;  /* 0x0001980001097983 */ /* 0x001ea20000300800 */
[----:B-----5:R-:W-:-:S03]  /*10230*/  HADD2.F32 R8, -RZ, R15.H0_H0 ;  /* 0x2000000fff087230 */ /* 0x020fc60000004100 */
[----:B------:R0:W-:Y:S02]  /*10240*/  STL [R1+0x234], R10 ;  /* 0x0002340a01007387 */ /* 0x0001e40000100800 */
[----:B------:R-:W-:Y:S02]  /*10250*/  FMUL R8, R8, R16 ;  /* 0x0000001008087220 */ /* 0x000fe40000400000 */
[----:B------:R3:W-:Y:S01]  /*10260*/  STL [R1+0x230], R7 ;  /* 0x0002300701007387 */ /* 0x0007e20000100800 */
[----:B0-----:R-:W-:-:S04]  /*10270*/  IMAD.U32 R10, RZ, RZ, UR8 ;  /* 0x00000008ff0a7e24 */ /* 0x001fc8000f8e00ff */
[----:B------:R-:W-:Y:S01]  /*10280*/  IMAD.SHL.U32 R10, R10, 0x100, RZ ;  /* 0x000001000a0a7824 */ /* 0x000fe200078e00ff */
[----:B---3--:R-:W3:Y:S04]  /*10290*/  LDL.LU R7, [R1+0x1d4] ;  /* 0x0001d40001077983 */ /* 0x008ee80000300800 */
[----:B------:R0:W-:Y:S04]  /*102a0*/  STL [R1+0x22c], R6 ;  /* 0x00022c0601007387 */ /* 0x0001e80000100800 */
[----:B------:R4:W-:Y:S01]  /*102b0*/  STL [R1+0x228], R3 ;  /* 0x0002280301007387 */ /* 0x0009e20000100800 */
[----:B--2---:R-:W-:Y:S01]  /*102c0*/  FFMA R9, R9, R2, R8 ;  /* 0x0000000209097223 */ /* 0x004fe20000000008 */
[----:B------:R-:W-:-:S04]  /*102d0*/  IMAD.U32 R8, RZ, RZ, UR8 ;  /* 0x00000008ff087e24 */ /* 0x000fc8000f8e00ff */
[----:B------:R-:W-:Y:S02]  /*102e0*/  F2FP.F16.F32.PACK_AB R9, RZ, R9 ;  /* 0x00000009ff09723e */ /* 0x000fe400000000ff */
[----:B------:R-:W-:Y:S02]  /*102f0*/  SHF.L.U32 R8, R8, 0x4, RZ ;  /* 0x0000000408087819 */ /* 0x000fe400000006ff */
[----:B0-----:R-:W-:Y:S02]  /*10300*/  PRMT R6, R9, 0x7610, R6 ;  /* 0x0000761009067816 */ /* 0x001fe40000000006 */
[----:B------:R-:W-:Y:S02]  /*10310*/  IADD3 R8, P2, P6, R8, R4, R10 ;  /* 0x0000000408087210 */ /* 0x000fe40007e5e00a */
[----:B------:R0:W5:Y:S04]  /*10320*/  LDL.LU R10, [R1+0x234] ;  /* 0x00023400010a7983 */ /* 0x0001680000300800 */
[----:B------:R-:W3:Y:S01]  /*10330*/  LDL R9, [R1+0x1c8] ;  /* 0x0001c80001097983 */ /* 0x000ee20000100800 */
[----:B----4-:R-:W-:-:S02]  /*10340*/  PRMT R3, R6, 0x7610, R3 ;  /* 0x0000761006037816 */ /* 0x010fc40000000003 */
[----:B---3--:R-:W-:Y:S02]  /*10350*/  IADD3.X R9, R9, R5, R7, P2, P6 ;  /* 0x0000000509097210 */ /* 0x008fe400017ec407 */
[----:B------:R0:W5:Y:S01]  /*10360*/  LDL.LU R7, [R1+0x230] ;  /* 0x0002300001077983 */ /* 0x0001620000300800 */
[----:B------:R-:W-:-:S03]  /*10370*/  ISETP.GT.AND P2, PT, R0, 0x9, P3 ;  /* 0x000000090000780c */ /* 0x000fc60001f44270 */
[----:B------:R0:W5:Y:S04]  /*10380*/  LDL.LU R6, [R1+0x22c] ;  /* 0x00022c0001067983 */ /* 0x0001680000300800 */
[----:B------:R2:W-:Y:S04]  /*10390*/  @P1 STG.E.U16 desc[UR52][R8.64+0x10], R3 ;  /* 0x0000100308001986 */ /* 0x0005e8000c101534 */
[----:B--2---:R0:W5:Y:S01]  /*103a0*/  LDL.LU R3, [R1+0x228] ;  /* 0x0002280001037983 */ /* 0x0041620000300800 */
[----:B------:R-:W-:Y:S04]  /*103b0*/  BSSY B1, `(.L_x_74) ;  /* 0x0000003000017945 */ /* 0x000fe80003800000 */
[----:B------:R-:W-:Y:S05]  /*103c0*/  @!P2 BRA `(.L_x_75) ;  /* 0x000000000004a947 */ /* 0x000fea0003800000 */
[----:B------:R2:W5:Y:S02]  /*103d0*/  LDG.E.LTC128B.U16 R15, desc[UR52][R20.64+0x12] ;  /* 0x00001234140f7981 */ /* 0x000564000c1e1520 */
.L_x_75:
[----:B------:R-:W-:Y:S05]  /*103e0*/  BSYNC B1 ;  /* 0x0000000000017941 */ /* 0x000fea0003800000 */
.L_x_74:
[----:B-----5:R-:W-:Y:S04]  /*103f0*/  STL [R1+0x238], R7 ;  /* 0x0002380701007387 */ /* 0x020fe80000100800 */
[----:B------:R3:W-:Y:S04]  /*10400*/  STL [R1+0x234], R6 ;  /* 0x0002340601007387 */ /* 0x0007e80000100800 */
[----:B---3--:R-:W3:Y:S01]  /*10410*/  LDL.LU R6, [R1+0x19c] ;  /* 0x00019c0001067983 */ /* 0x008ee20000300800 */
[----:B------:R-:W-:-:S03]  /*10420*/  HADD2.F32 R7, -RZ, R15.H0_H0 ;  /* 0x2000000fff077230 */ /* 0x000fc60000004100 */
[----:B------:R4:W-:Y:S02]  /*10430*/  STL [R1+0x230], R5 ;  /* 0x0002300501007387 */ /* 0x0009e40000100800 */
[----:B------:R-:W-:Y:S02]  /*10440*/  FMUL R7, R7, R16 ;  /* 0x0000001007077220 */ /* 0x000fe40000400000 */
[----:B------:R0:W-:Y:S04]  /*10450*/  STL [R1+0x22c], R4 ;  /* 0x00022c0401007387 */ /* 0x0001e80000100800 */
[----:B------:R1:W-:Y:S01]  /*10460*/  STL [R1+0x228], R3 ;  /* 0x0002280301007387 */ /* 0x0003e20000100800 */
[----:B---3--:R-:W-:-:S03]  /*10470*/  FFMA R6, R6, R2, R7 ;  /* 0x0000000206067223 */ /* 0x008fc60000000007 */
[----:B------:R3:W5:Y:S02]  /*10480*/  LDL.LU R7, [R1+0x238] ;  /* 0x0002380001077983 */ /* 0x0007640000300800 */
[----:B----4-:R-:W-:Y:S02]  /*10490*/  F2FP.F16.F32.PACK_AB R5, RZ, R6 ;  /* 0x00000006ff05723e */ /* 0x010fe400000000ff */
[----:B------:R3:W5:Y:S02]  /*104a0*/  LDL.LU R6, [R1+0x234] ;  /* 0x0002340001067983 */ /* 0x0007640000300800 */
[----:B0-----:R-:W-:Y:S02]  /*104b0*/  PRMT R4, R5, 0x7610, R4 ;  /* 0x0000761005047816 */ /* 0x001fe40000000004 */
[----:B------:R3:W5:Y:S01]  /*104c0*/  LDL.LU R5, [R1+0x230] ;  /* 0x0002300001057983 */ /* 0x0007620000300800 */
[----:B------:R-:W-:Y:S02]  /*104d0*/  ISETP.GT.AND P1, PT, R0, 0x10, P4 ;  /* 0x000000100000780c */ /* 0x000fe40002724270 */
[----:B-1----:R-:W-:-:S02]  /*104e0*/  PRMT R3, R4, 0x7610, R3 ;  /* 0x0000761004037816 */ /* 0x002fc40000000003 */
[----:B------:R3:W5:Y:S04]  /*104f0*/  LDL.LU R4, [R1+0x22c] ;  /* 0x00022c0001047983 */ /* 0x0007680000300800 */
[----:B------:R0:W-:Y:S04]  /*10500*/  @P2 STG.E.U16 desc[UR52][R8.64+0x12], R3 ;  /* 0x0000120308002986 */ /* 0x0001e8000c101534 */
[----:B0-----:R3:W5:Y:S01]  /*10510*/  LDL.LU R3, [R1+0x228] ;  /* 0x0002280001037983 */ /* 0x0017620000300800 */
[----:B------:R-:W-:Y:S04]  /*10520*/  BSSY B1, `(.L_x_76) ;  /* 0x0000003000017945 */ /* 0x000fe80003800000 */
[----:B------:R-:W-:Y:S05]  /*10530*/  @!P1 BRA `(.L_x_77) ;  /* 0x0000000000049947 */ /* 0x000fea0003800000 */
[----:B------:R0:W5:Y:S02]  /*10540*/  LDG.E.LTC128B.U16 R15, desc[UR52][R22.64+0x20] ;  /* 0x00002034160f7981 */ /* 0x000164000c1e1520 */
.L_x_77:
[----:B------:R-:W-:Y:S05]  /*10550*/  BSYNC B1 ;  /* 0x0000000000017941 */ /* 0x000fea0003800000 */
.L_x_76:
[----:B-----5:R-:W-:Y:S04]  /*10560*/  STL [R1+0x238], R7 ;  /* 0x0002380701007387 */ /* 0x020fe80000100800 */
[----:B------:R1:W-:Y:S04]  /*10570*/  STL [R1+0x234], R6 ;  /* 0x0002340601007387 */ /* 0x0003e80000100800 */
[----:B-1----:R-:W4:Y:S01]  /*10580*/  LDL.LU R6, [R1+0x1a0] ;  /* 0x0001a00001067983 */ /* 0x002f220000300800 */
[----:B------:R-:W-:-:S03]  /*10590*/  HADD2.F32 R7, -RZ, R15.H0_H0 ;  /* 0x2000000fff077230 */ /* 0x000fc60000004100 */
[----:B------:R1:W-:Y:S02]  /*105a0*/  STL [R1+0x230], R5 ;  /* 0x0002300501007387 */ /* 0x0003e40000100800 */
[----:B------:R-:W-:Y:S02]  /*105b0*/  FMUL R7, R7, R16 ;  /* 0x0000001007077220 */ /* 0x000fe40000400000 */
[----:B------:R2:W-:Y:S04]  /*105c0*/  STL [R1+0x22c], R4 ;  /* 0x00022c0401007387 */ /* 0x0005e80000100800 */
[----:B------:R3:W-:Y:S01]  /*105d0*/  STL [R1+0x228], R3 ;  /* 0x0002280301007387 */ /* 0x0007e20000100800 */
[----:B----4-:R-:W-:-:S03]  /*105e0*/  FFMA R6, R6, R2, R7 ;  /* 0x0000000206067223 */ /* 0x010fc60000000007 */
[----:B------:R4:W5:Y:S02]  /*105f0*/  LDL.LU R7, [R1+0x238] ;  /* 0x0002380001077983 */ /* 0x0009640000300800 */
[----:B-1----:R-:W-:Y:S02]  /*10600*/  F2FP.F16.F32.PACK_AB R5, RZ, R6 ;  /* 0x00000006ff05723e */ /* 0x002fe400000000ff */
[----:B------:R4:W5:Y:S02]  /*10610*/  LDL.LU R6, [R1+0x234] ;  /* 0x0002340001067983 */ /* 0x0009640000300800 */
[----:B--2---:R-:W-:Y:S02]  /*10620*/  PRMT R4, R5, 0x7610, R4 ;  /* 0x0000761005047816 */ /* 0x004fe40000000004 */
[----:B------:R4:W5:Y:S01]  /*10630*/  LDL.LU R5, [R1+0x230] ;  /* 0x0002300001057983 */ /* 0x0009620000300800 */
[----:B------:R-:W-:Y:S02]  /*10640*/  ISETP.GT.AND P2, PT, R0, 0x11, P4 ;  /* 0x000000110000780c */ /* 0x000fe40002744270 */
[----:B---3--:R-:W-:-:S02]  /*10650*/  PRMT R3, R4, 0x7610, R3 ;  /* 0x0000761004037816 */ /* 0x008fc40000000003 */
[----:B------:R4:W5:Y:S04]  /*10660*/  LDL.LU R4, [R1+0x22c] ;  /* 0x00022c0001047983 */ /* 0x0009680000300800 */
[----:B------:R1:W-:Y:S04]  /*10670*/  @P1 STG.E.U16 desc[UR52][R232.64+0x20], R3 ;  /* 0x00002003e8001986 */ /* 0x0003e8000c101534 */
[----:B-1----:R4:W5:Y:S01]  /*10680*/  LDL.LU R3, [R1+0x228] ;  /* 0x0002280001037983 */ /* 0x0029620000300800 */
[----:B------:R-:W-:Y:S04]  /*10690*/  BSSY B1, `(.L_x_78) ;  /* 0x0000003000017945 */ /* 0x000fe80003800000 */
[----:B------:R-:W-:Y:S05]  /*106a0*/  @!P2 BRA `(.L_x_79) ;  /* 0x000000000004a947 */ /* 0x000fea0003800000 */
[----:B------:R1:W5:Y:S02]  /*106b0*/  LDG.E.LTC128B.U16 R15, desc[UR52][R22.64+0x22] ;  /* 0x00002234160f7981 */ /* 0x000364000c1e1520 */
.L_x_79:
[----:B------:R-:W-:Y:S05]  /*106c0*/  BSYNC B1 ;  /* 0x0000000000017941 */ /* 0x000fea0003800000 */
.L_x_78:
[----:B-----5:R-:W-:Y:S04]  /*106d0*/  STL [R1+0x238], R7 ;  /* 0x0002380701007387 */ /* 0x020fe80000100800 */
[----:B------:R2:W-:Y:S04]  /*106e0*/  STL [R1+0x234], R6 ;  /* 0x0002340601007387 */ /* 0x0005e80000100800 */
[----:B--2---:R-:W2:Y:S01]  /*106f0*/  LDL.LU R6, [R1+0x1a4] ;  /* 0x0001a40001067983 */ /* 0x004ea20000300800 */
[----:B------:R-:W-:-:S03]  /*10700*/  HADD2.F32 R7, -RZ, R15.H0_H0 ;  /* 0x2000000fff077230 */ /* 0x000fc60000004100 */
[----:B------:R3:W-:Y:S02]  /*10710*/  STL [R1+0x230], R5 ;  /* 0x0002300501007387 */ /* 0x0007e40000100800 */
[----:B------:R-:W-:Y:S02]  /*10720*/  FMUL R7, R7, R16 ;  /* 0x0000001007077220 */ /* 0x000fe40000400000 */
[----:B------:R0:W-:Y:S04]  /*10730*/  STL [R1+0x22c], R4 ;  /* 0x00022c0401007387 */ /* 0x0001e80000100800 */
[----:B------:R4:W-:Y:S01]  /*10740*/  STL [R1+0x228], R3 ;  /* 0x0002280301007387 */ /* 0x0009e20000100800 */
[----:B--2---:R-:W-:-:S03]  /*10750*/  FFMA R6, R6, R2, R7 ;  /* 0x0000000206067223 */ /* 0x004fc60000000007 */
[----:B------:R2:W5:Y:S02]  /*10760*/  LDL.LU R7, [R1+0x238] ;  /* 0x0002380001077983 */ /* 0x0005640000300800 */
[----:B---3--:R-:W-:Y:S02]  /*10770*/  F2FP.F16.F32.PACK_AB R5, RZ, R6 ;  /* 0x00000006ff05723e */ /* 0x008fe400000000ff */
[----:B------:R2:W5:Y:S02]  /*10780*/  LDL.LU R6, [R1+0x234] ;  /* 0x0002340001067983 */ /* 0x0005640000300800 */
[----:B0-----:R-:W-:Y:S02]  /*10790*/  PRMT R4, R5, 0x7610, R4 ;  /* 0x0000761005047816 */ /* 0x001fe40000000004 */
[----:B------:R2:W5:Y:S01]  /*107a0*/  LDL.LU R5, [R1+0x230] ;  /* 0x0002300001057983 */ /* 0x0005620000300800 */
[----:B------:R-:W-:Y:S02]  /*107b0*/  ISETP.GT.AND P1, PT, R0, 0x10, P3 ;  /* 0x000000100000780c */ /* 0x000fe40001f24270 */
[----:B----4-:R-:W-:-:S02]  /*107c0*/  PRMT R3, R4, 0x7610, R3 ;  /* 0x0000761004037816 */ /* 0x010fc40000000003 */
[----:B------:R2:W5:Y:S04]  /*107d0*/  LDL.LU R4, [R1+0x22c] ;  /* 0x00022c0001047983 */ /* 0x0005680000300800 */
[----:B------:R0:W-:Y:S04]  /*107e0*/  @P2 STG.E.U16 desc[UR52][R232.64+0x22], R3 ;  /* 0x00002203e8002986 */ /* 0x0001e8000c101534 */
[----:B0-----:R2:W5:Y:S01]  /*107f0*/  LDL.LU R3, [R1+0x228] ;  /* 0x0002280001037983 */ /* 0x0015620000300800 */
[----:B------:R-:W-:Y:S04]  /*10800*/  BSSY B1, `(.L_x_80) ;  /* 0x0000003000017945 */ /* 0x000fe80003800000 */
[----:B------:R-:W-:Y:S05]  /*10810*/  @!P1 BRA `(.L_x_81) ;  /* 0x0000000000049947 */ /* 0x000fea0003800000 */
[----:B------:R0:W5:Y:S02]  /*10820*/  LDG.E.LTC128B.U16 R15, desc[UR52][R20.64+0x20] ;  /* 0x00002034140f7981 */ /* 0x000164000c1e1520 */
.L_x_81:
[----:B------:R-:W-:Y:S05]  /*10830*/  BSYNC B1 ;  /* 0x0000000000017941 */ /* 0x000fea0003800000 */
.L_x_80:
        /* <DEDUP_REMOVED lines=12> */
[----:B-1----:R-:W-:Y:S02]  /*10900*/  PRMT R4, R5, 0x7610, R4 ;  /* 0x0000761005047816 */ /* 0x002fe40000000004 */
[----:B------:R3:W5:Y:S01]  /*10910*/  LDL.LU R5, [R1+0x230] ;  /* 0x0002300001057983 */ /* 0x0007620000300800 */
[----:B------:R-:W-:Y:S02]  /*10920*/  ISETP.GT.AND P2, PT, R0, 0x11, P3 ;  /* 0x000000110000780c */ /* 0x000fe40001f44270 */
[----:B--2---:R-:W-:-:S02]  /*10930*/  PRMT R3, R4, 0x7610, R3 ;  /* 0x0000761004037816 */ /* 0x004fc40000000003 */
[----:B------:R3:W5:Y:S04]  /*10940*/  LDL.LU R4, [R1+0x22c] ;  /* 0x00022c0001047983 */ /* 0x0007680000300800 */
[----:B------:R1:W-:Y:S04]  /*10950*/  @P1 STG.E.U16 desc[UR52][R8.64+0x20], R3 ;  /* 0x0000200308001986 */ /* 0x0003e8000c101534 */
[----:B-1----:R3:W5:Y:S01]  /*10960*/  LDL.LU R3, [R1+0x228] ;  /* 0x0002280001037983 */ /* 0x0027620000300800 */
[----:B------:R-:W-:Y:S04]  /*10970*/  BSSY B1, `(.L_x_82) ;  /* 0x0000003000017945 */ /* 0x000fe80003800000 */
[----:B------:R-:W-:Y:S05]  /*10980*/  @!P2 BRA `(.L_x_83) ;  /* 0x000000000004a947 */ /* 0x000fea0003800000 */
[----:B------:R1:W5:Y:S02]  /*10990*/  LDG.E.LTC128B.U16 R15, desc[UR52][R20.64+0x22] ;  /* 0x00002234140f7981 */ /* 0x000364000c1e1520 */
.L_x_83:
[----:B------:R-:W-:Y:S05]  /*109a0*/  BSYNC B1 ;  /* 0x0000000000017941 */ /* 0x000fea0003800000 */
.L_x_82:
        /* <DEDUP_REMOVED lines=10> */
[----:B----4-:R-:W-:Y:S02]  /*10a50*/  F2FP.F16.F32.PACK_AB R5, RZ, R6 ;  /* 0x00000006ff05723e */ /* 0x010fe400000000ff */
[----:B------:R2:W5:Y:S02]  /*10a60*/  LDL.LU R6, [R1+0x234] ;  /* 0x0002340001067983 */ /* 0x0005640000300800 */
[----:B0-----:R-:W-:Y:S02]  /*10a70*/  PRMT R4, R5, 0x7610, R4 ;  /* 0x0000761005047816 */ /* 0x001fe40000000004 */
[----:B------:R2:W5:Y:S01]  /*10a80*/  LDL.LU R5, [R1+0x230] ;  /* 0x0002300001057983 */ /* 0x0005620000300800 */
[----:B------:R-:W-:Y:S02]  /*10a90*/  ISETP.GT.AND P1, PT, R0, 0x18, P4 ;  /* 0x000000180000780c */ /* 0x000fe40002724270 */
[----:B---3--:R-:W-:-:S02]  /*10aa0*/  PRMT R3, R4, 0x7610, R3 ;  /* 0x0000761004037816 */ /* 0x008fc40000000003 */
[----:B------:R2:W5:Y:S04]  /*10ab0*/  LDL.LU R4, [R1+0x22c] ;  /* 0x00022c0001047983 */ /* 0x0005680000300800 */
[----:B------:R0:W-:Y:S04]  /*10ac0*/  @P2 STG.E.U16 desc[UR52][R8.64+0x22], R3 ;  /* 0x0000220308002986 */ /* 0x0001e8000c101534 */
[----:B0-----:R2:W5:Y:S01]  /*10ad0*/  LDL.LU R3, [R1+0x228] ;  /* 0x0002280001037983 */ /* 0x0015620000300800 */
[----:B------:R-:W-:Y:S04]  /*10ae0*/  BSSY B1, `(.L_x_84) ;  /* 0x0000003000017945 */ /* 0x000fe80003800000 */
[----:B------:R-:W-:Y:S05]  /*10af0*/  @!P1 BRA `(.L_x_85) ;  /* 0x0000000000049947 */ /* 0x000fea0003800000 */
[----:B------:R0:W5:Y:S02]  /*10b00*/  LDG.E.LTC128B.U16 R15, desc[UR52][R22.64+0x30] ;  /* 0x00003034160f7981 */ /* 0x000164000c1e1520 */
.L_x_85:
[----:B------:R-:W-:Y:S05]  /*10b10*/  BSYNC B1 ;  /* 0x0000000000017941 */ /* 0x000fea0003800000 */
.L_x_84:
        /* <DEDUP_REMOVED lines=22> */
.L_x_87:
[----:B------:R-:W-:Y:S05]  /*10c80*/  BSYNC B1 ;  /* 0x0000000000017941 */ /* 0x000fea0003800000 */
.L_x_86:
        /* <DEDUP_REMOVED lines=22> */
.L_x_89:
[----:B------:R-:W-:Y:S05]  /*10df0*/  BSYNC B1 ;  /* 0x0000000000017941 */ /* 0x000fea0003800000 */
.L_x_88:
        /* <DEDUP_REMOVED lines=8> */
[----:B------:R-:W-:Y:S01]  /*10e80*/  ISETP.GT.AND P2, PT, R0, 0x19, P3 ;  /* 0x000000190000780c */ /* 0x000fe20001f44270 */
[----:B------:R-:W-:Y:S01]  /*10e90*/  BSSY B1, `(.L_x_90) ;  /* 0x000000f000017945 */ /* 0x000fe20003800000 */
[----:B---3--:R-:W-:-:S02]  /*10ea0*/  FFMA R6, R6, R2, R7 ;  /* 0x0000000206067223 */ /* 0x008fc40000000007 */
[----:B------:R3:W5:Y:S03]  /*10eb0*/  LDL.LU R7, [R1+0x238] ;  /* 0x0002380001077983 */ /* 0x0007660000300800 */
[----:B----4-:R-:W-:Y:S02]  /*10ec0*/  F2FP.F16.F32.PACK_AB R5, RZ, R6 ;  /* 0x00000006ff05723e */ /* 0x010fe400000000ff */
[----:B------:R3:W5:Y:S02]  /*10ed0*/  LDL.LU R6, [R1+0x234] ;  /* 0x0002340001067983 */ /* 0x0007640000300800 */
[----:B-1----:R-:W-:Y:S02]  /*10ee0*/  PRMT R4, R5, 0x7610, R4 ;  /* 0x0000761005047816 */ /* 0x002fe40000000004 */
[----:B------:R3:W5:Y:S02]  /*10ef0*/  LDL.LU R5, [R1+0x230] ;  /* 0x0002300001057983 */ /* 0x0007640000300800 */
[----:B--2---:R-:W-:-:S02]  /*10f00*/  PRMT R3, R4, 0x7610, R3 ;  /* 0x0000761004037816 */ /* 0x004fc40000000003 */
[----:B------:R3:W5:Y:S04]  /*10f10*/  LDL.LU R4, [R1+0x22c] ;  /* 0x00022c0001047983 */ /* 0x0007680000300800 */
[----:B------:R1:W-:Y:S04]  /*10f20*/  @P1 STG.E.U16 desc[UR52][R8.64+0x30], R3 ;  /* 0x0000300308001986 */ /* 0x0003e8000c101534 */
[----:B-1----:R3:W5:Y:S04]  /*10f30*/  LDL.LU R3, [R1+0x228] ;  /* 0x0002280001037983 */ /* 0x0027680000300800 */
[----:B------:R3:W-:Y:S01]  /*10f40*/  STL.S16 [R1+0x188], R15 ;  /* 0x0001880f01007387 */ /* 0x0007e20000100600 */
[----:B------:R-:W-:Y:S05]  /*10f50*/  @!P2 BRA `(.L_x_91) ;  /* 0x000000000008a947 */ /* 0x000fea0003800000 */
[----:B---3--:R-:W2:Y:S04]  /*10f60*/  LDG.E.LTC128B.U16 R15, desc[UR52][R20.64+0x32] ;  /* 0x00003234140f7981 */ /* 0x008ea8000c1e1520 */
[----:B--2---:R1:W-:Y:S02]  /*10f70*/  STL [R1+0x188], R15 ;  /* 0x0001880f01007387 */ /* 0x0043e40000100800 */
.L_x_91:
[----:B------:R-:W-:Y:S05]  /*10f80*/  BSYNC B1 ;  /* 0x0000000000017941 */ /* 0x000fea0003800000 */
.L_x_90:
[----:B------:R2:W-:Y:S04]  /*10f90*/  STL.64 [R1+0x268], R30 ;  /* 0x0002681e01007387 */ /* 0x0005e80000100a00 */
[----:B--2---:R-:W2:Y:S04]  /*10fa0*/  LDL.LU R31, [R1+0x1bc] ;  /* 0x0001bc00011f7983 */ /* 0x004ea80000300800 */
[----:B------:R4:W-:Y:S04]  /*10fb0*/  STL [R1+0x260], R27 ;  /* 0x0002601b01007387 */ /* 0x0009e80000100800 */
[----:B----4-:R-:W4:Y:S04]  /*10fc0*/  LDL.LU R27, [R1+0x140] ;  /* 0x00014000011b7983 */ /* 0x010f280000300800 */
[----:B------:R-:W-:Y:S04]  /*10fd0*/  STL.64 [R1+0x258], R28 ;  /* 0x0002581c01007387 */ /* 0x000fe80000100a00 */
[----:B------:R-:W-:Y:S04]  /*10fe0*/  STL [R1+0x250], R26 ;  /* 0x0002501a01007387 */ /* 0x000fe80000100800 */
[----:B------:R-:W-:Y:S04]  /*10ff0*/  STL.64 [R1+0x248], R24 ;  /* 0x0002481801007387 */ /* 0x000fe80000100a00 */
[----:B------:R-:W-:Y:S04]  /*11000*/  STL [R1+0x244], R17 ;  /* 0x0002441101007387 */ /* 0x000fe80000100800 */
[----:B------:R-:W-:Y:S04]  /*11010*/  STL [R1+0x240], R11 ;  /* 0x0002400b01007387 */ /* 0x000fe80000100800 */
[----:B------:R0:W-:Y:S04]  /*11020*/  STL.64 [R1+0x238], R22 ;  /* 0x0002381601007387 */ /* 0x0001e80000100a00 */
[----:B0-----:R-:W1:Y:S04]  /*11030*/  LDL.LU R22, [R1+0x188] ;  /* 0x0001880001167983 */ /* 0x001e680000300800 */
[----:B------:R-:W4:Y:S04]  /*11040*/  LDL R23, [R1+0x208] ;  /* 0x0002080001177983 */ /* 0x000f280000100800 */
[----:B------:R0:W-:Y:S04]  /*11050*/  STL.64 [R1+0x230], R20 ;  /* 0x0002301401007387 */ /* 0x0001e80000100a00 */
[----:B0-----:R-:W4:Y:S01]  /*11060*/  LDL.LU.64 R20, [R1+0x200] ;  /* 0x0002000001147983 */ /* 0x001f220000300a00 */
[----:B------:R-:W-:-:S03]  /*11070*/  IADD3 R26, P1, R14, 0x100, RZ ;  /* 0x000001000e1a7810 */ /* 0x000fc60007f3e0ff */
[----:B------:R-:W-:Y:S02]  /*11080*/  STL [R1+0x228], R10 ;  /* 0x0002280a01007387 */ /* 0x000fe40000100800 */
[----:B------:R-:W-:Y:S02]  /*11090*/  IMAD.X R14, RZ, RZ, UR7, P1 ;  /* 0x00000007ff0e7e24 */ /* 0x000fe400088e06ff */
[----:B------:R-:W4:Y:S02]  /*110a0*/  LDL.LU.64 R28, [R1+0x1c0] ;  /* 0x0001c000011c7983 */ /* 0x000f240000300a00 */
[----:B-----5:R-:W-:Y:S02]  /*110b0*/  IMAD R14, R14, R6, RZ ;  /* 0x000000060e0e7224 */ /* 0x020fe400078e02ff */
[----:B------:R-:W4:Y:S02]  /*110c0*/  LDL.LU.64 R24, [R1+0x218] ;  /* 0x0002180001187983 */ /* 0x000f240000300a00 */
[----:B------:R-:W-:-:S02]  /*110d0*/  IMAD R11, R26, R7, R14 ;  /* 0x000000071a0b7224 */ /* 0x000fc400078e020e */
[----:B-1-3--:R-:W-:-:S05]  /*110e0*/  HADD2.F32 R15, -RZ, R22.H0_H0 ;  /* 0x20000016ff0f7230 */ /* 0x00afca0000004100 */
[----:B------:R-:W-:-:S04]  /*110f0*/  FMUL R15, R15, R16 ;  /* 0x000000100f0f7220 */ /* 0x000fc80000400000 */
[----:B--2---:R-:W-:-:S05]  /*11100*/  FFMA R15, R31, R2, R15 ;  /* 0x000000021f0f7223 */ /* 0x004fca000000000f */
[----:B------:R-:W-:-:S05]  /*11110*/  F2FP.F16.F32.PACK_AB R15, RZ, R15 ;  /* 0x0000000fff0f723e */ /* 0x000fca00000000ff */
[----:B------:R0:W-:Y:S01]  /*11120*/  @P2 STG.E.U16 desc[UR52][R8.64+0x32], R15 ;  /* 0x0000320f08002986 */ /* 0x0001e2000c101534 */
[----:B------:R-:W-:Y:S01]  /*11130*/  ISETP.GT.AND P2, PT, R3, 0x100, PT ;  /* 0x000001000300780c */ /* 0x000fe20003f44270 */
[----:B----4-:R-:W-:-:S03]  /*11140*/  IMAD.WIDE.U32 R30, R26, R6, R20 ;  /* 0x000000061a1e7225 */ /* 0x010fc600078e0014 */
[----:B------:R-:W-:Y:S01]  /*11150*/  ISETP.GT.AND P6, PT, R0, RZ, P2 ;  /* 0x000000ff0000720c */ /* 0x000fe200017c4270 */
[----:B------:R-:W-:Y:S01]  /*11160*/  IMAD.IADD R7, R31, 0x1, R11 ;  /* 0x000000011f077824 */ /* 0x000fe200078e020b */
[----:B------:R-:W-:-:S04]  /*11170*/  LEA R14, P1, R30, R12, 0x1 ;  /* 0x0000000c1e0e7211 */ /* 0x000fc800078208ff */
[--C-:B0-----:R-:W-:Y:S02]  /*11180*/  LEA.HI.X R15, R30, R13, R7.reuse, 0x1, P1 ;  /* 0x0000000d1e0f7211 */ /* 0x101fe400008f0c07 */
[----:B------:R-:W-:Y:S01]  /*11190*/  PRMT R7, R22, 0x7610, R7 ;  /* 0x0000761016077816 */ /* 0x000fe20000000007 */
[----:B------:R-:W5:Y:S05]  /*111a0*/  LDL.LU.64 R30, [R1+0x268] ;  /* 0x00026800011e7983 */ /* 0x000f6a0000300a00 */
[----:B------:R0:W2:Y:S02]  /*111b0*/  @P6 LDG.E.LTC128B.U16 R7, desc[UR52][R14.64] ;  /* 0x000000340e076981 */ /* 0x0000a4000c1e1520 */
[----:B0-----:R-:W-:-:S04]  /*111c0*/  IMAD.WIDE.U32 R14, R26, R6, R18 ;  /* 0x000000061a0e7225 */ /* 0x001fc800078e0012 */
[----:B------:R-:W-:Y:S02]  /*111d0*/  IMAD.IADD R15, R11, 0x1, R15 ;  /* 0x000000010b0f7824 */ /* 0x000fe400078e020f */
[----:B------:R-:W-:-:S04]  /*111e0*/  IMAD.WIDE.U32 R22, R23, UR42, R14 ;  /* 0x0000002a17167c25 */ /* 0x000fc8000f8e000e */
[----:B------:R-:W3:Y:S04]  /*111f0*/  LDL R15, [R1+0x20c] ;  /* 0x00020c00010f7983 */ /* 0x000ee80000100800 */
[----:B--2---:R0:W-:Y:S02]  /*11200*/  STL [R1+0x188], R7 ;  /* 0x0001880701007387 */ /* 0x0041e40000100800 */
[----:B0-----:R-:W-:-:S05]  /*11210*/  HADD2.F32 R7, -RZ, R7.H0_H0 ;  /* 0x20000007ff077230 */ /* 0x001fca0000004100 */
[----:B------:R-:W-:-:S04]  /*11220*/  FMUL R7, R7, R16 ;  /* 0x0000001007077220 */ /* 0x000fc80000400000 */
[----:B------:R-:W-:Y:S01]  /*11230*/  FFMA R7, R27, R2, R7 ;  /* 0x000000021b077223 */ /* 0x000fe20000000007 */
[----:B---3--:R-:W-:Y:S01]  /*11240*/  IADD3 R15, R15, R23, RZ ;  /* 0x000000170f0f7210 */ /* 0x008fe20007ffe0ff */
[----:B------:R-:W-:Y:S02]  /*11250*/  IMAD.U32 R23, RZ, RZ, UR8 ;  /* 0x00000008ff177e24 */ /* 0x000fe4000f8e00ff */
[----:B------:R-:W-:-:S05]  /*11260*/  IMAD.U32 R27, RZ, RZ, UR9 ;  /* 0x00000009ff1b7e24 */ /* 0x000fca000f8e00ff */
[----:B------:R-:W-:Y:S02]  /*11270*/  SHF.L.U64.HI R23, R23, 0x9, R27 ;  /* 0x0000000917177819 */ /* 0x000fe4000001021b */
[----:B------:R0:W5:Y:S04]  /*11280*/  LDL.LU R27, [R1+0x260] ;  /* 0x00026000011b7983 */ /* 0x0001680000300800 */
[----:B------:R1:W-:Y:S04]  /*11290*/  STL [R1+0x194], R23 ;  /* 0x0001941701007387 */ /* 0x0003e80000100800 */
[----:B-1----:R-:W2:Y:S01]  /*112a0*/  LDL R23, [R1+0x194] ;  /* 0x0001940001177983 */ /* 0x002ea20000100800 */
[----:B------:R-:W-:-:S04]  /*112b0*/  LEA R14, P1, R22, R12, 0x1 ;  /* 0x0000000c160e7211 */ /* 0x000fc800078208ff */
[----:B------:R-:W-:Y:S01]  /*112c0*/  LEA.HI.X R15, R22, R13, R15, 0x1, P1 ;  /* 0x0000000d160f7211 */ /* 0x000fe200008f0c0f */
[----:B------:R-:W-:Y:S01]  /*112d0*/  IMAD.U32 R22, RZ, RZ, UR8 ;  /* 0x00000008ff167e24 */ /* 0x000fe2000f8e00ff */
[----:B------:R-:W-:-:S04]  /*112e0*/  F2FP.F16.F32.PACK_AB R7, RZ, R7 ;  /* 0x00000007ff07723e */ /* 0x000fc800000000ff */
[----:B------:R-:W-:Y:S02]  /*112f0*/  SHF.L.U32 R22, R22, 0x9, RZ ;  /* 0x0000000916167819 */ /* 0x000fe400000006ff */
[----:B------:R-:W-:Y:S01]  /*11300*/  PRMT R17, R7, 0x7610, R17 ;  /* 0x0000761007117816 */ /* 0x000fe20000000011 */
[----:B------:R-:W-:Y:S01]  /*11310*/  IMAD.WIDE.U32 R6, R26, R6, R28 ;  /* 0x000000061a067225 */ /* 0x000fe200078e001c */
[----:B------:R-:W-:Y:S01]  /*11320*/  IADD3 R22, P1, R22, R4, RZ ;  /* 0x0000000416167210 */ /* 0x000fe20007f3e0ff */
[----:B------:R0:W5:Y:S01]  /*11330*/  LDL.LU.64 R28, [R1+0x258] ;  /* 0x00025800011c7983 */ /* 0x0001620000300a00 */
[----:B------:R-:W-:Y:S01]  /*11340*/  PRMT R10, R17, 0x7610, R10 ;  /* 0x00007610110a7816 */ /* 0x000fe2000000000a */
[----:B------:R-:W-:Y:S02]  /*11350*/  IMAD.IADD R7, R11, 0x1, R7 ;  /* 0x000000010b077824 */ /* 0x000fe400078e0207 */
[----:B------:R0:W5:Y:S01]  /*11360*/  LDL.LU R26, [R1+0x250] ;  /* 0x00025000011a7983 */ /* 0x0001620000300800 */
[----:B--2---:R-:W-:Y:S01]  /*11370*/  IMAD.X R23, R23, 0x1, R5, P1 ;  /* 0x0000000117177824 */ /* 0x004fe200008e0605 */
[----:B------:R-:W-:-:S02]  /*11380*/  IADD3 R17, P1, R24, R6, RZ ;  /* 0x0000000618117210 */ /* 0x000fc40007f3e0ff */
[----:B------:R0:W5:Y:S04]  /*11390*/  LDL.LU.64 R24, [R1+0x248] ;  /* 0x0002480001187983 */ /* 0x0001680000300a00 */
[----:B------:R1:W-:Y:S04]  /*113a0*/  STL [R1+0x18c], R17 ;  /* 0x00018c1101007387 */ /* 0x0003e80000100800 */
[----:B------:R2:W-:Y:S04]  /*113b0*/  @P6 STG.E.U16 desc[UR52][R22.64], R10 ;  /* 0x0000000a16006986 */ /* 0x0005e8000c101534 */
[----:B-1----:R0:W5:Y:S04]  /*113c0*/  LDL.LU R17, [R1+0x244] ;  /* 0x0002440001117983 */ /* 0x0021680000300800 */
[----:B------:R0:W5:Y:S01]  /*113d0*/  LDL.LU R11, [R1+0x240] ;  /* 0x00024000010b7983 */ /* 0x0001620000300800 */
[----:B--2---:R-:W-:-:S03]  /*113e0*/  IMAD.X R10, R7, 0x1, R21, P1 ;  /* 0x00000001070a7824 */ /* 0x004fc600008e0615 */
[----:B------:R1:W-:Y:S04]  /*113f0*/  STL.64 [R1+0x180], R22 ;  /* 0x0001801601007387 */ /* 0x0003e80000100a00 */
[----:B-1----:R0:W5:Y:S04]  /*11400*/  LDL.LU.64 R22, [R1+0x238] ;  /* 0x0002380001167983 */ /* 0x0021680000300a00 */
[----:B------:R0:W5:Y:S04]  /*11410*/  LDL.LU.64 R20, [R1+0x230] ;  /* 0x0002300001147983 */ /* 0x0001680000300a00 */
[----:B------:R1:W-:Y:S04]  /*11420*/  STL [R1+0x198], R10 ;  /* 0x0001980a01007387 */ /* 0x0003e80000100800 */
[----:B-1----:R0:W5:Y:S01]  /*11430*/  LDL.LU R10, [R1+0x228] ;  /* 0x00022800010a7983 */ /* 0x0021620000300800 */
[----:B------:R-:W-:Y:S01]  /*11440*/  ISETP.GT.AND P6, PT, R0, 0x1, P2 ;  /* 0x000000010000780c */ /* 0x000fe200017c4270 */
[----:B------:R-:W-:Y:S01]  /*11450*/  BSSY B1, `(.L_x_92) ;  /* 0x0000007000017945 */ /* 0x000fe20003800000 */
[----:B------:R-:W-:-:S11]  /*11460*/  IADD3 R6, P1, R18, R6, RZ ;  /* 0x0000000612067210 */ /* 0x000fd60007f3e0ff */
[----:B0-----:R-:W-:Y:S05]  /*11470*/  @!P6 BRA `(.L_x_93) ;  /* 0x000000000010e947 */ /* 0x001fea0003800000 */
[----:B------:R0:W-:Y:S04]  /*11480*/  STL [R1+0x228], R0 ;  /* 0x0002280001007387 */ /* 0x0001e80000100800 */
[----:B0-----:R-:W2:Y:S04]  /*11490*/  LDG.E.LTC128B.U16 R0, desc[UR52][R14.64+0x2] ;  /* 0x000002340e007981 */ /* 0x001ea8000c1e1520 */
[----:B--2---:R0:W-:Y:S04]  /*114a0*/  STL [R1+0x188], R0 ;  /* 0x0001880001007387 */ /* 0x0041e80000100800 */
[----:B0-----:R0:W5:Y:S02]  /*114b0*/  LDL.LU R0, [R1+0x228] ;  /* 0x0002280001007983 */ /* 0x0011640000300800 */
.L_x_93:
[----:B------:R-:W-:Y:S05]  /*114c0*/  BSYNC B1 ;  /* 0x0000000000017941 */ /* 0x000fea0003800000 */
.L_x_92:
[----:B------:R1:W-:Y:S04]  /*114d0*/  STL [R1+0x240], R9 ;  /* 0x0002400901007387 */ /* 0x0003e80000100800 */
[----:B-1----:R-:W2:Y:S04]  /*114e0*/  LDL.LU R9, [R1+0x18c] ;  /* 0x00018c0001097983 */ /* 0x002ea80000300800 */
[----:B------:R1:W-:Y:S04]  /*114f0*/  STL.64 [R1+0x238], R14 ;  /* 0x0002380e01007387 */ /* 0x0003e80000100a00 */
[----:B-1----:R-:W3:Y:S04]  /*11500*/  LDL.LU R14, [R1+0x144] ;  /* 0x00014400010e7983 */ /* 0x002ee80000300800 */
[----:B------:R-:W4:Y:S04]  /*11510*/  LDL.LU R15, [R1+0x208] ;  /* 0x00020800010f7983 */ /* 0x000f280000300800 */
[----:B-----5:R1:W-:Y:S01]  /*11520*/  STL.64 [R1+0x230], R10 ;  /* 0x0002300a01007387 */ /* 0x0203e20000100a00 */
[----:B------:R-:W-:-:S03]  /*11530*/  IADD3.X R7, R19, R7, RZ, P1, !PT ;  /* 0x0000000713077210 */ /* 0x000fc60000ffe4ff */
[----:B-1----:R-:W2:Y:S04]  /*11540*/  LDL.64 R10, [R1+0x180] ;  /* 0x00018000010a7983 */ /* 0x002ea80000100a00 */
[----:B------:R1:W-:Y:S04]  /*11550*/  STL [R1+0x228], R8 ;  /* 0x0002280801007387 */ /* 0x0003e80000100800 */
[----:B-1----:R-:W3:Y:S04]  /*11560*/  LDL.LU R8, [R1+0x188] ;  /* 0x0001880001087983 */ /* 0x002ee80000300800 */
[----:B------:R-:W2:Y:S01]  /*11570*/  LDL.LU R19, [R1+0x20c] ;  /* 0x00020c0001137983 */ /* 0x000ea20000300800 */
[----:B----4-:R-:W-:-:S03]  /*11580*/  IMAD.WIDE.U32 R6, R15, UR42, R6 ;  /* 0x0000002a0f067c25 */ /* 0x010fc6000f8e0006 */
[----:B------:R-:W4:Y:S01]  /*11590*/  LDL.LU R15, [R1+0x198] ;  /* 0x00019800010f7983 */ /* 0x000f220000300800 */
[----:B---3--:R-:W-:-:S05]  /*115a0*/  HADD2.F32 R18, -RZ, R8.H0_H0 ;  /* 0x20000008ff127230 */ /* 0x008fca0000004100 */
[----:B------:R-:W-:-:S04]  /*115b0*/  FMUL R18, R18, R16 ;  /* 0x0000001012127220 */ /* 0x000fc80000400000 */
[----:B------:R-:W-:Y:S01]  /*115c0*/  FFMA R18, R14, R2, R18 ;  /* 0x000000020e127223 */ /* 0x000fe20000000012 */
[----:B--2---:R-:W-:Y:S01]  /*115d0*/  LEA R14, P1, R9, R12, 0x1 ;  /* 0x0000000c090e7211 */ /* 0x004fe200078208ff */
[----:B------:R-:W-:-:S03]  /*115e0*/  IMAD.IADD R7, R19, 0x1, R7 ;  /* 0x0000000113077824 */ /* 0x000fc600078e0207 */
[----:B------:R-:W-:Y:S01]  /*115f0*/  F2FP.F16.F32.PACK_AB R18, RZ, R18 ;  /* 0x00000012ff12723e */ /* 0x000fe200000000ff */
[----:B------:R-:W-:-:S04]  /*11600*/  IMAD.U32 R19, RZ, RZ, UR8 ;  /* 0x00000008ff137e24 */ /* 0x000fc8000f8e00ff */
[----:B------:R-:W-:Y:S01]  /*11610*/  IMAD.SHL.U32 R19, R19, 0x10, RZ ;  /* 0x0000001013137824 */ /* 0x000fe200078e00ff */
[-C--:B----4-:R-:W-:Y:S02]  /*11620*/  LEA.HI.X R15, R9, R13.reuse, R15, 0x1, P1 ;  /* 0x0000000d090f7211 */ /* 0x090fe400008f0c0f */
[C---:B------:R-:W-:Y:S01]  /*11630*/  LEA R12, P1, R6.reuse, R12, 0x1 ;  /* 0x0000000c060c7211 */ /* 0x040fe200078208ff */
[----:B------:R1:W5:Y:S03]  /*11640*/  LDL.LU R9, [R1+0x240] ;  /* 0x0002400001097983 */ /* 0x0003660000300800 */
[----:B------:R-:W-:Y:S01]  /*11650*/  LEA.HI.X R13, R6, R13, R7, 0x1, P1 ;  /* 0x0000000d060d7211 */ /* 0x000fe200008f0c07 */
[----:B------:R-:W-:Y:S01]  /*11660*/  @P6 IMAD.MOV.U32 R7, RZ, RZ, R11 ;  /* 0x000000ffff076224 */ /* 0x000fe200078e000b */
[----:B------:R-:W-:-:S05]  /*11670*/  @P6 MOV R6, R10 ;  /* 0x0000000a00066202 */ /* 0x000fca0000000f00 */
[----:B------:R2:W-:Y:S04]  /*11680*/  @P6 STG.E.U16 desc[UR52][R6.64+0x2], R18 ;  /* 0x0000021206006986 */ /* 0x0005e8000c101534 */
[----:B------:R3:W-:Y:S01]  /*11690*/  STL.64 [R1+0x140], R14 ;  /* 0x0001400e01007387 */ /* 0x0007e20000100a00 */
[----:B--2---:R-:W-:-:S04]  /*116a0*/  IMAD.U32 R7, RZ, RZ, UR8 ;  /* 0x00000008ff077e24 */ /* 0x004fc8000f8e00ff */
[----:B------:R-:W-:Y:S01]  /*116b0*/  IMAD.SHL.U32 R7, R7, 0x200, RZ ;  /* 0x0000020007077824 */ /* 0x000fe200078e00ff */
[----:B---3--:R1:W5:Y:S04]  /*116c0*/  LDL.LU.64 R14, [R1+0x238] ;  /* 0x00023800010e7983 */ /* 0x0083680000300a00 */
[----:B------:R-:W2:Y:S01]  /*116d0*/  LDL R18, [R1+0x1c8] ;  /* 0x0001c80001127983 */ /* 0x000ea20000100800 */
[----:B------:R-:W-:-:S03]  /*116e0*/  IADD3 R6, P1, P6, R19, R4, R7 ;  /* 0x0000000413067210 */ /* 0x000fc60007e3e007 */
[----:B------:R-:W2:Y:S02]  /*116f0*/  LDL.LU R7, [R1+0x194] ;  /* 0x0001940001077983 */ /* 0x000ea40000300800 */
[----:B--2---:R-:W-:Y:S02]  /*11700*/  IADD3.X R7, R18, R5, R7, P1, P6 ;  /* 0x0000000512077210 */ /* 0x004fe40000fec407 */
[----:B------:R-:W-:Y:S02]  /*11710*/  IADD3 R18, P6, R10, R19, RZ ;  /* 0x000000130a127210 */ /* 0x000fe40007fde0ff */
[----:B------:R-:W2:Y:S01]  /*11720*/  LDL R19, [R1+0x1c8] ;  /* 0x0001c80001137983 */ /* 0x000ea20000100800 */
[----:B------:R-:W-:Y:S02]  /*11730*/  ISETP.GT.AND P1, PT, R3, 0x108, PT ;  /* 0x000001080300780c */ /* 0x000fe40003f24270 */
[----:B------:R-:W-:Y:S01]  /*11740*/  PRMT R3, R8, 0x7610, R3 ;  /* 0x0000761008037816 */ /* 0x000fe20000000003 */
[----:B------:R-:W-:Y:S01]  /*11750*/  BSSY B1, `(.L_x_94) ;  /* 0x000000a000017945 */ /* 0x000fe20003800000 */
[----:B--2---:R-:W-:-:S02]  /*11760*/  IADD3.X R19, R11, R19, RZ, P6, !PT ;  /* 0x000000130b137210 */ /* 0x004fc400037fe4ff */
[----:B------:R1:W5:Y:S04]  /*11770*/  LDL.LU.64 R10, [R1+0x230] ;  /* 0x00023000010a7983 */ /* 0x0003680000300a00 */
[----:B------:R1:W5:Y:S01]  /*11780*/  LDL.LU R8, [R1+0x228] ;  /* 0x0002280001087983 */ /* 0x0003620000300800 */
[----:B------:R-:W-:-:S13]  /*11790*/  ISETP.GT.AND P6, PT, R0, RZ, P1 ;  /* 0x000000ff0000720c */ /* 0x000fda0000fc4270 */
[----:B-1----:R-:W-:Y:S05]  /*117a0*/  @!P6 BRA `(.L_x_95) ;  /* 0x000000000010e947 */ /* 0x002fea0003800000 */
[----:B------:R1:W-:Y:S04]  /*117b0*/  STL [R1+0x228], R2 ;  /* 0x0002280201007387 */ /* 0x0003e80000100800 */
[----:B-1----:R-:W2:Y:S04]  /*117c0*/  LDL.LU.64 R2, [R1+0x140] ;  /* 0x0001400001027983 */ /* 0x002ea80000300a00 */
[----:B--2---:R1:W5:Y:S04]  /*117d0*/  LDG.E.LTC128B.U16 R3, desc[UR52][R2.64] ;  /* 0x0000003402037981 */ /* 0x004368000c1e1520 */
[----:B------:R1:W5:Y:S02]  /*117e0*/  LDL.LU R2, [R1+0x228] ;  /* 0x0002280001027983 */ /* 0x0003640000300800 */
.L_x_95:
[----:B------:R-:W-:Y:S05]  /*117f0*/  BSYNC B1 ;  /* 0x0000000000017941 */ /* 0x000fea0003800000 */
.L_x_94:
        /* <DEDUP_REMOVED lines=12> */
[----:B----4-:R-:W-:Y:S02]  /*118c0*/  PRMT R5, R6, 0x7610, R5 ;  /* 0x0000761006057816 */ /* 0x010fe40000000005 */
[----:B------:R2:W5:Y:S02]  /*118d0*/  LDL.LU R6, [R1+0x230] ;  /* 0x0002300001067983 */ /* 0x0005640000300800 */
[----:B0-----:R-:W-:-:S02]  /*118e0*/  PRMT R4, R5, 0x7610, R4 ;  /* 0x0000761005047816 */ /* 0x001fc40000000004 */
[----:B------:R2:W5:Y:S04]  /*118f0*/  LDL.LU R5, [R1+0x22c] ;  /* 0x00022c0001057983 */ /* 0x0005680000300800 */
[----:B------:R0:W-:Y:S04]  /*11900*/  @P6 STG.E.U16 desc[UR52][R18.64], R4 ;  /* 0x0000000412006986 */ /* 0x0001e8000c101534 */
[----:B0-----:R2:W5:Y:S01]  /*11910*/  LDL.LU R4, [R1+0x228] ;  /* 0x0002280001047983 */ /* 0x0015620000300800 */
[----:B------:R-:W-:Y:S01]  /*11920*/  ISETP.GT.AND P6, PT, R0, 0x1, P1 ;  /* 0x000000010000780c */ /* 0x000fe20000fc4270 */
[----:B------:R-:W-:-:S12]  /*11930*/  BSSY B1, `(.L_x_96) ;  /* 0x0000003000017945 */ /* 0x000fd80003800000 */
[----:B--2---:R-:W-:Y:S05]  /*11940*/  @!P6 BRA `(.L_x_97) ;  /* 0x000000000004e947 */ /* 0x004fea0003800000 */
[----:B------:R0:W5:Y:S02]  /*11950*/  LDG.E.LTC128B.U16 R3, desc[UR52][R12.64+0x2] ;  /* 0x000002340c037981 */ /* 0x000164000c1e1520 */
.L_x_97:
[----:B------:R-:W-:Y:S05]  /*11960*/  BSYNC B1 ;  /* 0x0000000000017941 */ /* 0x000fea0003800000 */
.L_x_96:
        /* <DEDUP_REMOVED lines=14> */
[----:B-1----:R-:W-:-:S02]  /*11a50*/  PRMT R4, R5, 0x7610, R4 ;  /* 0x0000761005047816 */ /* 0x002fc40000000004 */
[----:B------:R2:W5:Y:S04]  /*11a60*/  LDL.LU R5, [R1+0x22c] ;  /* 0x00022c0001057983 */ /* 0x0005680000300800 */
[----:B------:R1:W-:Y:S04]  /*11a70*/  @P6 STG.E.U16 desc[UR52][R18.64+0x2], R4 ;  /* 0x0000020412006986 */ /* 0x0003e8000c101534 */
[----:B-1----:R2:W5:Y:S01]  /*11a80*/  LDL.LU R4, [R1+0x228] ;  /* 0x0002280001047983 */ /* 0x0025620000300800 */
[----:B------:R-:W-:Y:S01]  /*11a90*/  ISETP.GT.AND P6, PT, R0, 0x8, P2 ;  /* 0x000000080000780c */ /* 0x000fe200017c4270 */
[----:B------:R-:W-:-:S12]  /*11aa0*/  BSSY B1, `(.L_x_98) ;  /* 0x0000003000017945 */ /* 0x000fd80003800000 */
[----:B--2---:R-:W-:Y:S05]  /*11ab0*/  @!P6 BRA `(.L_x_99) ;  /* 0x000000000004e947 */ /* 0x004fea0003800000 */
[----:B------:R1:W5:Y:S02]  /*11ac0*/  LDG.E.LTC128B.U16 R3, desc[UR52][R14.64+0x10] ;  /* 0x000010340e037981 */ /* 0x000364000c1e1520 */
.L_x_99:
[----:B------:R-:W-:Y:S05]  /*11ad0*/  BSYNC B1 ;  /* 0x0000000000017941 */ /* 0x000fea0003800000 */
.L_x_98:
[----:B------:R-:W2:Y:S01]  /*11ae0*/  LDL.LU R19, [R1+0x150] ;  /* 0x0001500001137983 */ /* 0x000ea20000300800 */
[----:B-----5:R-:W-:-:S03]  /*11af0*/  HADD2.F32 R18, -RZ, R3.H0_H0 ;  /* 0x20000003ff127230 */ /* 0x020fc60000004100 */
[----:B------:R3:W-:Y:S02]  /*11b00*/  STL [R1+0x228], R4 ;  /* 0x0002280401007387 */ /* 0x0007e40000100800 */
[----:B------:R-:W-:-:S04]  /*11b10*/  FMUL R18, R18, R16 ;  /* 0x0000001012127220 */ /* 0x000fc80000400000 */
[----:B--2---:R-:W-:-:S05]  /*11b20*/  FFMA R18, R19, R2, R18 ;  /* 0x0000000213127223 */ /* 0x004fca0000000012 */
[----:B------:R-:W-:-:S04]  /*11b30*/  F2FP.F16.F32.PACK_AB R18, RZ, R18 ;  /* 0x00000012ff12723e */ /* 0x000fc800000000ff */
[----:B---3--:R-:W-:Y:S02]  /*11b40*/  PRMT R4, R18, 0x7610, R4 ;  /* 0x0000761012047816 */ /* 0x008fe40000000004 */
[----:B------:R-:W2:Y:S01]  /*11b50*/  LDL.64 R18, [R1+0x180] ;  /* 0x0001800001127983 */ /* 0x000ea20000100a00 */
[----:B------:R-:W-:Y:S03]  /*11b60*/  BSSY B1, `(.L_x_100) ;  /* 0x0000006000017945 */ /* 0x000fe60003800000 */
[----:B--2---:R2:W-:Y:S04]  /*11b70*/  @P6 STG.E.U16 desc[UR52][R18.64+0x10], R4 ;  /* 0x0000100412006986 */ /* 0x0045e8000c101534 */
[----:B--2---:R2:W5:Y:S01]  /*11b80*/  LDL.LU R4, [R1+0x228] ;  /* 0x0002280001047983 */ /* 0x0045620000300800 */
[----:B------:R-:W-:-:S13]  /*11b90*/  ISETP.GT.AND P6, PT, R0, 0x9, P2 ;  /* 0x000000090000780c */ /* 0x000fda00017c4270 */
[----:B--2---:R-:W-:Y:S05]  /*11ba0*/  @!P6 BRA `(.L_x_101) ;  /* 0x000000000004e947 */ /* 0x004fea0003800000 */
[----:B------:R2:W5:Y:S02]  /*11bb0*/  LDG.E.LTC128B.U16 R3, desc[UR52][R14.64+0x12] ;  /* 0x000012340e037981 */ /* 0x000564000c1e1520 */
.L_x_101:
[----:B------:R-:W-:Y:S05]  /*11bc0*/  BSYNC B1 ;  /* 0x0000000000017941 */ /* 0x000fea0003800000 */
.L_x_100:
[----:B------:R3:W-:Y:S04]  /*11bd0*/  STL [R1+0x240], R10 ;  /* 0x0002400a01007387 */ /* 0x0007e80000100800 */
[----:B---3--:R-:W3:Y:S04]  /*11be0*/  LDL.LU R10, [R1+0x154] ;  /* 0x00015400010a7983 */ /* 0x008ee80000300800 */
[----:B------:R-:W-:Y:S04]  /*11bf0*/  STL [R1+0x23c], R9 ;  /* 0x00023c0901007387 */ /* 0x000fe80000100800 */
[----:B------:R-:W-:Y:S04]  /*11c00*/  STL [R1+0x238], R8 ;  /* 0x0002380801007387 */ /* 0x000fe80000100800 */
[----:B------:R4:W-:Y:S04]  /*11c10*/  STL.64 [R1+0x230], R6 ;  /* 0x0002300601007387 */ /* 0x0009e80000100a00 */
[----:B----4-:R-:W4:Y:S04]  /*11c20*/  LDL.LU.64 R6, [R1+0x180] ;  /* 0x0001800001067983 */ /* 0x010f280000300a00 */
[----:B-----5:R0:W-:Y:S02]  /*11c30*/  STL.64 [R1+0x228], R4 ;  /* 0x0002280401007387 */ /* 0x0201e40000100a00 */
[----:B0-----:R-:W-:-:S05]  /*11c40*/  HADD2.F32 R5, -RZ, R3.H0_H0 ;  /* 0x20000003ff057230 */ /* 0x001fca0000004100 */
[----:B------:R-:W-:-:S04]  /*11c50*/  FMUL R5, R5, R16 ;  /* 0x0000001005057220 */ /* 0x000fc80000400000 */
[----:B---3--:R-:W-:Y:S01]  /*11c60*/  FFMA R10, R10, R2, R5 ;  /* 0x000000020a0a7223 */ /* 0x008fe20000000005 */
[----:B------:R-:W-:-:S04]  /*11c70*/  IMAD.U32 R5, RZ, RZ, UR8 ;  /* 0x00000008ff057e24 */ /* 0x000fc8000f8e00ff */
[----:B------:R-:W-:Y:S01]  /*11c80*/  F2FP.F16.F32.PACK_AB R9, RZ, R10 ;  /* 0x0000000aff09723e */ /* 0x000fe200000000ff */
[----:B------:R-:W-:Y:S01]  /*11c90*/  IMAD.SHL.U32 R5, R5, 0x10, RZ ;  /* 0x0000001005057824 */ /* 0x000fe200078e00ff */
[----:B------:R0:W5:Y:S02]  /*11ca0*/  LDL.LU R10, [R1+0x240] ;  /* 0x00024000010a7983 */ /* 0x0001640000300800 */
[----:B------:R-:W-:Y:S02]  /*11cb0*/  PRMT R8, R9, 0x7610, R8 ;  /* 0x0000761009087816 */ /* 0x000fe40000000008 */
[----:B------:R0:W5:Y:S02]  /*11cc0*/  LDL.LU R9, [R1+0x23c] ;  /* 0x00023c0001097983 */ /* 0x0001640000300800 */
[----:B------:R-:W-:Y:S02]  /*11cd0*/  PRMT R4, R8, 0x7610, R4 ;  /* 0x0000761008047816 */ /* 0x000fe40000000004 */
[----:B------:R0:W5:Y:S04]  /*11ce0*/  LDL.LU R8, [R1+0x238] ;  /* 0x0002380001087983 */ /* 0x0001680000300800 */
[----:B------:R4:W-:Y:S02]  /*11cf0*/  @P6 STG.E.U16 desc[UR52][R18.64+0x12], R4 ;  /* 0x0000120412006986 */ /* 0x0009e4000c101534 */
[----:B----4-:R-:W-:-:S02]  /*11d00*/  IADD3 R4, P6, R5, R6, RZ ;  /* 0x0000000605047210 */ /* 0x010fc40007fde0ff */
[----:B------:R-:W3:Y:S01]  /*11d10*/  LDL.LU R5, [R1+0x1c8] ;  /* 0x0001c80001057983 */ /* 0x000ee20000300800 */
[----:B------:R-:W-:Y:S02]  /*11d20*/  BSSY B1, `(.L_x_102) ;  /* 0x0000008000017945 */ /* 0x000fe40003800000 */
[----:B---3--:R-:W-:Y:S02]  /*11d30*/  IMAD.X R5, R5, 0x1, R7, P6 ;  /* 0x0000000105057824 */ /* 0x008fe400030e0607 */
[----:B------:R0:W5:Y:S04]  /*11d40*/  LDL.LU.64 R6, [R1+0x230] ;  /* 0x0002300001067983 */ /* 0x0001680000300a00 */
[----:B------:R3:W-:Y:S04]  /*11d50*/  STL.64 [R1+0x140], R4 ;  /* 0x0001400401007387 */ /* 0x0007e80000100a00 */
[----:B---3--:R0:W5:Y:S01]  /*11d60*/  LDL.LU.64 R4, [R1+0x228] ;  /* 0x0002280001047983 */ /* 0x0081620000300a00 */
[----:B------:R-:W-:-:S13]  /*11d70*/  ISETP.GT.AND P6, PT, R0, 0x8, P1 ;  /* 0x000000080000780c */ /* 0x000fda0000fc4270 */
[----:B0-----:R-:W-:Y:S05]  /*11d80*/  @!P6 BRA `(.L_x_103) ;  /* 0x000000000004e947 */ /* 0x001fea0003800000 */
[----:B------:R0:W5:Y:S02]  /*11d90*/  LDG.E.LTC128B.U16 R3, desc[UR52][R12.64+0x10] ;  /* 0x000010340c037981 */ /* 0x000164000c1e1520 */
.L_x_103:
[----:B------:R-:W-:Y:S05]  /*11da0*/  BSYNC B1 ;  /* 0x0000000000017941 */ /* 0x000fea0003800000 */
.L_x_102:
[----:B-----5:R-:W-:Y:S04]  /*11db0*/  STL [R1+0x244], R10 ;  /* 0x0002440a01007387 */ /* 0x020fe80000100800 */
[----:B------:R3:W-:Y:S04]  /*11dc0*/  STL [R1+0x240], R9 ;  /* 0x0002400901007387 */ /* 0x0007e80000100800 */
[----:B---3--:R-:W3:Y:S04]  /*11dd0*/  LDL.LU R9, [R1+0x158] ;  /* 0x0001580001097983 */ /* 0x008ee80000300800 */
[----:B------:R-:W-:Y:S04]  /*11de0*/  STL [R1+0x23c], R8 ;  /* 0x00023c0801007387 */ /* 0x000fe80000100800 */
[----:B------:R-:W-:Y:S04]  /*11df0*/  STL [R1+0x238], R5 ;  /* 0x0002380501007387 */ /* 0x000fe80000100800 */
[----:B------:R4:W-:Y:S04]  /*11e00*/  STL.64 [R1+0x230], R6 ;  /* 0x0002300601007387 */ /* 0x0009e80000100a00 */
[----:B----4-:R-:W4:Y:S01]  /*11e10*/  LDL.LU.64 R6, [R1+0x140] ;  /* 0x0001400001067983 */ /* 0x010f220000300a00 */
[----:B------:R-:W-:-:S03]  /*11e20*/  HADD2.F32 R10, -RZ, R3.H0_H0 ;  /* 0x20000003ff0a7230 */ /* 0x000fc60000004100 */
[----:B------:R1:W-:Y:S02]  /*11e30*/  STL [R1+0x228], R4 ;  /* 0x0002280401007387 */ /* 0x0003e40000100800 */
[----:B------:R-:W-:-:S04]  /*11e40*/  FMUL R10, R10, R16 ;  /* 0x000000100a0a7220 */ /* 0x000fc80000400000 */
[----:B---3--:R-:W-:Y:S02]  /*11e50*/  FFMA R9, R9, R2, R10 ;  /* 0x0000000209097223 */ /* 0x008fe4000000000a */
[----:B------:R3:W5:Y:S03]  /*11e60*/  LDL.LU R10, [R1+0x244] ;  /* 0x00024400010a7983 */ /* 0x0007660000300800 */
[----:B------:R-:W-:Y:S02]  /*11e70*/  F2FP.F16.F32.PACK_AB R8, RZ, R9 ;  /* 0x00000009ff08723e */ /* 0x000fe400000000ff */
[----:B------:R3:W5:Y:S02]  /*11e80*/  LDL.LU R9, [R1+0x240] ;  /* 0x0002400001097983 */ /* 0x0007640000300800 */
[----:B------:R-:W-:Y:S02]  /*11e90*/  PRMT R5, R8, 0x7610, R5 ;  /* 0x0000761008057816 */ /* 0x000fe40000000005 */
[----:B------:R3:W5:Y:S02]  /*11ea0*/  LDL.LU R8, [R1+0x23c] ;  /* 0x00023c0001087983 */ /* 0x0007640000300800 */
[----:B-1----:R-:W-:-:S02]  /*11eb0*/  PRMT R4, R5, 0x7610, R4 ;  /* 0x0000761005047816 */ /* 0x002fc40000000004 */
[----:B------:R3:W5:Y:S04]  /*11ec0*/  LDL.LU R5, [R1+0x238] ;  /* 0x0002380001057983 */ /* 0x0007680000300800 */
[----:B----4-:R1:W-:Y:S04]  /*11ed0*/  @P6 STG.E.U16 desc[UR52][R6.64+0x10], R4 ;  /* 0x0000100406006986 */ /* 0x0103e8000c101534 */
[----:B-1----:R3:W5:Y:S04]  /*11ee0*/  LDL.LU.64 R6, [R1+0x230] ;  /* 0x0002300001067983 */ /* 0x0027680000300a00 */
[----:B------:R3:W5:Y:S01]  /*11ef0*/  LDL.LU R4, [R1+0x228] ;  /* 0x0002280001047983 */ /* 0x0007620000300800 */
[----:B------:R-:W-:Y:S01]  /*11f00*/  ISETP.GT.AND P6, PT, R0, 0x9, P1 ;  /* 0x000000090000780c */ /* 0x000fe20000fc4270 */
[----:B------:R-:W-:-:S12]  /*11f10*/  BSSY B1, `(.L_x_104) ;  /* 0x0000003000017945 */ /* 0x000fd80003800000 */
[----:B---3--:R-:W-:Y:S05]  /*11f20*/  @!P6 BRA `(.L_x_105) ;  /* 0x000000000004e947 */ /* 0x008fea0003800000 */
[----:B------:R1:W5:Y:S02]  /*11f30*/  LDG.E.LTC128B.U16 R3, desc[UR52][R12.64+0x12] ;  /* 0x000012340c037981 */ /* 0x000364000c1e1520 */
.L_x_105:
[----:B------:R-:W-:Y:S05]  /*11f40*/  BSYNC B1 ;  /* 0x0000000000017941 */ /* 0x000fea0003800000 */
.L_x_104:
        /* <DEDUP_REMOVED lines=13> */
[----:B------:R3:W5:Y:S02]  /*12020*/  LDL.LU R8, [R1+0x230] ;  /* 0x0002300001087983 */ /* 0x0007640000300800 */
[----:B--2---:R-:W-:-:S02]  /*12030*/  PRMT R4, R5, 0x7610, R4 ;  /* 0x0000761005047816 */ /* 0x004fc40000000004 */
[----:B------:R3:W5:Y:S04]  /*12040*/  LDL.LU R5, [R1+0x22c] ;  /* 0x00022c0001057983 */ /* 0x0007680000300800 */
[----:B------:R0:W-:Y:S04]  /*12050*/  @P6 STG.E.U16 desc[UR52][R6.64+0x12], R4 ;  /* 0x0000120406006986 */ /* 0x0001e8000c101534 */
[----:B0-----:R3:W5:Y:S01]  /*12060*/  LDL.LU R4, [R1+0x228] ;  /* 0x0002280001047983 */ /* 0x0017620000300800 */
[----:B------:R-:W-:Y:S01]  /*12070*/  ISETP.GT.AND P6, PT, R0, 0x10, P2 ;  /* 0x000000100000780c */ /* 0x000fe200017c4270 */
[----:B------:R-:W-:-:S12]  /*12080*/  BSSY B1, `(.L_x_106) ;  /* 0x0000003000017945 */ /* 0x000fd80003800000 */
[----:B---3--:R-:W-:Y:S05]  /*12090*/  @!P6 BRA `(.L_x_107) ;  /* 0x000000000004e947 */ /* 0x008fea0003800000 */
[----:B------:R0:W5:Y:S02]  /*120a0*/  LDG.E.LTC128B.U16 R3, desc[UR52][R14.64+0x20] ;  /* 0x000020340e037981 */ /* 0x000164000c1e1520 */
.L_x_107:
[----:B------:R-:W-:Y:S05]  /*120b0*/  BSYNC B1 ;  /* 0x0000000000017941 */ /* 0x000fea0003800000 */
.L_x_106:
        /* <DEDUP_REMOVED lines=22> */
.L_x_109:
[----:B------:R-:W-:Y:S05]  /*12220*/  BSYNC B1 ;  /* 0x0000000000017941 */ /* 0x000fea0003800000 */
.L_x_108:
        /* <DEDUP_REMOVED lines=22> */
.L_x_111:
[----:B------:R-:W-:Y:S05]  /*12390*/  BSYNC B1 ;  /* 0x0000000000017941 */ /* 0x000fea0003800000 */
.L_x_110:
[----:B------:R-:W-:Y:S04]  /*123a0*/  STL [R1+0x238], R10 ;  /* 0x0002380a01007387 */ /* 0x000fe80000100800 */
[----:B------:R2:W-:Y:S04]  /*123b0*/  STL [R1+0x234], R9 ;  /* 0x0002340901007387 */ /* 0x0005e80000100800 */
[----:B--2---:R-:W2:Y:S01]  /*123c0*/  LDL.LU R9, [R1+0x168] ;  /* 0x0001680001097983 */ /* 0x004ea20000300800 */
[----:B-----5:R-:W-:-:S03]  /*123d0*/  HADD2.F32 R10, -RZ, R3.H0_H0 ;  /* 0x20000003ff0a7230 */ /* 0x020fc60000004100 */
        /* <DEDUP_REMOVED lines=18> */
.L_x_113:
[----:B------:R-:W-:Y:S05]  /*12500*/  BSYNC B1 ;  /* 0x0000000000017941 */ /* 0x000fea0003800000 */
.L_x_112:
        /* <DEDUP_REMOVED lines=22> */
.L_x_115:
[----:B------:R-:W-:Y:S05]  /*12670*/  BSYNC B1 ;  /* 0x0000000000017941 */ /* 0x000fea0003800000 */
.L_x_114:
        /* <DEDUP_REMOVED lines=22> */
.L_x_117:
[----:B------:R-:W-:Y:S05]  /*127e0*/  BSYNC B1 ;  /* 0x0000000000017941 */ /* 0x000fea0003800000 */
.L_x_116:
        /* <DEDUP_REMOVED lines=22> */
.L_x_119:
[----:B------:R-:W-:Y:S05]  /*12950*/  BSYNC B1 ;  /* 0x0000000000017941 */ /* 0x000fea0003800000 */
.L_x_118:
        /* <DEDUP_REMOVED lines=22> */
.L_x_121:
[----:B------:R-:W-:Y:S05]  /*12ac0*/  BSYNC B1 ;  /* 0x0000000000017941 */ /* 0x000fea0003800000 */
.L_x_120:
        /* <DEDUP_REMOVED lines=22> */
.L_x_123:
[----:B------:R-:W-:Y:S05]  /*12c30*/  BSYNC B1 ;  /* 0x0000000000017941 */ /* 0x000fea0003800000 */
.L_x_122:
        /* <DEDUP_REMOVED lines=22> */
.L_x_125:
[----:B------:R-:W-:Y:S05]  /*12da0*/  BSYNC B1 ;  /* 0x0000000000017941 */ /* 0x000fea0003800000 */
.L_x_124:
        /* <DEDUP_REMOVED lines=22> */
.L_x_127:
[----:B------:R-:W-:Y:S05]  /*12f10*/  BSYNC B1 ;  /* 0x0000000000017941 */ /* 0x000fea0003800000 */
.L_x_126:
        /* <DEDUP_REMOVED lines=22> */
.L_x_129:
[----:B------:R-:W-:Y:S05]  /*13080*/  BSYNC B1 ;  /* 0x0000000000017941 */ /* 0x000fea0003800000 */
.L_x_128:
        /* <DEDUP_REMOVED lines=22> */
.L_x_131:
[----:B------:R-:W-:Y:S05]  /*131f0*/  BSYNC B1 ;  /* 0x0000000000017941 */ /* 0x000fea0003800000 */
.L_x_130:
        /* <DEDUP_REMOVED lines=22> */
.L_x_133:
[----:B------:R-:W-:Y:S05]  /*13360*/  BSYNC B1 ;  /* 0x0000000000017941 */ /* 0x000fea0003800000 */
.L_x_132:
        /* <DEDUP_REMOVED lines=22> */
.L_x_135:
[----:B------:R-:W-:Y:S05]  /*134d0*/  BSYNC B1 ;  /* 0x0000000000017941 */ /* 0x000fea0003800000 */
.L_x_134:
        /* <DEDUP_REMOVED lines=22> */
.L_x_137:
[----:B------:R-:W-:Y:S05]  /*13640*/  BSYNC B1 ;  /* 0x0000000000017941 */ /* 0x000fea0003800000 */
.L_x_136:
        /* <DEDUP_REMOVED lines=22> */
.L_x_139:
[----:B------:R-:W-:Y:S05]  /*137b0*/  BSYNC B1 ;  /* 0x0000000000017941 */ /* 0x000fea0003800000 */
.L_x_138:
        /* <DEDUP_REMOVED lines=22> */
.L_x_141:
[----:B------:R-:W-:Y:S05]  /*13920*/  BSYNC B1 ;  /* 0x0000000000017941 */ /* 0x000fea0003800000 */
.L_x_140:
        /* <DEDUP_REMOVED lines=22> */
.L_x_143:
[----:B------:R-:W-:Y:S05]  /*13a90*/  BSYNC B1 ;  /* 0x0000000000017941 */ /* 0x000fea0003800000 */
.L_x_142:
        /* <DEDUP_REMOVED lines=22> */
.L_x_145:
[----:B------:R-:W-:Y:S05]  /*13c00*/  BSYNC B1 ;  /* 0x0000000000017941 */ /* 0x000fea0003800000 */
.L_x_144:
        /* <DEDUP_REMOVED lines=22> */
.L_x_147:
[----:B------:R-:W-:Y:S05]  /*13d70*/  BSYNC B1 ;  /* 0x0000000000017941 */ /* 0x000fea0003800000 */
.L_x_146:
        /* <DEDUP_REMOVED lines=22> */
.L_x_149:
[----:B------:R-:W-:Y:S05]  /*13ee0*/  BSYNC B1 ;  /* 0x0000000000017941 */ /* 0x000fea0003800000 */
.L_x_148:
        /* <DEDUP_REMOVED lines=22> */
.L_x_151:
[----:B------:R-:W-:Y:S05]  /*14050*/  BSYNC B1 ;  /* 0x0000000000017941 */ /* 0x000fea0003800000 */
.L_x_150:
        /* <DEDUP_REMOVED lines=22> */
.L_x_153:
[----:B------:R-:W-:Y:S05]  /*141c0*/  BSYNC B1 ;  /* 0x0000000000017941 */ /* 0x000fea0003800000 */
.L_x_152:
        /* <DEDUP_REMOVED lines=22> */
.L_x_155:
[----:B------:R-:W-:Y:S05]  /*14330*/  BSYNC B1 ;  /* 0x0000000000017941 */ /* 0x000fea0003800000 */
.L_x_154:
        /* <DEDUP_REMOVED lines=22> */
.L_x_157:
[----:B------:R-:W-:Y:S05]  /*144a0*/  BSYNC B1 ;  /* 0x0000000000017941 */ /* 0x000fea0003800000 */
.L_x_156:
        /* <DEDUP_REMOVED lines=22> */
.L_x_159:
[----:B------:R-:W-:Y:S05]  /*14610*/  BSYNC B1 ;  /* 0x0000000000017941 */ /* 0x000fea0003800000 */
.L_x_158:
[----:B------:R-:W-:Y:S04]  /*14620*/  STL [R1+0x238], R10 ;  /* 0x0002380a01007387 */ /* 0x000fe80000100800 */
[----:B-----5:R2:W-:Y:S04]  /*14630*/  STL [R1+0x234], R7 ;  /* 0x0002340701007387 */ /* 0x0205e80000100800 */
        /* <DEDUP_REMOVED lines=20> */
.L_x_161:
[----:B------:R-:W-:Y:S05]  /*14780*/  BSYNC B1 ;  /* 0x0000000000017941 */ /* 0x000fea0003800000 */
.L_x_160:
        /* <DEDUP_REMOVED lines=22> */
.L_x_163:
[----:B------:R-:W-:Y:S05]  /*148f0*/  BSYNC B1 ;  /* 0x0000000000017941 */ /* 0x000fea0003800000 */
.L_x_162:
        /* <DEDUP_REMOVED lines=22> */
.L_x_165:
[----:B------:R-:W-:Y:S05]  /*14a60*/  BSYNC B1 ;  /* 0x0000000000017941 */ /* 0x000fea0003800000 */
.L_x_164:
        /* <DEDUP_REMOVED lines=22> */
.L_x_167:
[----:B------:R-:W-:Y:S05]  /*14bd0*/  BSYNC B1 ;  /* 0x0000000000017941 */ /* 0x000fea0003800000 */
.L_x_166:
        /* <DEDUP_REMOVED lines=22> */
.L_x_169:
[----:B------:R-:W-:Y:S05]  /*14d40*/  BSYNC B1 ;  /* 0x0000000000017941 */ /* 0x000fea0003800000 */
.L_x_168:
        /* <DEDUP_REMOVED lines=22> */
.L_x_171:
[----:B------:R-:W-:Y:S05]  /*14eb0*/  BSYNC B1 ;  /* 0x0000000000017941 */ /* 0x000fea0003800000 */
.L_x_170:
        /* <DEDUP_REMOVED lines=22> */
.L_x_173:
[----:B------:R-:W-:Y:S05]  /*15020*/  BSYNC B1 ;  /* 0x0000000000017941 */ /* 0x000fea0003800000 */
.L_x_172:
        /* <DEDUP_REMOVED lines=22> */
.L_x_175:
[----:B------:R-:W-:Y:S05]  /*15190*/  BSYNC B1 ;  /* 0x0000000000017941 */ /* 0x000fea0003800000 */
.L_x_174:
        /* <DEDUP_REMOVED lines=22> */
.L_x_177:
[----:B------:R-:W-:Y:S05]  /*15300*/  BSYNC B1 ;  /* 0x0000000000017941 */ /* 0x000fea0003800000 */
.L_x_176:
        /* <DEDUP_REMOVED lines=22> */
.L_x_179:
[----:B------:R-:W-:Y:S05]  /*15470*/  BSYNC B1 ;  /* 0x0000000000017941 */ /* 0x000fea0003800000 */
.L_x_178:
        /* <DEDUP_REMOVED lines=22> */
.L_x_181:
[----:B------:R-:W-:Y:S05]  /*155e0*/  BSYNC B1 ;  /* 0x0000000000017941 */ /* 0x000fea0003800000 */
.L_x_180:
        /* <DEDUP_REMOVED lines=22> */
.L_x_183:
[----:B------:R-:W-:Y:S05]  /*15750*/  BSYNC B1 ;  /* 0x0000000000017941 */ /* 0x000fea0003800000 */
.L_x_182:
        /* <DEDUP_REMOVED lines=22> */
.L_x_185:
[----:B------:R-:W-:Y:S05]  /*158c0*/  BSYNC B1 ;  /* 0x0000000000017941 */ /* 0x000fea0003800000 */
.L_x_184:
        /* <DEDUP_REMOVED lines=22> */
.L_x_187:
[----:B------:R-:W-:Y:S05]  /*15a30*/  BSYNC B1 ;  /* 0x0000000000017941 */ /* 0x000fea0003800000 */
.L_x_186:
        /* <DEDUP_REMOVED lines=22> */
.L_x_189:
[----:B------:R-:W-:Y:S05]  /*15ba0*/  BSYNC B1 ;  /* 0x0000000000017941 */ /* 0x000fea0003800000 */
.L_x_188:
        /* <DEDUP_REMOVED lines=22> */
.L_x_191:
[----:B------:R-:W-:Y:S05]  /*15d10*/  BSYNC B1 ;  /* 0x0000000000017941 */ /* 0x000fea0003800000 */
.L_x_190:
        /* <DEDUP_REMOVED lines=22> */
.L_x_193:
[----:B------:R-:W-:Y:S05]  /*15e80*/  BSYNC B1 ;  /* 0x0000000000017941 */ /* 0x000fea0003800000 */
.L_x_192:
        /* <DEDUP_REMOVED lines=22> */
.L_x_195:
[----:B------:R-:W-:Y:S05]  /*15ff0*/  BSYNC B1 ;  /* 0x0000000000017941 */ /* 0x000fea0003800000 */
.L_x_194:
        /* <DEDUP_REMOVED lines=22> */
.L_x_197:
[----:B------:R-:W-:Y:S05]  /*16160*/  BSYNC B1 ;  /* 0x0000000000017941 */ /* 0x000fea0003800000 */
.L_x_196:
        /* <DEDUP_REMOVED lines=22> */
.L_x_199:
[----:B------:R-:W-:Y:S05]  /*162d0*/  BSYNC B1 ;  /* 0x0000000000017941 */ /* 0x000fea0003800000 */
.L_x_198:
        /* <DEDUP_REMOVED lines=22> */
.L_x_201:
[----:B------:R-:W-:Y:S05]  /*16440*/  BSYNC B1 ;  /* 0x0000000000017941 */ /* 0x000fea0003800000 */
.L_x_200:
        /* <DEDUP_REMOVED lines=22> */
.L_x_203:
[----:B------:R-:W-:Y:S05]  /*165b0*/  BSYNC B1 ;  /* 0x0000000000017941 */ /* 0x000fea0003800000 */
.L_x_202:
        /* <DEDUP_REMOVED lines=22> */
.L_x_205:
[----:B------:R-:W-:Y:S05]  /*16720*/  BSYNC B1 ;  /* 0x0000000000017941 */ /* 0x000fea0003800000 */
.L_x_204:
        /* <DEDUP_REMOVED lines=22> */
.L_x_207:
[----:B------:R-:W-:Y:S05]  /*16890*/  BSYNC B1 ;  /* 0x0000000000017941 */ /* 0x000fea0003800000 */
.L_x_206:
        /* <DEDUP_REMOVED lines=22> */
.L_x_209:
[----:B------:R-:W-:Y:S05]  /*16a00*/  BSYNC B1 ;  /* 0x0000000000017941 */ /* 0x000fea0003800000 */
.L_x_208:
        /* <DEDUP_REMOVED lines=22> */
.L_x_211:
[----:B------:R-:W-:Y:S05]  /*16b70*/  BSYNC B1 ;  /* 0x0000000000017941 */ /* 0x000fea0003800000 */
.L_x_210:
        /* <DEDUP_REMOVED lines=22> */
.L_x_213:
[----:B------:R-:W-:Y:S05]  /*16ce0*/  BSYNC B1 ;  /* 0x0000000000017941 */ /* 0x000fea0003800000 */
.L_x_212:
        /* <DEDUP_REMOVED lines=22> */
.L_x_215:
[----:B------:R-:W-:Y:S05]  /*16e50*/  BSYNC B1 ;  /* 0x0000000000017941 */ /* 0x000fea0003800000 */
.L_x_214:
        /* <DEDUP_REMOVED lines=22> */
.L_x_217:
[----:B------:R-:W-:Y:S05]  /*16fc0*/  BSYNC B1 ;  /* 0x0000000000017941 */ /* 0x000fea0003800000 */
.L_x_216:
        /* <DEDUP_REMOVED lines=22> */
.L_x_219:
[----:B------:R-:W-:Y:S05]  /*17130*/  BSYNC B1 ;  /* 0x0000000000017941 */ /* 0x000fea0003800000 */
.L_x_218:
        /* <DEDUP_REMOVED lines=22> */
.L_x_221:
[----:B------:R-:W-:Y:S05]  /*172a0*/  BSYNC B1 ;  /* 0x0000000000017941 */ /* 0x000fea0003800000 */
.L_x_220:
        /* <DEDUP_REMOVED lines=22> */
.L_x_223:
[----:B------:R-:W-:Y:S05]  /*17410*/  BSYNC B1 ;  /* 0x0000000000017941 */ /* 0x000fea0003800000 */
.L_x_222:
        /* <DEDUP_REMOVED lines=22> */
.L_x_225:
[----:B------:R-:W-:Y:S05]  /*17580*/  BSYNC B1 ;  /* 0x0000000000017941 */ /* 0x000fea0003800000 */
.L_x_224:
        /* <DEDUP_REMOVED lines=22> */
.L_x_227:
[----:B------:R-:W-:Y:S05]  /*176f0*/  BSYNC B1 ;  /* 0x0000000000017941 */ /* 0x000fea0003800000 */
.L_x_226:
        /* <DEDUP_REMOVED lines=22> */
.L_x_229:
[----:B------:R-:W-:Y:S05]  /*17860*/  BSYNC B1 ;  /* 0x0000000000017941 */ /* 0x000fea0003800000 */
.L_x_228:
        /* <DEDUP_REMOVED lines=22> */
.L_x_231:
[----:B------:R-:W-:Y:S05]  /*179d0*/  BSYNC B1 ;  /* 0x0000000000017941 */ /* 0x000fea0003800000 */
.L_x_230:
        /* <DEDUP_REMOVED lines=22> */
.L_x_233:
[----:B------:R-:W-:Y:S05]  /*17b40*/  BSYNC B1 ;  /* 0x0000000000017941 */ /* 0x000fea0003800000 */
.L_x_232:
        /* <DEDUP_REMOVED lines=22> */
.L_x_235:
[----:B------:R-:W-:Y:S05]  /*17cb0*/  BSYNC B1 ;  /* 0x0000000000017941 */ /* 0x000fea0003800000 */
.L_x_234:
        /* <DEDUP_REMOVED lines=22> */
.L_x_237:
[----:B------:R-:W-:Y:S05]  /*17e20*/  BSYNC B1 ;  /* 0x0000000000017941 */ /* 0x000fea0003800000 */
.L_x_236:
        /* <DEDUP_REMOVED lines=22> */
.L_x_239:
[----:B------:R-:W-:Y:S05]  /*17f90*/  BSYNC B1 ;  /* 0x0000000000017941 */ /* 0x000fea0003800000 */
.L_x_238:
        /* <DEDUP_REMOVED lines=22> */
.L_x_241:
[----:B------:R-:W-:Y:S05]  /*18100*/  BSYNC B1 ;  /* 0x0000000000017941 */ /* 0x000fea0003800000 */
.L_x_240:
        /* <DEDUP_REMOVED lines=22> */
.L_x_243:
[----:B------:R-:W-:Y:S05]  /*18270*/  BSYNC B1 ;  /* 0x0000000000017941 */ /* 0x000fea0003800000 */
.L_x_242:
        /* <DEDUP_REMOVED lines=22> */
.L_x_245:
[----:B------:R-:W-:Y:S05]  /*183e0*/  BSYNC B1 ;  /* 0x0000000000017941 */ /* 0x000fea0003800000 */
.L_x_244:
        /* <DEDUP_REMOVED lines=22> */
.L_x_247:
[----:B------:R-:W-:Y:S05]  /*18550*/  BSYNC B1 ;  /* 0x0000000000017941 */ /* 0x000fea0003800000 */
.L_x_246:
        /* <DEDUP_REMOVED lines=22> */
.L_x_249:
[----:B------:R-:W-:Y:S05]  /*186c0*/  BSYNC B1 ;  /* 0x0000000000017941 */ /* 0x000fea0003800000 */
.L_x_248:
        /* <DEDUP_REMOVED lines=22> */
.L_x_251:
[----:B------:R-:W-:Y:S05]  /*18830*/  BSYNC B1 ;  /* 0x0000000000017941 */ /* 0x000fea0003800000 */
.L_x_250:
[----:B-----5:R-:W-:Y:S04]  /*18840*/  STL [R1+0x238], R8 ;  /* 0x0002380801007387 */ /* 0x020fe80000100800 */
[----:B------:R2:W-:Y:S04]  /*18850*/  STL [R1+0x234], R7 ;  /* 0x0002340701007387 */ /* 0x0005e80000100800 */
[----:B--2---:R-:W2:Y:S01]  /*18860*/  LDL.LU R7, [R1] ;  /* 0x0000000001077983 */ /* 0x004ea20000300800 */
        /* <DEDUP_REMOVED lines=19> */
.L_x_253:
[----:B------:R-:W-:Y:S05]  /*189a0*/  BSYNC B1 ;  /* 0x0000000000017941 */ /* 0x000fea0003800000 */
.L_x_252:
        /* <DEDUP_REMOVED lines=22> */
.L_x_255:
[----:B------:R-:W-:Y:S05]  /*18b10*/  BSYNC B1 ;  /* 0x0000000000017941 */ /* 0x000fea0003800000 */
.L_x_254:
        /* <DEDUP_REMOVED lines=22> */
.L_x_257:
[----:B------:R-:W-:Y:S05]  /*18c80*/  BSYNC B1 ;  /* 0x0000000000017941 */ /* 0x000fea0003800000 */
.L_x_256:
        /* <DEDUP_REMOVED lines=22> */
.L_x_259:
[----:B------:R-:W-:Y:S05]  /*18df0*/  BSYNC B1 ;  /* 0x0000000000017941 */ /* 0x000fea0003800000 */
.L_x_258:
        /* <DEDUP_REMOVED lines=22> */
.L_x_261:
[----:B------:R-:W-:Y:S05]  /*18f60*/  BSYNC B1 ;  /* 0x0000000000017941 */ /* 0x000fea0003800000 */
.L_x_260:
        /* <DEDUP_REMOVED lines=22> */
.L_x_263:
[----:B------:R-:W-:Y:S05]  /*190d0*/  BSYNC B1 ;  /* 0x0000000000017941 */ /* 0x000fea0003800000 */
.L_x_262:
        /* <DEDUP_REMOVED lines=22> */
.L_x_265:
[----:B------:R-:W-:Y:S05]  /*19240*/  BSYNC B1 ;  /* 0x0000000000017941 */ /* 0x000fea0003800000 */
.L_x_264:
        /* <DEDUP_REMOVED lines=22> */
.L_x_267:
[----:B------:R-:W-:Y:S05]  /*193b0*/  BSYNC B1 ;  /* 0x0000000000017941 */ /* 0x000fea0003800000 */
.L_x_266:
        /* <DEDUP_REMOVED lines=22> */
.L_x_269:
[----:B------:R-:W-:Y:S05]  /*19520*/  BSYNC B1 ;  /* 0x0000000000017941 */ /* 0x000fea0003800000 */
.L_x_268:
        /* <DEDUP_REMOVED lines=22> */
.L_x_271:
[----:B------:R-:W-:Y:S05]  /*19690*/  BSYNC B1 ;  /* 0x0000000000017941 */ /* 0x000fea0003800000 */
.L_x_270:
        /* <DEDUP_REMOVED lines=22> */
.L_x_273:
[----:B------:R-:W-:Y:S05]  /*19800*/  BSYNC B1 ;  /* 0x0000000000017941 */ /* 0x000fea0003800000 */
.L_x_272:
        /* <DEDUP_REMOVED lines=22> */
.L_x_275:
[----:B------:R-:W-:Y:S05]  /*19970*/  BSYNC B1 ;  /* 0x0000000000017941 */ /* 0x000fea0003800000 */
.L_x_274:
        /* <DEDUP_REMOVED lines=22> */
.L_x_277:
[----:B------:R-:W-:Y:S05]  /*19ae0*/  BSYNC B1 ;  /* 0x0000000000017941 */ /* 0x000fea0003800000 */
.L_x_276:
        /* <DEDUP_REMOVED lines=22> */
.L_x_279:
[----:B------:R-:W-:Y:S05]  /*19c50*/  BSYNC B1 ;  /* 0x0000000000017941 */ /* 0x000fea0003800000 */
.L_x_278:
        /* <DEDUP_REMOVED lines=22> */
.L_x_281:
[----:B------:R-:W-:Y:S05]  /*19dc0*/  BSYNC B1 ;  /* 0x0000000000017941 */ /* 0x000fea0003800000 */
.L_x_280:
        /* <DEDUP_REMOVED lines=22> */
.L_x_283:
[----:B------:R-:W-:Y:S05]  /*19f30*/  BSYNC B1 ;  /* 0x0000000000017941 */ /* 0x000fea0003800000 */
.L_x_282:
[----:B-----5:R2:W-:Y:S02]  /*19f40*/  STL [R1+0x228], R4 ;  /* 0x0002280401007387 */ /* 0x0205e40000100800 */
[----:B--2---:R-:W-:-:S05]  /*19f50*/  HADD2.F32 R4, -RZ, R3.H0_H0 ;  /* 0x20000003ff047230 */ /* 0x004fca0000004100 */
[----:B------:R-:W-:-:S04]  /*19f60*/  FMUL R4, R4, R16 ;  /* 0x0000001004047220 */ /* 0x000fc80000400000 */
[----:B------:R-:W-:Y:S02]  /*19f70*/  FFMA R216, R216, R2, R4 ;  /* 0x00000002d8d87223 */ /* 0x000fe40000000004 */
[----:B------:R2:W5:Y:S01]  /*19f80*/  LDL.LU R4, [R1+0x228] ;  /* 0x0002280001047983 */ /* 0x0005620000300800 */
[----:B------:R-:W-:Y:S02]  /*19f90*/  BSSY B1, `(.L_x_284) ;  /* 0x0000006000017945 */ /* 0x000fe40003800000 */
[----:B------:R-:W-:-:S05]  /*19fa0*/  F2FP.F16.F32.PACK_AB R216, RZ, R216 ;  /* 0x000000d8ffd8723e */ /* 0x000fca00000000ff */
[----:B------:R2:W-:Y:S01]  /*19fb0*/  @P6 STG.E.U16 desc[UR52][R18.64+0x80], R216 ;  /* 0x000080d812006986 */ /* 0x0005e2000c101534 */
[----:B------:R-:W-:-:S13]  /*19fc0*/  ISETP.GT.AND P6, PT, R0, 0x41, P2 ;  /* 0x000000410000780c */ /* 0x000fda00017c4270 */
[----:B--2---:R-:W-:Y:S05]  /*19fd0*/  @!P6 BRA `(.L_x_285) ;  /* 0x000000000004e947 */ /* 0x004fea0003800000 */
[----:B------:R2:W5:Y:S02]  /*19fe0*/  LDG.E.LTC128B.U16 R3, desc[UR52][R14.64+0x82] ;  /* 0x000082340e037981 */ /* 0x000564000c1e1520 */
.L_x_285:
[----:B------:R-:W-:Y:S05]  /*19ff0*/  BSYNC B1 ;  /* 0x0000000000017941 */ /* 0x000fea0003800000 */
.L_x_284:
[----:B-----5:R-:W-:Y:S01]  /*1a000*/  HADD2.F32 R216, -RZ, R3.H0_H0 ;  /* 0x20000003ffd87230 */ /* 0x020fe20000004100 */
[----:B------:R-:W-:Y:S04]  /*1a010*/  BSSY B1, `(.L_x_286) ;  /* 0x0000008000017945 */ /* 0x000fe80003800000 */
[----:B------:R-:W-:-:S04]  /*1a020*/  FMUL R216, R216, R16 ;  /* 0x00000010d8d87220 */ /* 0x000fc80000400000 */
[----:B------:R-:W-:-:S05]  /*1a030*/  FFMA R216, R217, R2, R216 ;  /* 0x00000002d9d87223 */ /* 0x000fca00000000d8 */
[----:B------:R-:W-:-:S05]  /*1a040*/  F2FP.F16.F32.PACK_AB R216, RZ, R216 ;  /* 0x000000d8ffd8723e */ /* 0x000fca00000000ff */
[----:B------:R3:W-:Y:S01]  /*1a050*/  @P6 STG.E.U16 desc[UR52][R18.64+0x82], R216 ;  /* 0x000082d812006986 */ /* 0x0007e2000c101534 */
[----:B------:R-:W-:-:S13]  /*1a060*/  ISETP.GT.AND P6, PT, R0, 0x40, P1 ;  /* 0x000000400000780c */ /* 0x000fda0000fc4270 */
[----:B---3--:R-:W-:Y:S05]  /*1a070*/  @!P6 BRA `(.L_x_287) ;  /* 0x000000000004e947 */ /* 0x008fea0003800000 */
[----:B------:R3:W5:Y:S02]  /*1a080*/  LDG.E.LTC128B.U16 R3, desc[UR52][R12.64+0x80] ;  /* 0x000080340c037981 */ /* 0x000764000c1e1520 */
.L_x_287:
[----:B------:R-:W-:Y:S05]  /*1a090*/  BSYNC B1 ;  /* 0x0000000000017941 */ /* 0x000fea0003800000 */
.L_x_286:
[----:B-----5:R-:W-:Y:S01]  /*1a0a0*/  HADD2.F32 R216, -RZ, R3.H0_H0 ;  /* 0x20000003ffd87230 */ /* 0x020fe20000004100 */
[----:B------:R-:W-:Y:S04]  /*1a0b0*/  BSSY B1, `(.L_x_288) ;  /* 0x0000008000017945 */ /* 0x000fe80003800000 */
[----:B------:R-:W-:-:S04]  /*1a0c0*/  FMUL R216, R216, R16 ;  /* 0x00000010d8d87220 */ /* 0x000fc80000400000 */
[----:B------:R-:W-:-:S05]  /*1a0d0*/  FFMA R216, R218, R2, R216 ;  /* 0x00000002dad87223 */ /* 0x000fca00000000d8 */
[----:B------:R-:W-:-:S05]  /*1a0e0*/  F2FP.F16.F32.PACK_AB R216, RZ, R216 ;  /* 0x000000d8ffd8723e */ /* 0x000fca00000000ff */
[----:B------:R4:W-:Y:S01]  /*1a0f0*/  @P6 STG.E.U16 desc[UR52][R6.64+0x80], R216 ;  /* 0x000080d806006986 */ /* 0x0009e2000c101534 */
[----:B------:R-:W-:-:S13]  /*1a100*/  ISETP.GT.AND P6, PT, R0, 0x41, P1 ;  /* 0x000000410000780c */ /* 0x000fda0000fc4270 */
[----:B----4-:R-:W-:Y:S05]  /*1a110*/  @!P6 BRA `(.L_x_289) ;  /* 0x000000000004e947 */ /* 0x010fea0003800000 */
[----:B------:R4:W5:Y:S02]  /*1a120*/  LDG.E.LTC128B.U16 R3, desc[UR52][R12.64+0x82] ;  /* 0x000082340c037981 */ /* 0x000964000c1e1520 */
.L_x_289:
[----:B------:R-:W-:Y:S05]  /*1a130*/  BSYNC B1 ;  /* 0x0000000000017941 */ /* 0x000fea0003800000 */
.L_x_288:
[----:B-----5:R-:W-:Y:S01]  /*1a140*/  HADD2.F32 R216, -RZ, R3.H0_H0 ;  /* 0x20000003ffd87230 */ /* 0x020fe20000004100 */
[----:B------:R-:W-:Y:S04]  /*1a150*/  BSSY B1, `(.L_x_290) ;  /* 0x0000008000017945 */ /* 0x000fe80003800000 */
[----:B------:R-:W-:-:S04]  /*1a160*/  FMUL R216, R216, R16 ;  /* 0x00000010d8d87220 */ /* 0x000fc80000400000 */
[----:B------:R-:W-:-:S05]  /*1a170*/  FFMA R216, R219, R2, R216 ;  /* 0x00000002dbd87223 */ /* 0x000fca00000000d8 */
[----:B------:R-:W-:-:S05]  /*1a180*/  F2FP.F16.F32.PACK_AB R216, RZ, R216 ;  /* 0x000000d8ffd8723e */ /* 0x000fca00000000ff */
[----:B------:R0:W-:Y:S01]  /*1a190*/  @P6 STG.E.U16 desc[UR52][R6.64+0x82], R216 ;  /* 0x000082d806006986 */ /* 0x0001e2000c101534 */
[----:B------:R-:W-:-:S13]  /*1a1a0*/  ISETP.GT.AND P6, PT, R0, 0x48, P2 ;  /* 0x000000480000780c */ /* 0x000fda00017c4270 */
[----:B0-----:R-:W-:Y:S05]  /*1a1b0*/  @!P6 BRA `(.L_x_291) ;  /* 0x000000000004e947 */ /* 0x001fea0003800000 */
[----:B------:R0:W5:Y:S02]  /*1a1c0*/  LDG.E.LTC128B.U16 R3, desc[UR52][R14.64+0x90] ;  /* 0x000090340e037981 */ /* 0x000164000c1e1520 */
.L_x_291:
[----:B------:R-:W-:Y:S05]  /*1a1d0*/  BSYNC B1 ;  /* 0x0000000000017941 */ /* 0x000fea0003800000 */
.L_x_290:
        /* <DEDUP_REMOVED lines=9> */
.L_x_293:
[----:B------:R-:W-:Y:S05]  /*1a270*/  BSYNC B1 ;  /* 0x0000000000017941 */ /* 0x000fea0003800000 */
.L_x_292:
        /* <DEDUP_REMOVED lines=9> */
.L_x_295:
[----:B------:R-:W-:Y:S05]  /*1a310*/  BSYNC B1 ;  /* 0x0000000000017941 */ /* 0x000fea0003800000 */
.L_x_294:
        /* <DEDUP_REMOVED lines=9> */
.L_x_297:
[----:B------:R-:W-:Y:S05]  /*1a3b0*/  BSYNC B1 ;  /* 0x0000000000017941 */ /* 0x000fea0003800000 */
.L_x_296:
        /* <DEDUP_REMOVED lines=9> */
.L_x_299:
[----:B------:R-:W-:Y:S05]  /*1a450*/  BSYNC B1 ;  /* 0x0000000000017941 */ /* 0x000fea0003800000 */
.L_x_298:
        /* <DEDUP_REMOVED lines=9> */
.L_x_301:
[----:B------:R-:W-:Y:S05]  /*1a4f0*/  BSYNC B1 ;  /* 0x0000000000017941 */ /* 0x000fea0003800000 */
.L_x_300:
        /* <DEDUP_REMOVED lines=9> */
.L_x_303:
[----:B------:R-:W-:Y:S05]  /*1a590*/  BSYNC B1 ;  /* 0x0000000000017941 */ /* 0x000fea0003800000 */
.L_x_302:
        /* <DEDUP_REMOVED lines=9> */
.L_x_305:
[----:B------:R-:W-:Y:S05]  /*1a630*/  BSYNC B1 ;  /* 0x0000000000017941 */ /* 0x000fea0003800000 */
.L_x_304:
        /* <DEDUP_REMOVED lines=9> */
.L_x_307:
[----:B------:R-:W-:Y:S05]  /*1a6d0*/  BSYNC B1 ;  /* 0x0000000000017941 */ /* 0x000fea0003800000 */
.L_x_306:
        /* <DEDUP_REMOVED lines=9> */
.L_x_309:
[----:B------:R-:W-:Y:S05]  /*1a770*/  BSYNC B1 ;  /* 0x0000000000017941 */ /* 0x000fea0003800000 */
.L_x_308:
        /* <DEDUP_REMOVED lines=9> */
.L_x_311:
[----:B------:R-:W-:Y:S05]  /*1a810*/  BSYNC B1 ;  /* 0x0000000000017941 */ /* 0x000fea0003800000 */
.L_x_310:
        /* <DEDUP_REMOVED lines=9> */
.L_x_313:
[----:B------:R-:W-:Y:S05]  /*1a8b0*/  BSYNC B1 ;  /* 0x0000000000017941 */ /* 0x000fea0003800000 */
.L_x_312:
        /* <DEDUP_REMOVED lines=9> */
.L_x_315:
[----:B------:R-:W-:Y:S05]  /*1a950*/  BSYNC B1 ;  /* 0x0000000000017941 */ /* 0x000fea0003800000 */
.L_x_314:
        /* <DEDUP_REMOVED lines=9> */
.L_x_317:
[----:B------:R-:W-:Y:S05]  /*1a9f0*/  BSYNC B1 ;  /* 0x0000000000017941 */ /* 0x000fea0003800000 */
.L_x_316:
        /* <DEDUP_REMOVED lines=9> */
.L_x_319:
[----:B------:R-:W-:Y:S05]  /*1aa90*/  BSYNC B1 ;  /* 0x0000000000017941 */ /* 0x000fea0003800000 */
.L_x_318:
        /* <DEDUP_REMOVED lines=9> */
.L_x_321:
[----:B------:R-:W-:Y:S05]  /*1ab30*/  BSYNC B1 ;  /* 0x0000000000017941 */ /* 0x000fea0003800000 */
.L_x_320:
        /* <DEDUP_REMOVED lines=9> */
.L_x_323:
[----:B------:R-:W-:Y:S05]  /*1abd0*/  BSYNC B1 ;  /* 0x0000000000017941 */ /* 0x000fea0003800000 */
.L_x_322:
        /* <DEDUP_REMOVED lines=9> */
.L_x_325:
[----:B------:R-:W-:Y:S05]  /*1ac70*/  BSYNC B1 ;  /* 0x0000000000017941 */ /* 0x000fea0003800000 */
.L_x_324:
        /* <DEDUP_REMOVED lines=9> */
.L_x_327:
[----:B------:R-:W-:Y:S05]  /*1ad10*/  BSYNC B1 ;  /* 0x0000000000017941 */ /* 0x000fea0003800000 */
.L_x_326:
        /* <DEDUP_REMOVED lines=9> */
.L_x_329:
[----:B------:R-:W-:Y:S05]  /*1adb0*/  BSYNC B1 ;  /* 0x0000000000017941 */ /* 0x000fea0003800000 */
.L_x_328:
        /* <DEDUP_REMOVED lines=9> */
.L_x_331:
[----:B------:R-:W-:Y:S05]  /*1ae50*/  BSYNC B1 ;  /* 0x0000000000017941 */ /* 0x000fea0003800000 */
.L_x_330:
        /* <DEDUP_REMOVED lines=9> */
.L_x_333:
[----:B------:R-:W-:Y:S05]  /*1aef0*/  BSYNC B1 ;  /* 0x0000000000017941 */ /* 0x000fea0003800000 */
.L_x_332:
        /* <DEDUP_REMOVED lines=9> */
.L_x_335:
[----:B------:R-:W-:Y:S05]  /*1af90*/  BSYNC B1 ;  /* 0x0000000000017941 */ /* 0x000fea0003800000 */
.L_x_334:
        /* <DEDUP_REMOVED lines=9> */
.L_x_337:
[----:B------:R-:W-:Y:S05]  /*1b030*/  BSYNC B1 ;  /* 0x0000000000017941 */ /* 0x000fea0003800000 */
.L_x_336:
        /* <DEDUP_REMOVED lines=9> */
.L_x_339:
[----:B------:R-:W-:Y:S05]  /*1b0d0*/  BSYNC B1 ;  /* 0x0000000000017941 */ /* 0x000fea0003800000 */
.L_x_338:
        /* <DEDUP_REMOVED lines=9> */
.L_x_341:
[----:B------:R-:W-:Y:S05]  /*1b170*/  BSYNC B1 ;  /* 0x0000000000017941 */ /* 0x000fea0003800000 */
.L_x_340:
        /* <DEDUP_REMOVED lines=9> */
.L_x_343:
[----:B------:R-:W-:Y:S05]  /*1b210*/  BSYNC B1 ;  /* 0x0000000000017941 */ /* 0x000fea0003800000 */
.L_x_342:
        /* <DEDUP_REMOVED lines=9> */
.L_x_345:
[----:B------:R-:W-:Y:S05]  /*1b2b0*/  BSYNC B1 ;  /* 0x0000000000017941 */ /* 0x000fea0003800000 */
.L_x_344:
        /* <DEDUP_REMOVED lines=9> */
.L_x_347:
[----:B------:R-:W-:Y:S05]  /*1b350*/  BSYNC B1 ;  /* 0x0000000000017941 */ /* 0x000fea0003800000 */
.L_x_346:
        /* <DEDUP_REMOVED lines=9> */
.L_x_349:
[----:B------:R-:W-:Y:S05]  /*1b3f0*/  BSYNC B1 ;  /* 0x0000000000017941 */ /* 0x000fea0003800000 */
.L_x_348:
        /* <DEDUP_REMOVED lines=9> */
.L_x_351:
[----:B------:R-:W-:Y:S05]  /*1b490*/  BSYNC B1 ;  /* 0x0000000000017941 */ /* 0x000fea0003800000 */
.L_x_350:
        /* <DEDUP_REMOVED lines=9> */
.L_x_353:
[----:B------:R-:W-:Y:S05]  /*1b530*/  BSYNC B1 ;  /* 0x0000000000017941 */ /* 0x000fea0003800000 */
.L_x_352:
        /* <DEDUP_REMOVED lines=9> */
.L_x_355:
[----:B------:R-:W-:Y:S05]  /*1b5d0*/  BSYNC B1 ;  /* 0x0000000000017941 */ /* 0x000fea0003800000 */
.L_x_354:
        /* <DEDUP_REMOVED lines=9> */
.L_x_357:
[----:B------:R-:W-:Y:S05]  /*1b670*/  BSYNC B1 ;  /* 0x0000000000017941 */ /* 0x000fea0003800000 */
.L_x_356:
        /* <DEDUP_REMOVED lines=9> */
.L_x_359:
[----:B------:R-:W-:Y:S05]  /*1b710*/  BSYNC B1 ;  /* 0x0000000000017941 */ /* 0x000fea0003800000 */
.L_x_358:
        /* <DEDUP_REMOVED lines=9> */
.L_x_361:
[----:B------:R-:W-:Y:S05]  /*1b7b0*/  BSYNC B1 ;  /* 0x0000000000017941 */ /* 0x000fea0003800000 */
.L_x_360:
        /* <DEDUP_REMOVED lines=9> */
.L_x_363:
[----:B------:R-:W-:Y:S05]  /*1b850*/  BSYNC B1 ;  /* 0x0000000000017941 */ /* 0x000fea0003800000 */
.L_x_362:
        /* <DEDUP_REMOVED lines=9> */
.L_x_365:
[----:B------:R-:W-:Y:S05]  /*1b8f0*/  BSYNC B1 ;  /* 0x0000000000017941 */ /* 0x000fea0003800000 */
.L_x_364:
        /* <DEDUP_REMOVED lines=9> */
.L_x_367:
[----:B------:R-:W-:Y:S05]  /*1b990*/  BSYNC B1 ;  /* 0x0000000000017941 */ /* 0x000fea0003800000 */
.L_x_366:
        /* <DEDUP_REMOVED lines=9> */
.L_x_369:
[----:B------:R-:W-:Y:S05]  /*1ba30*/  BSYNC B1 ;  /* 0x0000000000017941 */ /* 0x000fea0003800000 */
.L_x_368:
        /* <DEDUP_REMOVED lines=9> */
.L_x_371:
[----:B------:R-:W-:Y:S05]  /*1bad0*/  BSYNC B1 ;  /* 0x0000000000017941 */ /* 0x000fea0003800000 */
.L_x_370:
        /* <DEDUP_REMOVED lines=9> */
.L_x_373:
[----:B------:R-:W-:Y:S05]  /*1bb70*/  BSYNC B1 ;  /* 0x0000000000017941 */ /* 0x000fea0003800000 */
.L_x_372:
        /* <DEDUP_REMOVED lines=9> */
.L_x_375:
[----:B------:R-:W-:Y:S05]  /*1bc10*/  BSYNC B1 ;  /* 0x0000000000017941 */ /* 0x000fea0003800000 */
.L_x_374:
        /* <DEDUP_REMOVED lines=9> */
.L_x_377:
[----:B------:R-:W-:Y:S05]  /*1bcb0*/  BSYNC B1 ;  /* 0x0000000000017941 */ /* 0x000fea0003800000 */
.L_x_376:
        /* <DEDUP_REMOVED lines=9> */
.L_x_379:
[----:B------:R-:W-:Y:S05]  /*1bd50*/  BSYNC B1 ;  /* 0x0000000000017941 */ /* 0x000fea0003800000 */
.L_x_378:
        /* <DEDUP_REMOVED lines=9> */
.L_x_381:
[----:B------:R-:W-:Y:S05]  /*1bdf0*/  BSYNC B1 ;  /* 0x0000000000017941 */ /* 0x000fea0003800000 */
.L_x_380:
        /* <DEDUP_REMOVED lines=9> */
.L_x_383:
[----:B------:R-:W-:Y:S05]  /*1be90*/  BSYNC B1 ;  /* 0x0000000000017941 */ /* 0x000fea0003800000 */
.L_x_382:
        /* <DEDUP_REMOVED lines=9> */
.L_x_385:
[----:B------:R-:W-:Y:S05]  /*1bf30*/  BSYNC B1 ;  /* 0x0000000000017941 */ /* 0x000fea0003800000 */
.L_x_384:
        /* <DEDUP_REMOVED lines=9> */
.L_x_387:
[----:B------:R-:W-:Y:S05]  /*1bfd0*/  BSYNC B1 ;  /* 0x0000000000017941 */ /* 0x000fea0003800000 */
.L_x_386:
        /* <DEDUP_REMOVED lines=9> */
.L_x_389:
[----:B------:R-:W-:Y:S05]  /*1c070*/  BSYNC B1 ;  /* 0x0000000000017941 */ /* 0x000fea0003800000 */
.L_x_388:
        /* <DEDUP_REMOVED lines=9> */
.L_x_391:
[----:B------:R-:W-:Y:S05]  /*1c110*/  BSYNC B1 ;  /* 0x0000000000017941 */ /* 0x000fea0003800000 */
.L_x_390:
        /* <DEDUP_REMOVED lines=9> */
.L_x_393:
[----:B------:R-:W-:Y:S05]  /*1c1b0*/  BSYNC B1 ;  /* 0x0000000000017941 */ /* 0x000fea0003800000 */
.L_x_392:
        /* <DEDUP_REMOVED lines=9> */
.L_x_395:
[----:B------:R-:W-:Y:S05]  /*1c250*/  BSYNC B1 ;  /* 0x0000000000017941 */ /* 0x000fea0003800000 */
.L_x_394:
        /* <DEDUP_REMOVED lines=9> */
.L_x_397:
[----:B------:R-:W-:Y:S05]  /*1c2f0*/  BSYNC B1 ;  /* 0x0000000000017941 */ /* 0x000fea0003800000 */
.L_x_396:
        /* <DEDUP_REMOVED lines=9> */
.L_x_399:
[----:B------:R-:W-:Y:S05]  /*1c390*/  BSYNC B1 ;  /* 0x0000000000017941 */ /* 0x000fea0003800000 */
.L_x_398:
        /* <DEDUP_REMOVED lines=9> */
.L_x_401:
[----:B------:R-:W-:Y:S05]  /*1c430*/  BSYNC B1 ;  /* 0x0000000000017941 */ /* 0x000fea0003800000 */
.L_x_400:
        /* <DEDUP_REMOVED lines=9> */
.L_x_403:
[----:B------:R-:W-:Y:S05]  /*1c4d0*/  BSYNC B1 ;  /* 0x0000000000017941 */ /* 0x000fea0003800000 */
.L_x_402:
        /* <DEDUP_REMOVED lines=9> */
.L_x_405:
[----:B------:R-:W-:Y:S05]  /*1c570*/  BSYNC B1 ;  /* 0x0000000000017941 */ /* 0x000fea0003800000 */
.L_x_404:
        /* <DEDUP_REMOVED lines=9> */
.L_x_407:
[----:B------:R-:W-:Y:S05]  /*1c610*/  BSYNC B1 ;  /* 0x0000000000017941 */ /* 0x000fea0003800000 */
.L_x_406:
        /* <DEDUP_REMOVED lines=9> */
.L_x_409:
[----:B------:R-:W-:Y:S05]  /*1c6b0*/  BSYNC B1 ;  /* 0x0000000000017941 */ /* 0x000fea0003800000 */
.L_x_408:
        /* <DEDUP_REMOVED lines=9> */
.L_x_411:
[----:B------:R-:W-:Y:S05]  /*1c750*/  BSYNC B1 ;  /* 0x0000000000017941 */ /* 0x000fea0003800000 */
.L_x_410:
        /* <DEDUP_REMOVED lines=9> */
.L_x_413:
[----:B------:R-:W-:Y:S05]  /*1c7f0*/  BSYNC B1 ;  /* 0x0000000000017941 */ /* 0x000fea0003800000 */
.L_x_412:
        /* <DEDUP_REMOVED lines=9> */
.L_x_415:
[----:B------:R-:W-:Y:S05]  /*1c890*/  BSYNC B1 ;  /* 0x0000000000017941 */ /* 0x000fea0003800000 */
.L_x_414:
        /* <DEDUP_REMOVED lines=9> */
.L_x_417:
[----:B------:R-:W-:Y:S05]  /*1c930*/  BSYNC B1 ;  /* 0x0000000000017941 */ /* 0x000fea0003800000 */
.L_x_416:
        /* <DEDUP_REMOVED lines=9> */
.L_x_419:
[----:B------:R-:W-:Y:S05]  /*1c9d0*/  BSYNC B1 ;  /* 0x0000000000017941 */ /* 0x000fea0003800000 */
.L_x_418:
        /* <DEDUP_REMOVED lines=9> */
.L_x_421:
[----:B------:R-:W-:Y:S05]  /*1ca70*/  BSYNC B1 ;  /* 0x0000000000017941 */ /* 0x000fea0003800000 */
.L_x_420:
        /* <DEDUP_REMOVED lines=9> */
.L_x_423:
[----:B------:R-:W-:Y:S05]  /*1cb10*/  BSYNC B1 ;  /* 0x0000000000017941 */ /* 0x000fea0003800000 */
.L_x_422:
        /* <DEDUP_REMOVED lines=9> */
.L_x_425:
[----:B------:R-:W-:Y:S05]  /*1cbb0*/  BSYNC B1 ;  /* 0x0000000000017941 */ /* 0x000fea0003800000 */
.L_x_424:
        /* <DEDUP_REMOVED lines=9> */
.L_x_427:
[----:B------:R-:W-:Y:S05]  /*1cc50*/  BSYNC B1 ;  /* 0x0000000000017941 */ /* 0x000fea0003800000 */
.L_x_426:
        /* <DEDUP_REMOVED lines=9> */
.L_x_429:
[----:B------:R-:W-:Y:S05]  /*1ccf0*/  BSYNC B1 ;  /* 0x0000000000017941 */ /* 0x000fea0003800000 */
.L_x_428:
        /* <DEDUP_REMOVED lines=9> */
.L_x_431:
[----:B------:R-:W-:Y:S05]  /*1cd90*/  BSYNC B1 ;  /* 0x0000000000017941 */ /* 0x000fea0003800000 */
.L_x_430:
        /* <DEDUP_REMOVED lines=9> */
.L_x_433:
[----:B------:R-:W-:Y:S05]  /*1ce30*/  BSYNC B1 ;  /* 0x0000000000017941 */ /* 0x000fea0003800000 */
.L_x_432:
        /* <DEDUP_REMOVED lines=9> */
.L_x_435:
[----:B------:R-:W-:Y:S05]  /*1ced0*/  BSYNC B1 ;  /* 0x0000000000017941 */ /* 0x000fea0003800000 */
.L_x_434:
        /* <DEDUP_REMOVED lines=9> */
.L_x_437:
[----:B------:R-:W-:Y:S05]  /*1cf70*/  BSYNC B1 ;  /* 0x0000000000017941 */ /* 0x000fea0003800000 */
.L_x_436:
        /* <DEDUP_REMOVED lines=9> */
.L_x_439:
[----:B------:R-:W-:Y:S05]  /*1d010*/  BSYNC B1 ;  /* 0x0000000000017941 */ /* 0x000fea0003800000 */
.L_x_438:
        /* <DEDUP_REMOVED lines=9> */
.L_x_441:
[----:B------:R-:W-:Y:S05]  /*1d0b0*/  BSYNC B1 ;  /* 0x0000000000017941 */ /* 0x000fea0003800000 */
.L_x_440:
        /* <DEDUP_REMOVED lines=9> */
.L_x_443:
[----:B------:R-:W-:Y:S05]  /*1d150*/  BSYNC B1 ;  /* 0x0000000000017941 */ /* 0x000fea0003800000 */
.L_x_442:
        /* <DEDUP_REMOVED lines=9> */
.L_x_445:
[----:B------:R-:W-:Y:S05]  /*1d1f0*/  BSYNC B1 ;  /* 0x0000000000017941 */ /* 0x000fea0003800000 */
.L_x_444:
        /* <DEDUP_REMOVED lines=9> */
.L_x_447:
[----:B------:R-:W-:Y:S05]  /*1d290*/  BSYNC B1 ;  /* 0x0000000000017941 */ /* 0x000fea0003800000 */
.L_x_446:
        /* <DEDUP_REMOVED lines=9> */
.L_x_449:
[----:B------:R-:W-:Y:S05]  /*1d330*/  BSYNC B1 ;  /* 0x0000000000017941 */ /* 0x000fea0003800000 */
.L_x_448:
        /* <DEDUP_REMOVED lines=9> */
.L_x_451:
[----:B------:R-:W-:Y:S05]  /*1d3d0*/  BSYNC B1 ;  /* 0x0000000000017941 */ /* 0x000fea0003800000 */
.L_x_450:
        /* <DEDUP_REMOVED lines=9> */
.L_x_453:
[----:B------:R-:W-:Y:S05]  /*1d470*/  BSYNC B1 ;  /* 0x0000000000017941 */ /* 0x000fea0003800000 */
.L_x_452:
        /* <DEDUP_REMOVED lines=9> */
.L_x_455:
[----:B------:R-:W-:Y:S05]  /*1d510*/  BSYNC B1 ;  /* 0x0000000000017941 */ /* 0x000fea0003800000 */
.L_x_454:
        /* <DEDUP_REMOVED lines=9> */
.L_x_457:
[----:B------:R-:W-:Y:S05]  /*1d5b0*/  BSYNC B1 ;  /* 0x0000000000017941 */ /* 0x000fea0003800000 */
.L_x_456:
        /* <DEDUP_REMOVED lines=9> */
.L_x_459:
[----:B------:R-:W-:Y:S05]  /*1d650*/  BSYNC B1 ;  /* 0x0000000000017941 */ /* 0x000fea0003800000 */
.L_x_458:
        /* <DEDUP_REMOVED lines=9> */
.L_x_461:
[----:B------:R-:W-:Y:S05]  /*1d6f0*/  BSYNC B1 ;  /* 0x0000000000017941 */ /* 0x000fea0003800000 */
.L_x_460:
        /* <DEDUP_REMOVED lines=9> */
.L_x_463:
[----:B------:R-:W-:Y:S05]  /*1d790*/  BSYNC B1 ;  /* 0x0000000000017941 */ /* 0x000fea0003800000 */
.L_x_462:
        /* <DEDUP_REMOVED lines=9> */
.L_x_465:
[----:B------:R-:W-:Y:S05]  /*1d830*/  BSYNC B1 ;  /* 0x0000000000017941 */ /* 0x000fea0003800000 */
.L_x_464:
        /* <DEDUP_REMOVED lines=9> */
.L_x_467:
[----:B------:R-:W-:Y:S05]  /*1d8d0*/  BSYNC B1 ;  /* 0x0000000000017941 */ /* 0x000fea0003800000 */
.L_x_466:
        /* <DEDUP_REMOVED lines=9> */
.L_x_469:
[----:B------:R-:W-:Y:S05]  /*1d970*/  BSYNC B1 ;  /* 0x0000000000017941 */ /* 0x000fea0003800000 */
.L_x_468:
        /* <DEDUP_REMOVED lines=9> */
.L_x_471:
[----:B------:R-:W-:Y:S05]  /*1da10*/  BSYNC B1 ;  /* 0x0000000000017941 */ /* 0x000fea0003800000 */
.L_x_470:
        /* <DEDUP_REMOVED lines=9> */
.L_x_473:
[----:B------:R-:W-:Y:S05]  /*1dab0*/  BSYNC B1 ;  /* 0x0000000000017941 */ /* 0x000fea0003800000 */
.L_x_472:
        /* <DEDUP_REMOVED lines=9> */
.L_x_475:
[----:B------:R-:W-:Y:S05]  /*1db50*/  BSYNC B1 ;  /* 0x0000000000017941 */ /* 0x000fea0003800000 */
.L_x_474:
        /* <DEDUP_REMOVED lines=9> */
.L_x_477:
[----:B------:R-:W-:Y:S05]  /*1dbf0*/  BSYNC B1 ;  /* 0x0000000000017941 */ /* 0x000fea0003800000 */
.L_x_476:
        /* <DEDUP_REMOVED lines=9> */
.L_x_479:
[----:B------:R-:W-:Y:S05]  /*1dc90*/  BSYNC B1 ;  /* 0x0000000000017941 */ /* 0x000fea0003800000 */
.L_x_478:
        /* <DEDUP_REMOVED lines=9> */
.L_x_481:
[----:B------:R-:W-:Y:S05]  /*1dd30*/  BSYNC B1 ;  /* 0x0000000000017941 */ /* 0x000fea0003800000 */
.L_x_480:
        /* <DEDUP_REMOVED lines=9> */
.L_x_483:
[----:B------:R-:W-:Y:S05]  /*1ddd0*/  BSYNC B1 ;  /* 0x0000000000017941 */ /* 0x000fea0003800000 */
.L_x_482:
        /* <DEDUP_REMOVED lines=9> */
.L_x_485:
[----:B------:R-:W-:Y:S05]  /*1de70*/  BSYNC B1 ;  /* 0x0000000000017941 */ /* 0x000fea0003800000 */
.L_x_484:
        /* <DEDUP_REMOVED lines=9> */
.L_x_487:
[----:B------:R-:W-:Y:S05]  /*1df10*/  BSYNC B1 ;  /* 0x0000000000017941 */ /* 0x000fea0003800000 */
.L_x_486:
        /* <DEDUP_REMOVED lines=9> */
.L_x_489:
[----:B------:R-:W-:Y:S05]  /*1dfb0*/  BSYNC B1 ;  /* 0x0000000000017941 */ /* 0x000fea0003800000 */
.L_x_488:
        /* <DEDUP_REMOVED lines=9> */
.L_x_491:
[----:B------:R-:W-:Y:S05]  /*1e050*/  BSYNC B1 ;  /* 0x0000000000017941 */ /* 0x000fea0003800000 */
.L_x_490:
        /* <DEDUP_REMOVED lines=9> */
.L_x_493:
[----:B------:R-:W-:Y:S05]  /*1e0f0*/  BSYNC B1 ;  /* 0x0000000000017941 */ /* 0x000fea0003800000 */
.L_x_492:
        /* <DEDUP_REMOVED lines=9> */
.L_x_495:
[----:B------:R-:W-:Y:S05]  /*1e190*/  BSYNC B1 ;  /* 0x0000000000017941 */ /* 0x000fea0003800000 */
.L_x_494:
        /* <DEDUP_REMOVED lines=9> */
.L_x_497:
[----:B------:R-:W-:Y:S05]  /*1e230*/  BSYNC B1 ;  /* 0x0000000000017941 */ /* 0x000fea0003800000 */
.L_x_496:
        /* <DEDUP_REMOVED lines=9> */
.L_x_499:
[----:B------:R-:W-:Y:S05]  /*1e2d0*/  BSYNC B1 ;  /* 0x0000000000017941 */ /* 0x000fea0003800000 */
.L_x_498:
        /* <DEDUP_REMOVED lines=9> */
.L_x_501:
[----:B------:R-:W-:Y:S05]  /*1e370*/  BSYNC B1 ;  /* 0x0000000000017941 */ /* 0x000fea0003800000 */
.L_x_500:
        /* <DEDUP_REMOVED lines=9> */
.L_x_503:
[----:B------:R-:W-:Y:S05]  /*1e410*/  BSYNC B1 ;  /* 0x0000000000017941 */ /* 0x000fea0003800000 */
.L_x_502:
        /* <DEDUP_REMOVED lines=9> */
.L_x_505:
[----:B------:R-:W-:Y:S05]  /*1e4b0*/  BSYNC B1 ;  /* 0x0000000000017941 */ /* 0x000fea0003800000 */
.L_x_504:
        /* <DEDUP_REMOVED lines=9> */
.L_x_507:
[----:B------:R-:W-:Y:S05]  /*1e550*/  BSYNC B1 ;  /* 0x0000000000017941 */ /* 0x000fea0003800000 */
.L_x_506:
        /* <DEDUP_REMOVED lines=9> */
.L_x_509:
[----:B------:R-:W-:Y:S05]  /*1e5f0*/  BSYNC B1 ;  /* 0x0000000000017941 */ /* 0x000fea0003800000 */
.L_x_508:
        /* <DEDUP_REMOVED lines=9> */
.L_x_511:
[----:B------:R-:W-:Y:S05]  /*1e690*/  BSYNC B1 ;  /* 0x0000000000017941 */ /* 0x000fea0003800000 */
.L_x_510:
        /* <DEDUP_REMOVED lines=9> */
.L_x_513:
[----:B------:R-:W-:Y:S05]  /*1e730*/  BSYNC B1 ;  /* 0x0000000000017941 */ /* 0x000fea0003800000 */
.L_x_512:
        /* <DEDUP_REMOVED lines=9> */
.L_x_515:
[----:B------:R-:W-:Y:S05]  /*1e7d0*/  BSYNC B1 ;  /* 0x0000000000017941 */ /* 0x000fea0003800000 */
.L_x_514:
        /* <DEDUP_REMOVED lines=9> */
.L_x_517:
[----:B------:R-:W-:Y:S05]  /*1e870*/  BSYNC B1 ;  /* 0x0000000000017941 */ /* 0x000fea0003800000 */
.L_x_516:
        /* <DEDUP_REMOVED lines=9> */
.L_x_519:
[----:B------:R-:W-:Y:S05]  /*1e910*/  BSYNC B1 ;  /* 0x0000000000017941 */ /* 0x000fea0003800000 */
.L_x_518:
        /* <DEDUP_REMOVED lines=9> */
.L_x_521:
[----:B------:R-:W-:Y:S05]  /*1e9b0*/  BSYNC B1 ;  /* 0x0000000000017941 */ /* 0x000fea0003800000 */
.L_x_520:
        /* <DEDUP_REMOVED lines=9> */
.L_x_523:
[----:B------:R-:W-:Y:S05]  /*1ea50*/  BSYNC B1 ;  /* 0x0000000000017941 */ /* 0x000fea0003800000 */
.L_x_522:
        /* <DEDUP_REMOVED lines=9> */
.L_x_525:
[----:B------:R-:W-:Y:S05]  /*1eaf0*/  BSYNC B1 ;  /* 0x0000000000017941 */ /* 0x000fea0003800000 */
.L_x_524:
        /* <DEDUP_REMOVED lines=9> */
.L_x_527:
[----:B------:R-:W-:Y:S05]  /*1eb90*/  BSYNC B1 ;  /* 0x0000000000017941 */ /* 0x000fea0003800000 */
.L_x_526:
        /* <DEDUP_REMOVED lines=9> */
.L_x_529:
[----:B------:R-:W-:Y:S05]  /*1ec30*/  BSYNC B1 ;  /* 0x0000000000017941 */ /* 0x000fea0003800000 */
.L_x_528:
        /* <DEDUP_REMOVED lines=9> */
.L_x_531:
[----:B------:R-:W-:Y:S05]  /*1ecd0*/  BSYNC B1 ;  /* 0x0000000000017941 */ /* 0x000fea0003800000 */
.L_x_530:
        /* <DEDUP_REMOVED lines=9> */
.L_x_533:
[----:B------:R-:W-:Y:S05]  /*1ed70*/  BSYNC B1 ;  /* 0x0000000000017941 */ /* 0x000fea0003800000 */
.L_x_532:
        /* <DEDUP_REMOVED lines=9> */
.L_x_535:
[----:B------:R-:W-:Y:S05]  /*1ee10*/  BSYNC B1 ;  /* 0x0000000000017941 */ /* 0x000fea0003800000 */
.L_x_534:
        /* <DEDUP_REMOVED lines=9> */
.L_x_537:
[----:B------:R-:W-:Y:S05]  /*1eeb0*/  BSYNC B1 ;  /* 0x0000000000017941 */ /* 0x000fea0003800000 */
.L_x_536:
        /* <DEDUP_REMOVED lines=9> */
.L_x_539:
[----:B------:R-:W-:Y:S05]  /*1ef50*/  BSYNC B1 ;  /* 0x0000000000017941 */ /* 0x000fea0003800000 */
.L_x_538:
        /* <DEDUP_REMOVED lines=9> */
.L_x_541:
[----:B------:R-:W-:Y:S05]  /*1eff0*/  BSYNC B1 ;  /* 0x0000000000017941 */ /* 0x000fea0003800000 */
.L_x_540:
        /* <DEDUP_REMOVED lines=9> */
.L_x_543:
[----:B------:R-:W-:Y:S05]  /*1f090*/  BSYNC B1 ;  /* 0x0000000000017941 */ /* 0x000fea0003800000 */
.L_x_542:
        /* <DEDUP_REMOVED lines=9> */
.L_x_545:
[----:B------:R-:W-:Y:S05]  /*1f130*/  BSYNC B1 ;  /* 0x0000000000017941 */ /* 0x000fea0003800000 */
.L_x_544:
        /* <DEDUP_REMOVED lines=9> */
.L_x_547:
[----:B------:R-:W-:Y:S05]  /*1f1d0*/  BSYNC B1 ;  /* 0x0000000000017941 */ /* 0x000fea0003800000 */
.L_x_546:
        /* <DEDUP_REMOVED lines=9> */
.L_x_549:
[----:B------:R-:W-:Y:S05]  /*1f270*/  BSYNC B1 ;  /* 0x0000000000017941 */ /* 0x000fea0003800000 */
.L_x_548:
        /* <DEDUP_REMOVED lines=9> */
.L_x_551:
[----:B------:R-:W-:Y:S05]  /*1f310*/  BSYNC B1 ;  /* 0x0000000000017941 */ /* 0x000fea0003800000 */
.L_x_550:
        /* <DEDUP_REMOVED lines=9> */
.L_x_553:
[----:B------:R-:W-:Y:S05]  /*1f3b0*/  BSYNC B1 ;  /* 0x0000000000017941 */ /* 0x000fea0003800000 */
.L_x_552:
        /* <DEDUP_REMOVED lines=9> */
.L_x_555:
[----:B------:R-:W-:Y:S05]  /*1f450*/  BSYNC B1 ;  /* 0x0000000000017941 */ /* 0x000fea0003800000 */
.L_x_554:
        /* <DEDUP_REMOVED lines=9> */
.L_x_557:
[----:B------:R-:W-:Y:S05]  /*1f4f0*/  BSYNC B1 ;  /* 0x0000000000017941 */ /* 0x000fea0003800000 */
.L_x_556:
        /* <DEDUP_REMOVED lines=9> */
.L_x_559:
[----:B------:R-:W-:Y:S05]  /*1f590*/  BSYNC B1 ;  /* 0x0000000000017941 */ /* 0x000fea0003800000 */
.L_x_558:
        /* <DEDUP_REMOVED lines=9> */
.L_x_561:
[----:B------:R-:W-:Y:S05]  /*1f630*/  BSYNC B1 ;  /* 0x0000000000017941 */ /* 0x000fea0003800000 */
.L_x_560:
        /* <DEDUP_REMOVED lines=9> */
.L_x_563:
[----:B------:R-:W-:Y:S05]  /*1f6d0*/  BSYNC B1 ;  /* 0x0000000000017941 */ /* 0x000fea0003800000 */
.L_x_562:
        /* <DEDUP_REMOVED lines=9> */
.L_x_565:
[----:B------:R-:W-:Y:S05]  /*1f770*/  BSYNC B1 ;  /* 0x0000000000017941 */ /* 0x000fea0003800000 */
.L_x_564:
        /* <DEDUP_REMOVED lines=9> */
.L_x_567:
[----:B------:R-:W-:Y:S05]  /*1f810*/  BSYNC B1 ;  /* 0x0000000000017941 */ /* 0x000fea0003800000 */
.L_x_566:
        /* <DEDUP_REMOVED lines=9> */
.L_x_569:
[----:B------:R-:W-:Y:S05]  /*1f8b0*/  BSYNC B1 ;  /* 0x0000000000017941 */ /* 0x000fea0003800000 */
.L_x_568:
        /* <DEDUP_REMOVED lines=9> */
.L_x_571:
[----:B------:R-:W-:Y:S05]  /*1f950*/  BSYNC B1 ;  /* 0x0000000000017941 */ /* 0x000fea0003800000 */
.L_x_570:
        /* <DEDUP_REMOVED lines=9> */
.L_x_573:
[----:B------:R-:W-:Y:S05]  /*1f9f0*/  BSYNC B1 ;  /* 0x0000000000017941 */ /* 0x000fea0003800000 */
.L_x_572:
        /* <DEDUP_REMOVED lines=9> */
.L_x_575:
[----:B------:R-:W-:Y:S05]  /*1fa90*/  BSYNC B1 ;  /* 0x0000000000017941 */ /* 0x000fea0003800000 */
.L_x_574:
        /* <DEDUP_REMOVED lines=9> */
.L_x_577:
[----:B------:R-:W-:Y:S05]  /*1fb30*/  BSYNC B1 ;  /* 0x0000000000017941 */ /* 0x000fea0003800000 */
.L_x_576:
        /* <DEDUP_REMOVED lines=9> */
.L_x_579:
[----:B------:R-:W-:Y:S05]  /*1fbd0*/  BSYNC B1 ;  /* 0x0000000000017941 */ /* 0x000fea0003800000 */
.L_x_578:
        /* <DEDUP_REMOVED lines=9> */
.L_x_581:
[----:B------:R-:W-:Y:S05]  /*1fc70*/  BSYNC B1 ;  /* 0x0000000000017941 */ /* 0x000fea0003800000 */
.L_x_580:
        /* <DEDUP_REMOVED lines=9> */
.L_x_583:
[----:B------:R-:W-:Y:S05]  /*1fd10*/  BSYNC B1 ;  /* 0x0000000000017941 */ /* 0x000fea0003800000 */
.L_x_582:
        /* <DEDUP_REMOVED lines=9> */
.L_x_585:
[----:B------:R-:W-:Y:S05]  /*1fdb0*/  BSYNC B1 ;  /* 0x0000000000017941 */ /* 0x000fea0003800000 */
.L_x_584:
        /* <DEDUP_REMOVED lines=9> */
.L_x_587:
[----:B------:R-:W-:Y:S05]  /*1fe50*/  BSYNC B1 ;  /* 0x0000000000017941 */ /* 0x000fea0003800000 */
.L_x_586:
        /* <DEDUP_REMOVED lines=9> */
.L_x_589:
[----:B------:R-:W-:Y:S05]  /*1fef0*/  BSYNC B1 ;  /* 0x0000000000017941 */ /* 0x000fea0003800000 */
.L_x_588:
        /* <DEDUP_REMOVED lines=9> */
.L_x_591:
[----:B------:R-:W-:Y:S05]  /*1ff90*/  BSYNC B1 ;  /* 0x0000000000017941 */ /* 0x000fea0003800000 */
.L_x_590:
        /* <DEDUP_REMOVED lines=9> */
.L_x_593:
[----:B------:R-:W-:Y:S05]  /*20030*/  BSYNC B1 ;  /* 0x0000000000017941 */ /* 0x000fea0003800000 */
.L_x_592:
        /* <DEDUP_REMOVED lines=9> */
.L_x_595:
[----:B------:R-:W-:Y:S05]  /*200d0*/  BSYNC B1 ;  /* 0x0000000000017941 */ /* 0x000fea0003800000 */
.L_x_594:
        /* <DEDUP_REMOVED lines=9> */
.L_x_597:
[----:B------:R-:W-:Y:S05]  /*20170*/  BSYNC B1 ;  /* 0x0000000000017941 */ /* 0x000fea0003800000 */
.L_x_596:
        /* <DEDUP_REMOVED lines=9> */
.L_x_599:
[----:B------:R-:W-:Y:S05]  /*20210*/  BSYNC B1 ;  /* 0x0000000000017941 */ /* 0x000fea0003800000 */
.L_x_598:
        /* <DEDUP_REMOVED lines=9> */
.L_x_601:
[----:B------:R-:W-:Y:S05]  /*202b0*/  BSYNC B1 ;  /* 0x0000000000017941 */ /* 0x000fea0003800000 */
.L_x_600:
        /* <DEDUP_REMOVED lines=9> */
.L_x_603:
[----:B------:R-:W-:Y:S05]  /*20350*/  BSYNC B1 ;  /* 0x0000000000017941 */ /* 0x000fea0003800000 */
.L_x_602:
        /* <DEDUP_REMOVED lines=9> */
.L_x_605:
[----:B------:R-:W-:Y:S05]  /*203f0*/  BSYNC B1 ;  /* 0x0000000000017941 */ /* 0x000fea0003800000 */
.L_x_604:
        /* <DEDUP_REMOVED lines=9> */
.L_x_607:
[----:B------:R-:W-:Y:S05]  /*20490*/  BSYNC B1 ;  /* 0x0000000000017941 */ /* 0x000fea0003800000 */
.L_x_606:
        /* <DEDUP_REMOVED lines=9> */
.L_x_609:
[----:B------:R-:W-:Y:S05]  /*20530*/  BSYNC B1 ;  /* 0x0000000000017941 */ /* 0x000fea0003800000 */
.L_x_608:
        /* <DEDUP_REMOVED lines=9> */
.L_x_611:
[----:B------:R-:W-:Y:S05]  /*205d0*/  BSYNC B1 ;  /* 0x0000000000017941 */ /* 0x000fea0003800000 */
.L_x_610:
        /* <DEDUP_REMOVED lines=9> */
.L_x_613:
[----:B------:R-:W-:Y:S05]  /*20670*/  BSYNC B1 ;  /* 0x0000000000017941 */ /* 0x000fea0003800000 */
.L_x_612:
        /* <DEDUP_REMOVED lines=9> */
.L_x_615:
[----:B------:R-:W-:Y:S05]  /*20710*/  BSYNC B1 ;  /* 0x0000000000017941 */ /* 0x000fea0003800000 */
.L_x_614:
        /* <DEDUP_REMOVED lines=9> */
.L_x_617:
[----:B------:R-:W-:Y:S05]  /*207b0*/  BSYNC B1 ;  /* 0x0000000000017941 */ /* 0x000fea0003800000 */
.L_x_616:
        /* <DEDUP_REMOVED lines=9> */
.L_x_619:
[----:B------:R-:W-:Y:S05]  /*20850*/  BSYNC B1 ;  /* 0x0000000000017941 */ /* 0x000fea0003800000 */
.L_x_618:
        /* <DEDUP_REMOVED lines=9> */
.L_x_621:
[----:B------:R-:W-:Y:S05]  /*208f0*/  BSYNC B1 ;  /* 0x0000000000017941 */ /* 0x000fea0003800000 */
.L_x_620:
        /* <DEDUP_REMOVED lines=9> */
.L_x_623:
[----:B------:R-:W-:Y:S05]  /*20990*/  BSYNC B1 ;  /* 0x0000000000017941 */ /* 0x000fea0003800000 */
.L_x_622:
        /* <DEDUP_REMOVED lines=9> */
.L_x_625:
[----:B------:R-:W-:Y:S05]  /*20a30*/  BSYNC B1 ;  /* 0x0000000000017941 */ /* 0x000fea0003800000 */
.L_x_624:
        /* <DEDUP_REMOVED lines=9> */
.L_x_627:
[----:B------:R-:W-:Y:S05]  /*20ad0*/  BSYNC B1 ;  /* 0x0000000000017941 */ /* 0x000fea0003800000 */
.L_x_626:
[----:B-----5:R-:W-:Y:S01]  /*20ae0*/  HADD2.F32 R57, -RZ, R3.H0_H0 ;  /* 0x20000003ff397230 */ /* 0x020fe20000004100 */
[----:B------:R-:W-:Y:S01]  /*20af0*/  ISETP.GT.AND P0, PT, R0, 0xd9, P0 ;  /* 0x000000d90000780c */ /* 0x000fe20000704270 */
[----:B------:R-:W-:Y:S03]  /*20b00*/  BSSY B1, `(.L_x_628) ;  /* 0x0000007000017945 */ /* 0x000fe60003800000 */
[----:B------:R-:W-:-:S04]  /*20b10*/  FMUL R57, R57, R16 ;  /* 0x0000001039397220 */ /* 0x000fc80000400000 */
[----:B------:R-:W-:-:S05]  /*20b20*/  FFMA R57, R68, R2, R57 ;  /* 0x0000000244397223 */ /* 0x000fca0000000039 */
[----:B------:R-:W-:-:S05]  /*20b30*/  F2FP.F16.F32.PACK_AB R57, RZ, R57 ;  /* 0x00000039ff39723e */ /* 0x000fca00000000ff */
[----:B------:R0:W-:Y:S01]  /*20b40*/  @P6 STG.E.U16 desc[UR52][R4.64+0x1b0], R57 ;  /* 0x0001b03904006986 */ /* 0x0001e2000c101534 */
[----:B------:R-:W-:Y:S05]  /*20b50*/  @!P0 BRA `(.L_x_629) ;  /* 0x0000000000048947 */ /* 0x000fea0003800000 */
[----:B------:R0:W5:Y:S02]  /*20b60*/  LDG.E.LTC128B.U16 R3, desc[UR52][R236.64+0x1b2] ;  /* 0x0001b234ec037981 */ /* 0x000164000c1e1520 */
.L_x_629:
[----:B------:R-:W-:Y:S05]  /*20b70*/  BSYNC B1 ;  /* 0x0000000000017941 */ /* 0x000fea0003800000 */
.L_x_628:
[----:B0----5:R-:W-:Y:S01]  /*20b80*/  HADD2.F32 R57, -RZ, R3.H0_H0 ;  /* 0x20000003ff397230 */ /* 0x021fe20000004100 */
        /* <DEDUP_REMOVED lines=8> */
.L_x_631:
[----:B------:R-:W-:Y:S05]  /*20c10*/  BSYNC B1 ;  /* 0x0000000000017941 */ /* 0x000fea0003800000 */
.L_x_630:
[----:B0----5:R-:W-:Y:S01]  /*20c20*/  HADD2.F32 R5, -RZ, R3.H0_H0 ;  /* 0x20000003ff057230 */ /* 0x021fe20000004100 */
[----:B------:R-:W-:Y:S01]  /*20c30*/  @P6 MOV R4, R10 ;  /* 0x0000000a00046202 */ /* 0x000fe20000000f00 */
[----:B------:R-:W-:Y:S01]  /*20c40*/  BSSY B1, `(.L_x_632) ;  /* 0x000000a000017945 */ /* 0x000fe20003800000 */
[----:B------:R-:W-:Y:S02]  /*20c50*/  ISETP.GT.AND P5, PT, R0, 0xd9, P5 ;  /* 0x000000d90000780c */ /* 0x000fe40002fa4270 */
[----:B------:R-:W-:-:S04]  /*20c60*/  FMUL R5, R5, R16 ;  /* 0x0000001005057220 */ /* 0x000fc80000400000 */
[----:B------:R-:W-:-:S05]  /*20c70*/  FFMA R5, R70, R2, R5 ;  /* 0x0000000246057223 */ /* 0x000fca0000000005 */
[----:B------:R-:W-:-:S04]  /*20c80*/  F2FP.F16.F32.PACK_AB R5, RZ, R5 ;  /* 0x00000005ff05723e */ /* 0x000fc800000000ff */
[----:B------:R-:W-:Y:S01]  /*20c90*/  PRMT R56, R5, 0x7610, R56 ;  /* 0x0000761005387816 */ /* 0x000fe20000000038 */
[----:B------:R-:W-:-:S05]  /*20ca0*/  @P6 IMAD.MOV.U32 R5, RZ, RZ, R11 ;  /* 0x000000ffff056224 */ /* 0x000fca00078e000b */
[----:B------:R0:W-:Y:S01]  /*20cb0*/  @P6 STG.E.U16 desc[UR52][R4.64+0x1b0], R56 ;  /* 0x0001b03804006986 */ /* 0x0001e2000c101534 */
[----:B------:R-:W-:Y:S05]  /*20cc0*/  @!P5 BRA `(.L_x_633) ;  /* 0x000000000004d947 */ /* 0x000fea0003800000 */
[----:B------:R0:W5:Y:S02]  /*20cd0*/  LDG.E.LTC128B.U16 R3, desc[UR52][R234.64+0x1b2] ;  /* 0x0001b234ea037981 */ /* 0x000164000c1e1520 */
.L_x_633:
[----:B------:R-:W-:Y:S05]  /*20ce0*/  BSYNC B1 ;  /* 0x0000000000017941 */ /* 0x000fea0003800000 */
.L_x_632:
        /* <DEDUP_REMOVED lines=9> */
.L_x_635:
[----:B------:R-:W-:Y:S05]  /*20d80*/  BSYNC B1 ;  /* 0x0000000000017941 */ /* 0x000fea0003800000 */
.L_x_634:
        /* <DEDUP_REMOVED lines=9> */
.L_x_637:
[----:B------:R-:W-:Y:S05]  /*20e20*/  BSYNC B1 ;  /* 0x0000000000017941 */ /* 0x000fea0003800000 */
.L_x_636:
        /* <DEDUP_REMOVED lines=9> */
.L_x_639:
[----:B------:R-:W-:Y:S05]  /*20ec0*/  BSYNC B1 ;  /* 0x0000000000017941 */ /* 0x000fea0003800000 */
.L_x_638:
[----:B-----5:R-:W-:Y:S01]  /*20ed0*/  HADD2.F32 R5, -RZ, R3.H0_H0 ;  /* 0x20000003ff057230 */ /* 0x020fe20000004100 */
[----:B------:R-:W-:Y:S01]  /*20ee0*/  ISETP.GT.AND P5, PT, R0, 0xc1, P3 ;  /* 0x000000c10000780c */ /* 0x000fe20001fa4270 */
[----:B0-----:R-:W-:Y:S01]  /*20ef0*/  @P0 IMAD.MOV.U32 R4, RZ, RZ, R8 ;  /* 0x000000ffff040224 */ /* 0x001fe200078e0008 */
[----:B------:R-:W-:Y:S02]  /*20f00*/  BSSY B1, `(.L_x_640) ;  /* 0x0000009000017945 */ /* 0x000fe40003800000 */
        /* <DEDUP_REMOVED lines=8> */
.L_x_641:
[----:B------:R-:W-:Y:S05]  /*20f90*/  BSYNC B1 ;  /* 0x0000000000017941 */ /* 0x000fea0003800000 */
.L_x_640:
[----:B0----5:R-:W-:Y:S01]  /*20fa0*/  HADD2.F32 R5, -RZ, R3.H0_H0 ;  /* 0x20000003ff057230 */ /* 0x021fe20000004100 */
[----:B------:R-:W-:Y:S01]  /*20fb0*/  ISETP.GT.AND P0, PT, R0, 0xc8, P4 ;  /* 0x000000c80000780c */ /* 0x000fe20002704270 */
[----:B------:R-:W-:Y:S03]  /*20fc0*/  BSSY B1, `(.L_x_642) ;  /* 0x000000a000017945 */ /* 0x000fe60003800000 */
[----:B------:R-:W-:Y:S01]  /*20fd0*/  FMUL R4, R5, R16 ;  /* 0x0000001005047220 */ /* 0x000fe20000400000 */
[----:B------:R-:W-:-:S03]  /*20fe0*/  @P5 IMAD.MOV.U32 R5, RZ, RZ, R9 ;  /* 0x000000ffff055224 */ /* 0x000fc600078e0009 */
[----:B------:R-:W-:-:S05]  /*20ff0*/  FFMA R4, R43, R2, R4 ;  /* 0x000000022b047223 */ /* 0x000fca0000000004 */
[----:B------:R-:W-:-:S04]  /*21000*/  F2FP.F16.F32.PACK_AB R4, RZ, R4 ;  /* 0x00000004ff04723e */ /* 0x000fc800000000ff */
[----:B------:R-:W-:Y:S02]  /*21010*/  PRMT R10, R4, 0x7610, R10 ;  /* 0x00007610040a7816 */ /* 0x000fe4000000000a */
[----:B------:R-:W-:-:S05]  /*21020*/  @P5 MOV R4, R8 ;  /* 0x0000000800045202 */ /* 0x000fca0000000f00 */
[----:B------:R0:W-:Y:S01]  /*21030*/  @P5 STG.E.U16 desc[UR52][R4.64+0x182], R10 ;  /* 0x0001820a04005986 */ /* 0x0001e2000c101534 */
[----:B------:R-:W-:Y:S05]  /*21040*/  @!P0 BRA `(.L_x_643) ;  /* 0x0000000000048947 */ /* 0x000fea0003800000 */
[----:B------:R0:W5:Y:S02]  /*21050*/  LDG.E.LTC128B.U16 R3, desc[UR52][R22.64+0x190] ;  /* 0x0001903416037981 */ /* 0x000164000c1e1520 */
.L_x_643:
[----:B------:R-:W-:Y:S05]  /*21060*/  BSYNC B1 ;  /* 0x0000000000017941 */ /* 0x000fea0003800000 */
.L_x_642:
        /* <DEDUP_REMOVED lines=9> */
.L_x_645:
[----:B------:R-:W-:Y:S05]  /*21100*/  BSYNC B1 ;  /* 0x0000000000017941 */ /* 0x000fea0003800000 */
.L_x_644:
        /* <DEDUP_REMOVED lines=9> */
.L_x_647:
[----:B------:R-:W-:Y:S05]  /*211a0*/  BSYNC B1 ;  /* 0x0000000000017941 */ /* 0x000fea0003800000 */
.L_x_646:
        /* <DEDUP_REMOVED lines=12> */
.L_x_649:
[----:B------:R-:W-:Y:S05]  /*21270*/  BSYNC B1 ;  /* 0x0000000000017941 */ /* 0x000fea0003800000 */
.L_x_648:
        /* <DEDUP_REMOVED lines=12> */
.L_x_651:
[----:B------:R-:W-:Y:S05]  /*21340*/  BSYNC B1 ;  /* 0x0000000000017941 */ /* 0x000fea0003800000 */
.L_x_650:
        /* <DEDUP_REMOVED lines=9> */
.L_x_653:
[----:B------:R-:W-:Y:S05]  /*213e0*/  BSYNC B1 ;  /* 0x0000000000017941 */ /* 0x000fea0003800000 */
.L_x_652:
        /* <DEDUP_REMOVED lines=9> */
.L_x_655:
[----:B------:R-:W-:Y:S05]  /*21480*/  BSYNC B1 ;  /* 0x0000000000017941 */ /* 0x000fea0003800000 */
.L_x_654:
        /* <DEDUP_REMOVED lines=12> */
.L_x_657:
[----:B------:R-:W-:Y:S05]  /*21550*/  BSYNC B1 ;  /* 0x0000000000017941 */ /* 0x000fea0003800000 */
.L_x_656:
        /* <DEDUP_REMOVED lines=12> */
.L_x_659:
[----:B------:R-:W-:Y:S05]  /*21620*/  BSYNC B1 ;  /* 0x0000000000017941 */ /* 0x000fea0003800000 */
.L_x_658:
        /* <DEDUP_REMOVED lines=9> */
.L_x_661:
[----:B------:R-:W-:Y:S05]  /*216c0*/  BSYNC B1 ;  /* 0x0000000000017941 */ /* 0x000fea0003800000 */
.L_x_660:
        /* <DEDUP_REMOVED lines=9> */
.L_x_663:
[----:B------:R-:W-:Y:S05]  /*21760*/  BSYNC B1 ;  /* 0x0000000000017941 */ /* 0x000fea0003800000 */
.L_x_662:
        /* <DEDUP_REMOVED lines=12> */
.L_x_665:
[----:B------:R-:W-:Y:S05]  /*21830*/  BSYNC B1 ;  /* 0x0000000000017941 */ /* 0x000fea0003800000 */
.L_x_664:
        /* <DEDUP_REMOVED lines=9> */
.L_x_667:
[----:B------:R-:W-:Y:S05]  /*218d0*/  BSYNC B1 ;  /* 0x0000000000017941 */ /* 0x000fea0003800000 */
.L_x_666:
        /* <DEDUP_REMOVED lines=9> */
.L_x_669:
[----:B------:R-:W-:Y:S05]  /*21970*/  BSYNC B1 ;  /* 0x0000000000017941 */ /* 0x000fea0003800000 */
.L_x_668:
        /* <DEDUP_REMOVED lines=9> */
.L_x_671:
[----:B------:R-:W-:Y:S05]  /*21a10*/  BSYNC B1 ;  /* 0x0000000000017941 */ /* 0x000fea0003800000 */
.L_x_670:
[----:B-----5:R-:W-:Y:S01]  /*21a20*/  HADD2.F32 R5, -RZ, R3.H0_H0 ;  /* 0x20000003ff057230 */ /* 0x020fe20000004100 */
[----:B0-----:R-:W-:Y:S01]  /*21a30*/  @P0 MOV R4, R6 ;  /* 0x0000000600040202 */ /* 0x001fe20000000f00 */
        /* <DEDUP_REMOVED lines=10> */
.L_x_673:
[----:B------:R-:W-:Y:S05]  /*21ae0*/  BSYNC B1 ;  /* 0x0000000000017941 */ /* 0x000fea0003800000 */
.L_x_672:
[----:B0----5:R-:W-:Y:S01]  /*21af0*/  HADD2.F32 R5, -RZ, R3.H0_H0 ;  /* 0x20000003ff057230 */ /* 0x021fe20000004100 */
[----:B------:R-:W-:Y:S01]  /*21b00*/  ISETP.GT.AND P0, PT, R0, 0xc8, P2 ;  /* 0x000000c80000780c */ /* 0x000fe20001704270 */
[----:B------:R-:W-:Y:S03]  /*21b10*/  BSSY B1, `(.L_x_674) ;  /* 0x000000a000017945 */ /* 0x000fe60003800000 */
[----:B------:R-:W-:Y:S01]  /*21b20*/  FMUL R4, R5, R16 ;  /* 0x0000001005047220 */ /* 0x000fe20000400000 */
[----:B------:R-:W-:-:S03]  /*21b30*/  @P3 IMAD.MOV.U32 R5, RZ, RZ, R7 ;  /* 0x000000ffff053224 */ /* 0x000fc600078e0007 */
[----:B------:R-:W-:-:S05]  /*21b40*/  FFMA R4, R27, R2, R4 ;  /* 0x000000021b047223 */ /* 0x000fca0000000004 */
[----:B------:R-:W-:-:S04]  /*21b50*/  F2FP.F16.F32.PACK_AB R4, RZ, R4 ;  /* 0x00000004ff04723e */ /* 0x000fc800000000ff */
[----:B------:R-:W-:Y:S01]  /*21b60*/  PRMT R8, R4, 0x7610, R8 ;  /* 0x0000761004087816 */ /* 0x000fe20000000008 */
[----:B------:R-:W-:-:S05]  /*21b70*/  @P3 IMAD.MOV.U32 R4, RZ, RZ, R6 ;  /* 0x000000ffff043224 */ /* 0x000fca00078e0006 */
[----:B------:R0:W-:Y:S01]  /*21b80*/  @P3 STG.E.U16 desc[UR52][R4.64+0x182], R8 ;  /* 0x0001820804003986 */ /* 0x0001e2000c101534 */
[----:B------:R-:W-:Y:S05]  /*21b90*/  @!P0 BRA `(.L_x_675) ;  /* 0x0000000000048947 */ /* 0x000fea0003800000 */
[----:B------:R0:W5:Y:S02]  /*21ba0*/  LDG.E.LTC128B.U16 R3, desc[UR52][R14.64+0x190] ;  /* 0x000190340e037981 */ /* 0x000164000c1e1520 */
.L_x_675:
[----:B------:R-:W-:Y:S05]  /*21bb0*/  BSYNC B1 ;  /* 0x0000000000017941 */ /* 0x000fea0003800000 */
.L_x_674:
        /* <DEDUP_REMOVED lines=9> */
.L_x_677:
[----:B------:R-:W-:Y:S05]  /*21c50*/  BSYNC B1 ;  /* 0x0000000000017941 */ /* 0x000fea0003800000 */
.L_x_676:
        /* <DEDUP_REMOVED lines=9> */
.L_x_679:
[----:B------:R-:W-:Y:S05]  /*21cf0*/  BSYNC B1 ;  /* 0x0000000000017941 */ /* 0x000fea0003800000 */
.L_x_678:
        /* <DEDUP_REMOVED lines=12> */
.L_x_681:
[----:B------:R-:W-:Y:S05]  /*21dc0*/  BSYNC B1 ;  /* 0x0000000000017941 */ /* 0x000fea0003800000 */
.L_x_680:
        /* <DEDUP_REMOVED lines=12> */
.L_x_683:
[----:B------:R-:W-:Y:S05]  /*21e90*/  BSYNC B1 ;  /* 0x0000000000017941 */ /* 0x000fea0003800000 */
.L_x_682:
        /* <DEDUP_REMOVED lines=9> */
.L_x_685:
[----:B------:R-:W-:Y:S05]  /*21f30*/  BSYNC B1 ;  /* 0x0000000000017941 */ /* 0x000fea0003800000 */
.L_x_684:
        /* <DEDUP_REMOVED lines=9> */
.L_x_687:
[----:B------:R-:W-:Y:S05]  /*21fd0*/  BSYNC B1 ;  /* 0x0000000000017941 */ /* 0x000fea0003800000 */
.L_x_686:
        /* <DEDUP_REMOVED lines=12> */
.L_x_689:
[----:B------:R-:W-:Y:S05]  /*220a0*/  BSYNC B1 ;  /* 0x0000000000017941 */ /* 0x000fea0003800000 */
.L_x_688:
        /* <DEDUP_REMOVED lines=12> */
.L_x_691:
[----:B------:R-:W-:Y:S05]  /*22170*/  BSYNC B1 ;  /* 0x0000000000017941 */ /* 0x000fea0003800000 */
.L_x_690:
        /* <DEDUP_REMOVED lines=9> */
.L_x_693:
[----:B------:R-:W-:Y:S05]  /*22210*/  BSYNC B1 ;  /* 0x0000000000017941 */ /* 0x000fea0003800000 */
.L_x_692:
        /* <DEDUP_REMOVED lines=9> */
.L_x_695:
[----:B------:R-:W-:Y:S05]  /*222b0*/  BSYNC B1 ;  /* 0x0000000000017941 */ /* 0x000fea0003800000 */
.L_x_694:
        /* <DEDUP_REMOVED lines=12> */
.L_x_697:
[----:B------:R-:W-:Y:S05]  /*22380*/  BSYNC B1 ;  /* 0x0000000000017941 */ /* 0x000fea0003800000 */
.L_x_696:
[----:B------:R-:W-:Y:S05]  /*22390*/  @!P1 BRA `(.L_x_698) ;  /* 0x0000006400889947 */ /* 0x000fea0003800000 */
[----:B-----5:R-:W-:-:S05]  /*223a0*/  HADD2.F32 R3, -RZ, R3.H0_H0 ;  /* 0x20000003ff037230 */ /* 0x020fca0000004100 */
[----:B------:R-:W-:-:S04]  /*223b0*/  FMUL R0, R3, R16 ;  /* 0x0000001003007220 */ /* 0x000fc80000400000 */
[----:B------:R-:W-:-:S05]  /*223c0*/  FFMA R0, R39, R2, R0 ;  /* 0x0000000227007223 */ /* 0x000fca0000000000 */
[----:B------:R-:W-:-:S05]  /*223d0*/  F2FP.F16.F32.PACK_AB R0, RZ, R0 ;  /* 0x00000000ff00723e */ /* 0x000fca00000000ff */
[----:B------:R0:W-:Y:S01]  /*223e0*/  STG.E.U16 desc[UR52][R6.64+0x1b2], R0 ;  /* 0x0001b20006007986 */ /* 0x0001e2000c101534 */
[----:B------:R-:W-:Y:S05]  /*223f0*/  BRA `(.L_x_698) ;  /* 0x0000006400707947 */ /* 0x000fea0003800000 */
.L_x_33:
[----:B------:R-:W2:Y:S01]  /*22400*/  LDL.LU R4, [R1+0x1c4] ;  /* 0x0001c40001047983 */ /* 0x000ea20000300800 */
[----:B------:R-:W-:-:S03]  /*22410*/  ULDC.64 UR4, c[0x0][0x5c0] ;  /* 0x0001700000047ab9 */ /* 0x000fc60000000a00 */
[----:B------:R-:W3:Y:S01]  /*22420*/  LDL.LU R5, [R1+0x1c0] ;  /* 0x0001c00001057983 */ /* 0x000ee20000300800 */
[----:B------:R-:W-:-:S03]  /*22430*/  LEA R12, P1, R8, UR4, 0x1 ;  /* 0x00000004080c7c11 */ /* 0x000fc6000f8208ff */
[----:B------:R-:W4:Y:S04]  /*22440*/  LDL.LU R7, [R1+0x1c8] ;  /* 0x0001c80001077983 */ /* 0x000f280000300800 */
[----:B------:R-:W5:Y:S01]  /*22450*/  LDL.LU R6, [R1+0x1cc] ;  /* 0x0001cc0001067983 */ /* 0x000f620000300800 */
[----:B------:R-:W-:Y:S02]  /*22460*/  LEA.HI.X R13, R8, UR5, R21, 0x1, P1 ;  /* 0x00000005080d7c11 */ /* 0x000fe400088f0c15 */
[----:B------:R-:W-:Y:S01]  /*22470*/  ISETP.GT.AND P1, PT, R0, 0x1, P0 ;  /* 0x000000010000780c */ /* 0x000fe20000724270 */
[----:B------:R-:W5:Y:S04]  /*22480*/  LDL.LU R235, [R1+0x1dc] ;  /* 0x0001dc0001eb7983 */ /* 0x000f680000300800 */
        /* <DEDUP_REMOVED lines=8> */
[----:B------:R-:W5:Y:S01]  /*22510*/  LDL.LU R21, [R1+0x1d8] ;  /* 0x0001d80001157983 */ /* 0x000f620000300800 */
[-C--:B--2---:R-:W-:Y:S01]  /*22520*/  FMUL R4, R4, R2.reuse ;  /* 0x0000000204047220 */ /* 0x084fe20000400000 */
[----:B---3--:R-:W-:-:S04]  /*22530*/  FMUL R5, R5, R2 ;  /* 0x0000000205057220 */ /* 0x008fc80000400000 */
[----:B------:R-:W-:Y:S02]  /*22540*/  F2FP.F16.F32.PACK_AB R4, RZ, R4 ;  /* 0x00000004ff04723e */ /* 0x000fe400000000ff */
[----:B------:R-:W-:Y:S01]  /*22550*/  ISETP.GT.AND P5, PT, R3, 0x8, PT ;  /* 0x000000080300780c */ /* 0x000fe20003fa4270 */
[----:B------:R-:W-:Y:S01]  /*22560*/  USHF.L.U32 UR11, UR8, 0x4, URZ ;  /* 0x00000004080b7899 */ /* 0x000fe2000800063f */
[----:B------:R-:W-:Y:S01]  /*22570*/  F2FP.F16.F32.PACK_AB R5, RZ, R5 ;  /* 0x00000005ff05723e */ /* 0x000fe200000000ff */
[----:B------:R0:W-:Y:S01]  /*22580*/  @P1 STG.E.U16 desc[UR52][R12.64+0x2], R4 ;  /* 0x000002040c001986 */ /* 0x0001e2000c101534 */
[-C--:B----4-:R-:W-:Y:S01]  /*22590*/  FMUL R8, R7, R2.reuse ;  /* 0x0000000207087220 */ /* 0x090fe20000400000 */
[----:B-----5:R-:W-:Y:S02]  /*225a0*/  FMUL R9, R6, R2 ;  /* 0x0000000206097220 */ /* 0x020fe40000400000 */
[----:B------:R1:W-:Y:S04]  /*225b0*/  @P2 STG.E.U16 desc[UR52][R12.64], R5 ;  /* 0x000000050c002986 */ /* 0x0003e8000c101534 */
[----:B0-----:R-:W2:Y:S01]  /*225c0*/  LDL.LU R4, [R1+0x1d4] ;  /* 0x0001d40001047983 */ /* 0x001ea20000300800 */
[----:B------:R-:W-:Y:S01]  /*225d0*/  ISETP.GT.AND P1, PT, R0, RZ, P5 ;  /* 0x000000ff0000720c */ /* 0x000fe20002f24270 */
[----:B------:R-:W-:Y:S01]  /*225e0*/  USHF.L.U64.HI UR5, UR8, 0x4, UR9 ;  /* 0x0000000408057899 */ /* 0x000fe20008010209 */
[----:B------:R-:W-:Y:S01]  /*225f0*/  F2FP.F16.F32.PACK_AB R8, RZ, R8 ;  /* 0x00000008ff08723e */ /* 0x000fe200000000ff */
[----:B-1----:R-:W3:Y:S01]  /*22600*/  LDL.LU R5, [R1+0x1d0] ;  /* 0x0001d00001057983 */ /* 0x002ee20000300800 */
[----:B------:R-:W-:-:S02]  /*22610*/  IADD3 R6, P2, R12, UR11, RZ ;  /* 0x0000000b0c067c10 */ /* 0x000fc4000ff5e0ff */
[----:B------:R-:W-:Y:S02]  /*22620*/  F2FP.F16.F32.PACK_AB R9, RZ, R9 ;  /* 0x00000009ff09723e */ /* 0x000fe400000000ff */
[----:B------:R-:W-:-:S05]  /*22630*/  IADD3.X R7, R13, UR5, RZ, P2, !PT ;  /* 0x000000050d077c10 */ /* 0x000fca00097fe4ff */
[----:B------:R0:W-:Y:S01]  /*22640*/  @P1 STG.E.U16 desc[UR52][R6.64], R8 ;  /* 0x0000000806001986 */ /* 0x0001e2000c101534 */
[C---:B------:R-:W-:Y:S02]  /*22650*/  ISETP.GT.AND P1, PT, R0.reuse, 0x1, P5 ;  /* 0x000000010000780c */ /* 0x040fe40002f24270 */
[C---:B------:R-:W-:Y:S02]  /*22660*/  ISETP.GT.AND P3, PT, R0.reuse, 0x8, P0 ;  /* 0x000000080000780c */ /* 0x040fe40000764270 */
[----:B------:R-:W-:Y:S01]  /*22670*/  ISETP.GT.AND P4, PT, R0, 0x9, P0 ;  /* 0x000000090000780c */ /* 0x000fe20000784270 */
[----:B0-----:R-:W-:-:S08]  /*22680*/  FMUL R8, R235, R2 ;  /* 0x00000002eb087220 */ /* 0x001fd00000400000 */
[----:B------:R0:W-:Y:S01]  /*22690*/  @P1 STG.E.U16 desc[UR52][R6.64+0x2], R9 ;  /* 0x0000020906001986 */ /* 0x0001e2000c101534 */
[C---:B------:R-:W-:Y:S02]  /*226a0*/  ISETP.GT.AND P1, PT, R0.reuse, 0x8, P5 ;  /* 0x000000080000780c */ /* 0x040fe40002f24270 */
[----:B------:R-:W-:Y:S01]  /*226b0*/  ISETP.GT.AND P2, PT, R0, 0x9, P5 ;  /* 0x000000090000780c */ /* 0x000fe20002f44270 */
[-C--:B0-----:R-:W-:Y:S01]  /*226c0*/  FMUL R9, R21, R2.reuse ;  /* 0x0000000215097220 */ /* 0x081fe20000400000 */
[-C--:B--2---:R-:W-:Y:S01]  /*226d0*/  FMUL R4, R4, R2.reuse ;  /* 0x0000000204047220 */ /* 0x084fe20000400000 */
[----:B---3--:R-:W-:-:S04]  /*226e0*/  FMUL R5, R5, R2 ;  /* 0x0000000205057220 */ /* 0x008fc80000400000 */
[----:B------:R-:W-:Y:S02]  /*226f0*/  F2FP.F16.F32.PACK_AB R4, RZ, R4 ;  /* 0x00000004ff04723e */ /* 0x000fe400000000ff */
[----:B------:R-:W-:Y:S02]  /*22700*/  F2FP.F16.F32.PACK_AB R5, RZ, R5 ;  /* 0x00000005ff05723e */ /* 0x000fe400000000ff */
[----:B------:R-:W-:Y:S02]  /*22710*/  PRMT R10, R4, 0x7610, R10 ;  /* 0x00007610040a7816 */ /* 0x000fe4000000000a */
[----:B------:R-:W-:Y:S02]  /*22720*/  PRMT R11, R5, 0x7610, R11 ;  /* 0x00007610050b7816 */ /* 0x000fe4000000000b */
[----:B------:R-:W-:Y:S02]  /*22730*/  F2FP.F16.F32.PACK_AB R5, RZ, R9 ;  /* 0x00000009ff05723e */ /* 0x000fe400000000ff */
[----:B------:R-:W-:Y:S01]  /*22740*/  F2FP.F16.F32.PACK_AB R4, RZ, R8 ;  /* 0x00000008ff04723e */ /* 0x000fe200000000ff */
[----:B------:R0:W-:Y:S01]  /*22750*/  @P3 STG.E.U16 desc[UR52][R12.64+0x10], R11 ;  /* 0x0000100b0c003986 */ /* 0x0001e2000c101534 */
[----:B------:R-:W-:Y:S01]  /*22760*/  PRMT R9, R5, 0x7610, R9 ;  /* 0x0000761005097816 */ /* 0x000fe20000000009 */
[-C--:B------:R-:W-:Y:S01]  /*22770*/  FMUL R5, R234, R2.reuse ;  /* 0x00000002ea057220 */ /* 0x080fe20000400000 */
[----:B------:R-:W-:Y:S01]  /*22780*/  PRMT R8, R4, 0x7610, R8 ;  /* 0x0000761004087816 */ /* 0x000fe20000000008 */
[----:B------:R1:W-:Y:S01]  /*22790*/  @P4 STG.E.U16 desc[UR52][R12.64+0x12], R10 ;  /* 0x0000120a0c004986 */ /* 0x0003e2000c101534 */
[----:B------:R-:W-:Y:S01]  /*227a0*/  FMUL R4, R233, R2 ;  /* 0x00000002e9047220 */ /* 0x000fe20000400000 */
[----:B------:R-:W-:-:S02]  /*227b0*/  ISETP.GT.AND P3, PT, R0, 0x10, P0 ;  /* 0x000000100000780c */ /* 0x000fc40000764270 */
[----:B------:R-:W-:Y:S02]  /*227c0*/  ISETP.GT.AND P4, PT, R0, 0x11, P0 ;  /* 0x000000110000780c */ /* 0x000fe40000784270 */
[----:B------:R-:W-:Y:S02]  /*227d0*/  F2FP.F16.F32.PACK_AB R5, RZ, R5 ;  /* 0x00000005ff05723e */ /* 0x000fe400000000ff */
[----:B------:R-:W-:Y:S02]  /*227e0*/  F2FP.F16.F32.PACK_AB R4, RZ, R4 ;  /* 0x00000004ff04723e */ /* 0x000fe400000000ff */
[----:B0-----:R-:W-:Y:S01]  /*227f0*/  PRMT R11, R5, 0x7610, R11 ;  /* 0x00007610050b7816 */ /* 0x001fe2000000000b */
[----:B------:R0:W-:Y:S01]  /*22800*/  @P1 STG.E.U16 desc[UR52][R6.64+0x10], R9 ;  /* 0x0000100906001986 */ /* 0x0001e2000c101534 */
[----:B-1----:R-:W-:Y:S02]  /*22810*/  PRMT R10, R4, 0x7610, R10 ;  /* 0x00007610040a7816 */ /* 0x002fe4000000000a */
[C---:B------:R-:W-:Y:S01]  /*22820*/  ISETP.GT.AND P1, PT, R0.reuse, 0x10, P5 ;  /* 0x000000100000780c */ /* 0x040fe20002f24270 */
[----:B------:R1:W-:Y:S01]  /*22830*/  @P2 STG.E.U16 desc[UR52][R6.64+0x12], R8 ;  /* 0x0000120806002986 */ /* 0x0003e2000c101534 */
[----:B------:R-:W-:-:S03]  /*22840*/  ISETP.GT.AND P2, PT, R0, 0x11, P5 ;  /* 0x000000110000780c */ /* 0x000fc60002f44270 */
[----:B------:R2:W-:Y:S01]  /*22850*/  @P3 STG.E.U16 desc[UR52][R12.64+0x20], R11 ;  /* 0x0000200b0c003986 */ /* 0x0005e2000c101534 */
[----:B------:R-:W-:Y:S01]  /*22860*/  ISETP.GT.AND P3, PT, R0, 0x18, P0 ;  /* 0x000000180000780c */ /* 0x000fe20000764270 */
[-C--:B0-----:R-:W-:Y:S02]  /*22870*/  FMUL R9, R232, R2.reuse ;  /* 0x00000002e8097220 */ /* 0x081fe40000400000 */
[----:B------:R-:W-:Y:S01]  /*22880*/  @P4 STG.E.U16 desc[UR52][R12.64+0x22], R10 ;  /* 0x0000220a0c004986 */ /* 0x000fe2000c101534 */
[-C--:B-1----:R-:W-:Y:S01]  /*22890*/  FMUL R8, R23, R2.reuse ;  /* 0x0000000217087220 */ /* 0x082fe20000400000 */
[----:B------:R-:W-:Y:S02]  /*228a0*/  ISETP.GT.AND P4, PT, R0, 0x19, P0 ;  /* 0x000000190000780c */ /* 0x000fe40000784270 */
[----:B------:R-:W-:Y:S01]  /*228b0*/  F2FP.F16.F32.PACK_AB R5, RZ, R9 ;  /* 0x00000009ff05723e */ /* 0x000fe200000000ff */
[----:B------:R-:W-:Y:S01]  /*228c0*/  FMUL R9, R22, R2 ;  /* 0x0000000216097220 */ /* 0x000fe20000400000 */
[----:B------:R-:W-:Y:S01]  /*228d0*/  F2FP.F16.F32.PACK_AB R4, RZ, R8 ;  /* 0x00000008ff04723e */ /* 0x000fe200000000ff */
[----:B--2---:R-:W2:Y:S01]  /*228e0*/  LDL.LU R11, [R1+0x194] ;  /* 0x00019400010b7983 */ /* 0x004ea20000300800 */
[----:B------:R-:W-:-:S03]  /*228f0*/  FMUL R8, R19, R2 ;  /* 0x0000000213087220 */ /* 0x000fc60000400000 */
[----:B------:R-:W3:Y:S01]  /*22900*/  LDL.LU R21, [R1+0x198] ;  /* 0x0001980001157983 */ /* 0x000ee20000300800 */
[----:B------:R-:W-:-:S03]  /*22910*/  F2FP.F16.F32.PACK_AB R9, RZ, R9 ;  /* 0x00000009ff09723e */ /* 0x000fc600000000ff */
[----:B------:R-:W4:Y:S01]  /*22920*/  LDL.LU R235, [R1+0x19c] ;  /* 0x00019c0001eb7983 */ /* 0x000f220000300800 */
[----:B------:R-:W-:-:S03]  /*22930*/  F2FP.F16.F32.PACK_AB R8, RZ, R8 ;  /* 0x00000008ff08723e */ /* 0x000fc600000000ff */
[----:B------:R-:W5:Y:S04]  /*22940*/  LDL.LU R234, [R1+0x1a0] ;  /* 0x0001a00001ea7983 */ /* 0x000f680000300800 */
[----:B------:R-:W5:Y:S04]  /*22950*/  LDL.LU R233, [R1+0x1a4] ;  /* 0x0001a40001e97983 */ /* 0x000f680000300800 */
[----:B------:R-:W5:Y:S04]  /*22960*/  LDL.LU R232, [R1+0x1a8] ;  /* 0x0001a80001e87983 */ /* 0x000f680000300800 */
[----:B------:R-:W5:Y:S04]  /*22970*/  LDL.LU R23, [R1+0x1ac] ;  /* 0x0001ac0001177983 */ /* 0x000f680000300800 */
[----:B------:R0:W-:Y:S04]  /*22980*/  @P1 STG.E.U16 desc[UR52][R6.64+0x20], R5 ;  /* 0x0000200506001986 */ /* 0x0001e8000c101534 */
[----:B------:R-:W5:Y:S04]  /*22990*/  LDL.LU R22, [R1+0x1b0] ;  /* 0x0001b00001167983 */ /* 0x000f680000300800 */
[----:B------:R1:W-:Y:S01]  /*229a0*/  @P2 STG.E.U16 desc[UR52][R6.64+0x22], R4 ;  /* 0x0000220406002986 */ /* 0x0003e2000c101534 */
[----:B0-----:R-:W-:-:S03]  /*229b0*/  FMUL R5, R18, R2 ;  /* 0x0000000212057220 */ /* 0x001fc60000400000 */
[----:B------:R-:W3:Y:S04]  /*229c0*/  LDL.LU R19, [R1+0x1b4] ;  /* 0x0001b40001137983 */ /* 0x000ee80000300800 */
[----:B------:R-:W5:Y:S01]  /*229d0*/  LDL.LU R18, [R1+0x1b8] ;  /* 0x0001b80001127983 */ /* 0x000f620000300800 */
[----:B-1----:R-:W-:-:S03]  /*229e0*/  FMUL R4, R14, R2 ;  /* 0x000000020e047220 */ /* 0x002fc60000400000 */
[----:B------:R0:W-:Y:S04]  /*229f0*/  @P3 STG.E.U16 desc[UR52][R12.64+0x30], R9 ;  /* 0x000030090c003986 */ /* 0x0001e8000c101534 */
[----:B------:R-:W2:Y:S04]  /*22a00*/  LDL.LU R14, [R1+0x1bc] ;  /* 0x0001bc00010e7983 */ /* 0x000ea80000300800 */
[----:B------:R1:W-:Y:S04]  /*22a10*/  @P4 STG.E.U16 desc[UR52][R12.64+0x32], R8 ;  /* 0x000032080c004986 */ /* 0x0003e8000c101534 */
[----:B0-----:R-:W4:Y:S04]  /*22a20*/  LDL.LU R9, [R1+0x188] ;  /* 0x0001880001097983 */ /* 0x001f280000300800 */
[----:B-1----:R-:W3:Y:S01]  /*22a30*/  LDL.LU R8, [R1+0x180] ;  /* 0x0001800001087983 */ /* 0x002ee20000300800 */
[----:B------:R-:W-:-:S02]  /*22a40*/  ISETP.GT.AND P1, PT, R0, 0x18, P5 ;  /* 0x000000180000780c */ /* 0x000fc40002f24270 */
[----:B------:R-:W-:Y:S02]  /*22a50*/  ISETP.GT.AND P2, PT, R0, 0x19, P5 ;  /* 0x000000190000780c */ /* 0x000fe40002f44270 */
[----:B------:R-:W-:Y:S02]  /*22a60*/  F2FP.F16.F32.PACK_AB R5, RZ, R5 ;  /* 0x00000005ff05723e */ /* 0x000fe400000000ff */
[----:B------:R-:W-:-:S07]  /*22a70*/  F2FP.F16.F32.PACK_AB R4, RZ, R4 ;  /* 0x00000004ff04723e */ /* 0x000fce00000000ff */
[----:B------:R-:W-:Y:S01]  /*22a80*/  @P1 STG.E.U16 desc[UR52][R6.64+0x30], R5 ;  /* 0x0000300506001986 */ /* 0x000fe2000c101534 */
[----:B------:R-:W-:-:S03]  /*22a90*/  ISETP.GT.AND P1, PT, R3, 0x80, PT ;  /* 0x000000800300780c */ /* 0x000fc60003f24270 */
[----:B------:R0:W-:Y:S01]  /*22aa0*/  @P2 STG.E.U16 desc[UR52][R6.64+0x32], R4 ;  /* 0x0000320406002986 */ /* 0x0001e2000c101534 */
[----:B------:R-:W-:Y:S01]  /*22ab0*/  ISETP.GT.AND P2, PT, R0, RZ, P1 ;  /* 0x000000ff0000720c */ /* 0x000fe20000f44270 */
[----:B------:R-:W-:Y:S01]  /*22ac0*/  UIMAD UR4, UR9, 0xf0, URZ ;  /* 0x000000f0090478a4 */ /* 0x000fe2000f8e023f */
[----:B0-----:R-:W-:-:S04]  /*22ad0*/  IMAD.U32 R4, RZ, RZ, UR8 ;  /* 0x00000008ff047e24 */ /* 0x001fc8000f8e00ff */
[----:B------:R-:W-:-:S04]  /*22ae0*/  IMAD.WIDE.U32 R4, R4, 0xf0, R6 ;  /* 0x000000f004047825 */ /* 0x000fc800078e0006 */
[----:B------:R-:W-:Y:S02]  /*22af0*/  VIADD R5, R5, UR4 ;  /* 0x0000000405057c36 */ /* 0x000fe40008000000 */
[----:B---3--:R-:W-:-:S05]  /*22b00*/  FMUL R8, R8, R2 ;  /* 0x0000000208087220 */ /* 0x008fca0000400000 */
[----:B------:R-:W-:-:S05]  /*22b10*/  F2FP.F16.F32.PACK_AB R8, RZ, R8 ;  /* 0x00000008ff08723e */ /* 0x000fca00000000ff */
[----:B------:R0:W-:Y:S04]  /*22b20*/  @P2 STG.E.U16 desc[UR52][R4.64], R8 ;  /* 0x0000000804002986 */ /* 0x0001e8000c101534 */
[----:B0-----:R-:W3:Y:S01]  /*22b30*/  LDL.LU R8, [R1+0x184] ;  /* 0x0001840001087983 */ /* 0x001ee20000300800 */
[----:B------:R-:W-:Y:S02]  /*22b40*/  ISETP.GT.AND P2, PT, R0, 0x1, P1 ;  /* 0x000000010000780c */ /* 0x000fe40000f44270 */
[----:B------:R-:W-:Y:S01]  /*22b50*/  ISETP.GT.AND P4, PT, R3, 0x88, PT ;  /* 0x000000880300780c */ /* 0x000fe20003f84270 */
[----:B----4-:R-:W-:-:S05]  /*22b60*/  FMUL R9, R9, R2 ;  /* 0x0000000209097220 */ /* 0x010fca0000400000 */
[----:B------:R-:W-:-:S04]  /*22b70*/  F2FP.F16.F32.PACK_AB R9, RZ, R9 ;  /* 0x00000009ff09723e */ /* 0x000fc800000000ff */
[----:B------:R-:W-:Y:S01]  /*22b80*/  PRMT R10, R9, 0x7610, R10 ;  /* 0x00007610090a7816 */ /* 0x000fe2000000000a */
[----:B---3--:R-:W-:-:S05]  /*22b90*/  FMUL R8, R8, R2 ;  /* 0x0000000208087220 */ /* 0x008fca0000400000 */
[----:B------:R-:W-:-:S05]  /*22ba0*/  F2FP.F16.F32.PACK_AB R8, RZ, R8 ;  /* 0x00000008ff08723e */ /* 0x000fca00000000ff */
[----:B------:R0:W-:Y:S01]  /*22bb0*/  @P2 STG.E.U16 desc[UR52][R4.64+0x2], R8 ;  /* 0x0000020804002986 */ /* 0x0001e2000c101534 */
[----:B------:R-:W-:Y:S02]  /*22bc0*/  ISETP.GT.AND P2, PT, R0, RZ, P4 ;  /* 0x000000ff0000720c */ /* 0x000fe40002744270 */
[----:B0-----:R-:W-:-:S04]  /*22bd0*/  IADD3 R8, P3, R4, UR11, RZ ;  /* 0x0000000b04087c10 */ /* 0x001fc8000ff7e0ff */
[----:B------:R-:W-:-:S07]  /*22be0*/  IADD3.X R9, R5, UR5, RZ, P3, !PT ;  /* 0x0000000505097c10 */ /* 0x000fce0009ffe4ff */
[----:B------:R0:W-:Y:S04]  /*22bf0*/  @P2 STG.E.U16 desc[UR52][R8.64], R10 ;  /* 0x0000000a08002986 */ /* 0x0001e8000c101534 */
[----:B0-----:R-:W3:Y:S01]  /*22c00*/  LDL.LU R10, [R1+0x18c] ;  /* 0x00018c00010a7983 */ /* 0x001ee20000300800 */
[----:B------:R-:W-:Y:S01]  /*22c10*/  ISETP.GT.AND P2, PT, R0, 0x1, P4 ;  /* 0x000000010000780c */ /* 0x000fe20002744270 */
[----:B---3--:R-:W-:-:S05]  /*22c20*/  FMUL R10, R10, R2 ;  /* 0x000000020a0a7220 */ /* 0x008fca0000400000 */
[----:B------:R-:W-:-:S07]  /*22c30*/  F2FP.F16.F32.PACK_AB R10, RZ, R10 ;  /* 0x0000000aff0a723e */ /* 0x000fce00000000ff */
[----:B------:R0:W-:Y:S04]  /*22c40*/  @P2 STG.E.U16 desc[UR52][R8.64+0x2], R10 ;  /* 0x0000020a08002986 */ /* 0x0001e8000c101534 */
[----:B0-----:R-:W3:Y:S01]  /*22c50*/  LDL.LU R10, [R1+0x190] ;  /* 0x00019000010a7983 */ /* 0x001ee20000300800 */
[----:B------:R-:W-:Y:S01]  /*22c60*/  ISETP.GT.AND P2, PT, R0, 0x8, P1 ;  /* 0x000000080000780c */ /* 0x000fe20000f44270 */
[-C--:B--2---:R-:W-:Y:S01]  /*22c70*/  FMUL R14, R14, R2.reuse ;  /* 0x000000020e0e7220 */ /* 0x084fe20000400000 */
[C---:B------:R-:W-:Y:S02]  /*22c80*/  ISETP.GT.AND P3, PT, R0.reuse, 0x18, P4 ;  /* 0x000000180000780c */ /* 0x040fe40002764270 */
[----:B------:R-:W-:Y:S01]  /*22c90*/  ISETP.GT.AND P6, PT, R0, 0x19, P4 ;  /* 0x000000190000780c */ /* 0x000fe200027c4270 */
[----:B------:R-:W-:Y:S01]  /*22ca0*/  USHF.L.U32 UR13, UR8, 0x8, URZ ;  /* 0x00000008080d7899 */ /* 0x000fe2000800063f */
[----:B---3--:R-:W-:-:S05]  /*22cb0*/  FMUL R10, R10, R2 ;  /* 0x000000020a0a7220 */ /* 0x008fca0000400000 */
[----:B------:R-:W-:-:S05]  /*22cc0*/  F2FP.F16.F32.PACK_AB R10, RZ, R10 ;  /* 0x0000000aff0a723e */ /* 0x000fca00000000ff */
[----:B------:R0:W-:Y:S02]  /*22cd0*/  @P2 STG.E.U16 desc[UR52][R4.64+0x10], R10 ;  /* 0x0000100a04002986 */ /* 0x0001e4000c101534 */
[-C--:B0-----:R-:W-:Y:S01]  /*22ce0*/  FMUL R10, R11, R2.reuse ;  /* 0x000000020b0a7220 */ /* 0x081fe20000400000 */
[----:B------:R-:W-:Y:S02]  /*22cf0*/  FMUL R11, R19, R2 ;  /* 0x00000002130b7220 */ /* 0x000fe40000400000 */
[----:B------:R-:W2:Y:S01]  /*22d00*/  LDL.LU R19, [R1+0x140] ;  /* 0x0001400001137983 */ /* 0x000ea20000300800 */
[----:B------:R-:W-:Y:S02]  /*22d10*/  ISETP.GT.AND P2, PT, R0, 0x9, P1 ;  /* 0x000000090000780c */ /* 0x000fe40000f44270 */
[----:B------:R-:W-:-:S11]  /*22d20*/  F2FP.F16.F32.PACK_AB R10, RZ, R10 ;  /* 0x0000000aff0a723e */ /* 0x000fd600000000ff */
[----:B------:R0:W-:Y:S01]  /*22d30*/  @P2 STG.E.U16 desc[UR52][R4.64+0x12], R10 ;  /* 0x0000120a04002986 */ /* 0x0001e2000c101534 */
[----:B------:R-:W-:Y:S01]  /*22d40*/  ISETP.GT.AND P2, PT, R0, 0x8, P4 ;  /* 0x000000080000780c */ /* 0x000fe20002744270 */
[----:B0-----:R-:W-:Y:S01]  /*22d50*/  FMUL R10, R21, R2 ;  /* 0x00000002150a7220 */ /* 0x001fe20000400000 */
[----:B------:R-:W-:Y:S01]  /*22d60*/  F2FP.F16.F32.PACK_AB R11, RZ, R11 ;  /* 0x0000000bff0b723e */ /* 0x000fe200000000ff */
[----:B------:R-:W-:Y:S01]  /*22d70*/  USHF.L.U64.HI UR12, UR8, 0x8, UR9 ;  /* 0x00000008080c7899 */ /* 0x000fe20008010209 */
[----:B------:R-:W3:Y:S02]  /*22d80*/  LDL.LU R21, [R1+0x164] ;  /* 0x0001640001157983 */ /* 0x000ee40000300800 */
[----:B------:R-:W-:-:S07]  /*22d90*/  F2FP.F16.F32.PACK_AB R10, RZ, R10 ;  /* 0x0000000aff0a723e */ /* 0x000fce00000000ff */
[----:B------:R0:W-:Y:S01]  /*22da0*/  @P2 STG.E.U16 desc[UR52][R8.64+0x10], R10 ;  /* 0x0000100a08002986 */ /* 0x0001e2000c101534 */
[----:B------:R-:W-:Y:S01]  /*22db0*/  ISETP.GT.AND P2, PT, R0, 0x9, P4 ;  /* 0x000000090000780c */ /* 0x000fe20002744270 */
[----:B0-----:R-:W-:Y:S01]  /*22dc0*/  FMUL R10, R235, R2 ;  /* 0x00000002eb0a7220 */ /* 0x001fe20000400000 */
[----:B------:R-:W-:Y:S01]  /*22dd0*/  PRMT R15, R11, 0x7610, R15 ;  /* 0x000076100b0f7816 */ /* 0x000fe2000000000f */
[----:B------:R-:W4:Y:S03]  /*22de0*/  LDL.LU R235, [R1+0x168] ;  /* 0x0001680001eb7983 */ /* 0x000f260000300800 */
[----:B------:R-:W-:-:S07]  /*22df0*/  F2FP.F16.F32.PACK_AB R10, RZ, R10 ;  /* 0x0000000aff0a723e */ /* 0x000fce00000000ff */
[----:B------:R5:W-:Y:S01]  /*22e00*/  @P2 STG.E.U16 desc[UR52][R8.64+0x12], R10 ;  /* 0x0000120a08002986 */ /* 0x000be2000c101534 */
[----:B------:R-:W-:Y:S01]  /*22e10*/  ISETP.GT.AND P2, PT, R0, 0x10, P1 ;  /* 0x000000100000780c */ /* 0x000fe20000f44270 */
[----:B-----5:R-:W-:Y:S01]  /*22e20*/  FMUL R10, R234, R2 ;  /* 0x00000002ea0a7220 */ /* 0x020fe20000400000 */
[----:B------:R-:W-:Y:S01]  /*22e30*/  F2FP.F16.F32.PACK_AB R11, RZ, R14 ;  /* 0x0000000eff0b723e */ /* 0x000fe200000000ff */
[----:B------:R-:W5:Y:S03]  /*22e40*/  LDL.LU R234, [R1+0x16c] ;  /* 0x00016c0001ea7983 */ /* 0x000f660000300800 */
[----:B------:R-:W-:-:S07]  /*22e50*/  F2FP.F16.F32.PACK_AB R10, RZ, R10 ;  /* 0x0000000aff0a723e */ /* 0x000fce00000000ff */
[----:B------:R0:W-:Y:S01]  /*22e60*/  @P2 STG.E.U16 desc[UR52][R4.64+0x20], R10 ;  /* 0x0000200a04002986 */ /* 0x0001e2000c101534 */
[----:B------:R-:W-:Y:S01]  /*22e70*/  ISETP.GT.AND P2, PT, R0, 0x11, P1 ;  /* 0x000000110000780c */ /* 0x000fe20000f44270 */
[----:B0-----:R-:W-:Y:S02]  /*22e80*/  FMUL R10, R233, R2 ;  /* 0x00000002e90a7220 */ /* 0x001fe40000400000 */
        /* <DEDUP_REMOVED lines=19> */
[----:B0-----:R-:W-:-:S05]  /*22fc0*/  FMUL R10, R18, R2 ;  /* 0x00000002120a7220 */ /* 0x001fca0000400000 */
[----:B------:R-:W-:-:S04]  /*22fd0*/  F2FP.F16.F32.PACK_AB R10, RZ, R10 ;  /* 0x0000000aff0a723e */ /* 0x000fc800000000ff */
[----:B------:R-:W-:Y:S02]  /*22fe0*/  PRMT R14, R10, 0x7610, R14 ;  /* 0x000076100a0e7816 */ /* 0x000fe4000000000e */
[----:B------:R-:W-:Y:S01]  /*22ff0*/  PRMT R10, R11, 0x7610, R10 ;  /* 0x000076100b0a7816 */ /* 0x000fe2000000000a */
[----:B------:R0:W-:Y:S01]  /*23000*/  @P2 STG.E.U16 desc[UR52][R4.64+0x32], R15 ;  /* 0x0000320f04002986 */ /* 0x0001e2000c101534 */
[----:B------:R-:W-:-:S03]  /*23010*/  MOV R11, UR8 ;  /* 0x00000008000b7c02 */ /* 0x000fc60008000f00 */
[----:B------:R1:W-:Y:S04]  /*23020*/  @P3 STG.E.U16 desc[UR52][R8.64+0x30], R14 ;  /* 0x0000300e08003986 */ /* 0x0003e8000c101534 */
[----:B------:R1:W-:Y:S01]  /*23030*/  @P6 STG.E.U16 desc[UR52][R8.64+0x32], R10 ;  /* 0x0000320a08006986 */ /* 0x0003e2000c101534 */
[----:B0-----:R-:W-:Y:S01]  /*23040*/  MOV R15, R7 ;  /* 0x00000007000f7202 */ /* 0x001fe20000000f00 */
[----:B------:R-:W-:Y:S02]  /*23050*/  IMAD.U32 R18, RZ, RZ, UR5 ;  /* 0x00000005ff127e24 */ /* 0x000fe4000f8e00ff */
[----:B-1----:R-:W-:Y:S02]  /*23060*/  IMAD.MOV.U32 R14, RZ, RZ, R6 ;  /* 0x000000ffff0e7224 */ /* 0x002fe400078e0006 */
[----:B------:R-:W-:-:S02]  /*23070*/  IMAD.U32 R10, RZ, RZ, UR11 ;  /* 0x0000000bff0a7e24 */ /* 0x000fc4000f8e00ff */
[----:B------:R-:W-:-:S03]  /*23080*/  IMAD.WIDE.U32 R8, R11, 0xf0, R14 ;  /* 0x000000f00b087825 */ /* 0x000fc600078e000e */
[----:B------:R-:W-:Y:S01]  /*23090*/  IADD3 R6, P2, P3, R10, UR13, R4 ;  /* 0x0000000d0a067c10 */ /* 0x000fe2000fb5e004 */
[----:B------:R-:W-:Y:S02]  /*230a0*/  IMAD.U32 R11, RZ, RZ, UR5 ;  /* 0x00000005ff0b7e24 */ /* 0x000fe4000f8e00ff */
[----:B------:R-:W-:Y:S01]  /*230b0*/  VIADD R9, R9, UR4 ;  /* 0x0000000409097c36 */ /* 0x000fe20008000000 */
[----:B------:R-:W-:Y:S02]  /*230c0*/  IADD3.X R7, R18, UR12, R5, P2, P3 ;  /* 0x0000000c12077c10 */ /* 0x000fe400097e6405 */
[----:B------:R-:W-:Y:S01]  /*230d0*/  IADD3 R10, P2, P3, R10, UR13, R8 ;  /* 0x0000000d0a0a7c10 */ /* 0x000fe2000fb5e008 */
[----:B------:R-:W3:Y:S03]  /*230e0*/  LDL.LU R18, [R1+0x144] ;  /* 0x0001440001127983 */ /* 0x000ee60000300800 */
[----:B------:R-:W-:-:S02]  /*230f0*/  IADD3.X R11, R11, UR12, R9, P2, P3 ;  /* 0x0000000c0b0b7c10 */ /* 0x000fc400097e6409 */
[----:B------:R-:W-:-:S04]  /*23100*/  ISETP.GT.AND P3, PT, R3, 0x100, PT ;  /* 0x000001000300780c */ /* 0x000fc80003f64270 */
[----:B------:R-:W-:Y:S02]  /*23110*/  ISETP.GT.AND P2, PT, R0, RZ, P3 ;  /* 0x000000ff0000720c */ /* 0x000fe40001f44270 */
[----:B------:R-:W-:-:S04]  /*23120*/  IADD3 R4, P6, R4, UR13, RZ ;  /* 0x0000000d04047c10 */ /* 0x000fc8000ffde0ff */
[----:B------:R-:W-:Y:S01]  /*23130*/  IADD3.X R5, R5, UR12, RZ, P6, !PT ;  /* 0x0000000c05057c10 */ /* 0x000fe2000b7fe4ff */
[----:B--2---:R-:W-:-:S05]  /*23140*/  FMUL R19, R19, R2 ;  /* 0x0000000213137220 */ /* 0x004fca0000400000 */
[----:B------:R-:W-:-:S05]  /*23150*/  F2FP.F16.F32.PACK_AB R19, RZ, R19 ;  /* 0x00000013ff13723e */ /* 0x000fca00000000ff */
[----:B------:R-:W-:Y:S01]  /*23160*/  @P2 STG.E.U16 desc[UR52][R4.64], R19 ;  /* 0x0000001304002986 */ /* 0x000fe2000c101534 */
[----:B------:R-:W-:-:S03]  /*23170*/  ISETP.GT.AND P2, PT, R3, 0x108, PT ;  /* 0x000001080300780c */ /* 0x000fc60003f44270 */
[----:B------:R-:W2:Y:S01]  /*23180*/  LDL.LU R3, [R1+0x148] ;  /* 0x0001480001037983 */ /* 0x000ea20000300800 */
[----:B------:R-:W-:Y:S01]  /*23190*/  ISETP.GT.AND P6, PT, R0, 0x1, P3 ;  /* 0x000000010000780c */ /* 0x000fe20001fc4270 */
[----:B---3--:R-:W-:-:S05]  /*231a0*/  FMUL R18, R18, R2 ;  /* 0x0000000212127220 */ /* 0x008fca0000400000 */
[----:B------:R-:W-:-:S07]  /*231b0*/  F2FP.F16.F32.PACK_AB R18, RZ, R18 ;  /* 0x00000012ff12723e */ /* 0x000fce00000000ff */
[----:B------:R0:W-:Y:S02]  /*231c0*/  @P6 STG.E.U16 desc[UR52][R4.64+0x2], R18 ;  /* 0x0000021204006986 */ /* 0x0001e4000c101534 */
[----:B0-----:R-:W-:-:S04]  /*231d0*/  IADD3 R18, P6, R4, UR11, RZ ;  /* 0x0000000b04127c10 */ /* 0x001fc8000ffde0ff */
[----:B------:R-:W-:Y:S02]  /*231e0*/  IADD3.X R19, R5, UR5, RZ, P6, !PT ;  /* 0x0000000505137c10 */ /* 0x000fe4000b7fe4ff */
[----:B------:R-:W-:Y:S01]  /*231f0*/  ISETP.GT.AND P6, PT, R0, RZ, P2 ;  /* 0x000000ff0000720c */ /* 0x000fe200017c4270 */
[----:B--2---:R-:W-:-:S05]  /*23200*/  FMUL R3, R3, R2 ;  /* 0x0000000203037220 */ /* 0x004fca0000400000 */
[----:B------:R-:W-:-:S07]  /*23210*/  F2FP.F16.F32.PACK_AB R3, RZ, R3 ;  /* 0x00000003ff03723e */ /* 0x000fce00000000ff */
[----:B------:R0:W-:Y:S04]  /*23220*/  @P6 STG.E.U16 desc[UR52][R18.64], R3 ;  /* 0x0000000312006986 */ /* 0x0001e8000c101534 */
[----:B0-----:R-:W2:Y:S01]  /*23230*/  LDL.LU R3, [R1+0x14c] ;  /* 0x00014c0001037983 */ /* 0x001ea20000300800 */
[----:B------:R-:W-:Y:S01]  /*23240*/  ISETP.GT.AND P6, PT, R0, 0x1, P2 ;  /* 0x000000010000780c */ /* 0x000fe200017c4270 */
[----:B--2---:R-:W-:-:S05]  /*23250*/  FMUL R3, R3, R2 ;  /* 0x0000000203037220 */ /* 0x004fca0000400000 */
[----:B------:R-:W-:-:S07]  /*23260*/  F2FP.F16.F32.PACK_AB R3, RZ, R3 ;  /* 0x00000003ff03723e */ /* 0x000fce00000000ff */
[----:B------:R0:W-:Y:S04]  /*23270*/  @P6 STG.E.U16 desc[UR52][R18.64+0x2], R3 ;  /* 0x0000020312006986 */ /* 0x0001e8000c101534 */
[----:B0-----:R-:W2:Y:S04]  /*23280*/  LDL.LU R18, [R1+0x150] ;  /* 0x0001500001127983 */ /* 0x001ea80000300800 */
[----:B------:R-:W3:Y:S01]  /*23290*/  LDL.LU R19, [R1+0x154] ;  /* 0x0001540001137983 */ /* 0x000ee20000300800 */
[----:B------:R-:W-:Y:S01]  /*232a0*/  ISETP.GT.AND P6, PT, R0, 0x8, P3 ;  /* 0x000000080000780c */ /* 0x000fe20001fc4270 */
[----:B--2---:R-:W-:-:S05]  /*232b0*/  FMUL R3, R18, R2 ;  /* 0x0000000212037220 */ /* 0x004fca0000400000 */
[----:B------:R-:W-:-:S07]  /*232c0*/  F2FP.F16.F32.PACK_AB R3, RZ, R3 ;  /* 0x00000003ff03723e */ /* 0x000fce00000000ff */
[----:B------:R3:W-:Y:S01]  /*232d0*/  @P6 STG.E.U16 desc[UR52][R4.64+0x10], R3 ;  /* 0x0000100304006986 */ /* 0x0007e2000c101534 */
[----:B------:R-:W-:Y:S01]  /*232e0*/  ISETP.GT.AND P6, PT, R0, 0x9, P3 ;  /* 0x000000090000780c */ /* 0x000fe20001fc4270 */
[----:B---3--:R-:W-:-:S05]  /*232f0*/  FMUL R3, R19, R2 ;  /* 0x0000000213037220 */ /* 0x008fca0000400000 */
[----:B------:R-:W-:-:S07]  /*23300*/  F2FP.F16.F32.PACK_AB R3, RZ, R3 ;  /* 0x00000003ff03723e */ /* 0x000fce00000000ff */
[----:B------:R0:W-:Y:S04]  /*23310*/  @P6 STG.E.U16 desc[UR52][R4.64+0x12], R3 ;  /* 0x0000120304006986 */ /* 0x0001e8000c101534 */
[----:B0-----:R-:W2:Y:S01]  /*23320*/  LDL.LU R3, [R1+0x158] ;  /* 0x0001580001037983 */ /* 0x001ea20000300800 */
[----:B------:R-:W-:-:S04]  /*23330*/  IADD3 R18, P6, R4, UR11, RZ ;  /* 0x0000000b04127c10 */ /* 0x000fc8000ffde0ff */
[----:B------:R-:W-:Y:S02]  /*23340*/  IADD3.X R19, R5, UR5, RZ, P6, !PT ;  /* 0x0000000505137c10 */ /* 0x000fe4000b7fe4ff */
        /* <DEDUP_REMOVED lines=8> */
[----:B------:R-:W-:-:S04]  /*233d0*/  F2FP.F16.F32.PACK_AB R3, RZ, R3 ;  /* 0x00000003ff03723e */ /* 0x000fc800000000ff */
[----:B------:R-:W-:Y:S01]  /*233e0*/  PRMT R18, R3, 0x7610, R18 ;  /* 0x0000761003127816 */ /* 0x000fe20000000012 */
[----:B---3--:R-:W-:Y:S02]  /*233f0*/  FMUL R3, R19, R2 ;  /* 0x0000000213037220 */ /* 0x008fe40000400000 */
[----:B------:R-:W2:Y:S04]  /*23400*/  LDL.LU R19, [R1+0x120] ;  /* 0x0001200001137983 */ /* 0x000ea80000300800 */
[----:B------:R0:W-:Y:S01]  /*23410*/  @P6 STG.E.U16 desc[UR52][R6.64+0x12], R18 ;  /* 0x0000121206006986 */ /* 0x0001e2000c101534 */
[----:B------:R-:W-:Y:S02]  /*23420*/  ISETP.GT.AND P6, PT, R0, 0x10, P3 ;  /* 0x000000100000780c */ /* 0x000fe40001fc4270 */
[----:B------:R-:W-:-:S04]  /*23430*/  F2FP.F16.F32.PACK_AB R3, RZ, R3 ;  /* 0x00000003ff03723e */ /* 0x000fc800000000ff */
[----:B0-----:R-:W-:Y:S01]  /*23440*/  PRMT R18, R3, 0x7610, R18 ;  /* 0x0000761003127816 */ /* 0x001fe20000000012 */
[----:B------:R-:W-:Y:S02]  /*23450*/  FMUL R3, R21, R2 ;  /* 0x0000000215037220 */ /* 0x000fe40000400000 */
[----:B------:R-:W3:Y:S04]  /*23460*/  LDL.LU R21, [R1+0x124] ;  /* 0x0001240001157983 */ /* 0x000ee80000300800 */
[----:B------:R-:W-:Y:S01]  /*23470*/  @P6 STG.E.U16 desc[UR52][R4.64+0x20], R18 ;  /* 0x0000201204006986 */ /* 0x000fe2000c101534 */
[----:B------:R-:W-:Y:S02]  /*23480*/  ISETP.GT.AND P6, PT, R0, 0x11, P3 ;  /* 0x000000110000780c */ /* 0x000fe40001fc4270 */
[----:B------:R-:W-:-:S11]  /*23490*/  F2FP.F16.F32.PACK_AB R3, RZ, R3 ;  /* 0x00000003ff03723e */ /* 0x000fd600000000ff */
[----:B------:R4:W-:Y:S01]  /*234a0*/  @P6 STG.E.U16 desc[UR52][R4.64+0x22], R3 ;  /* 0x0000220304006986 */ /* 0x0009e2000c101534 */
[----:B------:R-:W-:Y:S01]  /*234b0*/  ISETP.GT.AND P6, PT, R0, 0x10, P2 ;  /* 0x000000100000780c */ /* 0x000fe200017c4270 */
[----:B----4-:R-:W-:Y:S02]  /*234c0*/  FMUL R3, R235, R2 ;  /* 0x00000002eb037220 */ /* 0x010fe40000400000 */
[----:B------:R-:W4:Y:S03]  /*234d0*/  LDL.LU R235, [R1+0x128] ;  /* 0x0001280001eb7983 */ /* 0x000f260000300800 */
[----:B------:R-:W-:-:S04]  /*234e0*/  F2FP.F16.F32.PACK_AB R3, RZ, R3 ;  /* 0x00000003ff03723e */ /* 0x000fc800000000ff */
[----:B------:R-:W-:Y:S01]  /*234f0*/  PRMT R18, R3, 0x7610, R18 ;  /* 0x0000761003127816 */ /* 0x000fe20000000012 */
[----:B-----5:R-:W-:Y:S02]  /*23500*/  FMUL R3, R234, R2 ;  /* 0x00000002ea037220 */ /* 0x020fe40000400000 */
[----:B------:R-:W5:Y:S04]  /*23510*/  LDL.LU R234, [R1+0x12c] ;  /* 0x00012c0001ea7983 */ /* 0x000f680000300800 */
[----:B------:R0:W-:Y:S01]  /*23520*/  @P6 STG.E.U16 desc[UR52][R6.64+0x20], R18 ;  /* 0x0000201206006986 */ /* 0x0001e2000c101534 */
[----:B------:R-:W-:Y:S02]  /*23530*/  ISETP.GT.AND P6, PT, R0, 0x11, P2 ;  /* 0x000000110000780c */ /* 0x000fe400017c4270 */
[----:B------:R-:W-:-:S04]  /*23540*/  F2FP.F16.F32.PACK_AB R3, RZ, R3 ;  /* 0x00000003ff03723e */ /* 0x000fc800000000ff */
[----:B0-----:R-:W-:Y:S01]  /*23550*/  PRMT R18, R3, 0x7610, R18 ;  /* 0x0000761003127816 */ /* 0x001fe20000000012 */
[----:B------:R-:W-:Y:S02]  /*23560*/  FMUL R3, R233, R2 ;  /* 0x00000002e9037220 */ /* 0x000fe40000400000 */
[----:B------:R-:W5:Y:S04]  /*23570*/  LDL.LU R233, [R1+0x130] ;  /* 0x0001300001e97983 */ /* 0x000f680000300800 */
[----:B------:R0:W-:Y:S01]  /*23580*/  @P6 STG.E.U16 desc[UR52][R6.64+0x22], R18 ;  /* 0x0000221206006986 */ /* 0x0001e2000c101534 */
[----:B------:R-:W-:Y:S02]  /*23590*/  ISETP.GT.AND P6, PT, R0, 0x18, P3 ;  /* 0x000000180000780c */ /* 0x000fe40001fc4270 */
[----:B------:R-:W-:-:S04]  /*235a0*/  F2FP.F16.F32.PACK_AB R3, RZ, R3 ;  /* 0x00000003ff03723e */ /* 0x000fc800000000ff */
[----:B0-----:R-:W-:Y:S01]  /*235b0*/  PRMT R18, R3, 0x7610, R18 ;  /* 0x0000761003127816 */ /* 0x001fe20000000012 */
[----:B------:R-:W-:Y:S02]  /*235c0*/  FMUL R3, R232, R2 ;  /* 0x00000002e8037220 */ /* 0x000fe40000400000 */
[----:B------:R-:W5:Y:S04]  /*235d0*/  LDL.LU R232, [R1+0x134] ;  /* 0x0001340001e87983 */ /* 0x000f680000300800 */
[----:B------:R-:W-:Y:S01]  /*235e0*/  @P6 STG.E.U16 desc[UR52][R4.64+0x30], R18 ;  /* 0x0000301204006986 */ /* 0x000fe2000c101534 */
[----:B------:R-:W-:Y:S02]  /*235f0*/  ISETP.GT.AND P6, PT, R0, 0x19, P3 ;  /* 0x000000190000780c */ /* 0x000fe40001fc4270 */
[----:B------:R-:W-:-:S11]  /*23600*/  F2FP.F16.F32.PACK_AB R3, RZ, R3 ;  /* 0x00000003ff03723e */ /* 0x000fd600000000ff */
[----:B------:R0:W-:Y:S01]  /*23610*/  @P6 STG.E.U16 desc[UR52][R4.64+0x32], R3 ;  /* 0x0000320304006986 */ /* 0x0001e2000c101534 */
[----:B------:R-:W-:Y:S01]  /*23620*/  ISETP.GT.AND P6, PT, R0, 0x18, P2 ;  /* 0x000000180000780c */ /* 0x000fe200017c4270 */
[----:B0-----:R-:W-:-:S12]  /*23630*/  FMUL R3, R23, R2 ;  /* 0x0000000217037220 */ /* 0x001fd80000400000 */
[----:B------:R-:W-:Y:S01]  /*23640*/  @P6 IMAD.MOV.U32 R4, RZ, RZ, R6 ;  /* 0x000000ffff046224 */ /* 0x000fe200078e0006 */
[----:B------:R-:W-:Y:S01]  /*23650*/  @P6 MOV R5, R7 ;  /* 0x0000000700056202 */ /* 0x000fe20000000f00 */
[----:B------:R-:W5:Y:S01]  /*23660*/  LDL.LU R23, [R1+0x138] ;  /* 0x0001380001177983 */ /* 0x000f620000300800 */
[----:B------:R-:W-:-:S04]  /*23670*/  F2FP.F16.F32.PACK_AB R3, RZ, R3 ;  /* 0x00000003ff03723e */ /* 0x000fc800000000ff */
[----:B------:R-:W-:Y:S01]  /*23680*/  PRMT R18, R3, 0x7610, R18 ;  /* 0x0000761003127816 */ /* 0x000fe20000000012 */
[----:B------:R-:W-:Y:S02]  /*23690*/  FMUL R3, R22, R2 ;  /* 0x0000000216037220 */ /* 0x000fe40000400000 */
[----:B------:R-:W5:Y:S03]  /*236a0*/  LDL.LU R22, [R1+0x13c] ;  /* 0x00013c0001167983 */ /* 0x000f660000300800 */
[----:B------:R-:W-:Y:S01]  /*236b0*/  F2FP.F16.F32.PACK_AB R3, RZ, R3 ;  /* 0x00000003ff03723e */ /* 0x000fe200000000ff */
[----:B------:R0:W-:Y:S04]  /*236c0*/  @P6 STG.E.U16 desc[UR52][R4.64+0x30], R18 ;  /* 0x0000301204006986 */ /* 0x0001e8000c101534 */
[----:B0-----:R-:W5:Y:S01]  /*236d0*/  LDL.LU R5, [R1+0xc4] ;  /* 0x0000c40001057983 */ /* 0x001f620000300800 */
[----:B------:R-:W-:-:S03]  /*236e0*/  PRMT R4, R3, 0x7610, R4 ;  /* 0x0000761003047816 */ /* 0x000fc60000000004 */
[----:B------:R-:W2:Y:S01]  /*236f0*/  LDL.LU R3, [R1+0x100] ;  /* 0x0001000001037983 */ /* 0x000ea20000300800 */
[----:B------:R-:W-:-:S13]  /*23700*/  ISETP.GT.AND P6, PT, R0, 0x19, P2 ;  /* 0x000000190000780c */ /* 0x000fda00017c4270 */
[----:B------:R0:W-:Y:S04]  /*23710*/  @P6 STG.E.U16 desc[UR52][R6.64+0x32], R4 ;  /* 0x0000320406006986 */ /* 0x0001e8000c101534 */
[----:B0-----:R-:W3:Y:S01]  /*23720*/  LDL.LU R7, [R1+0x11c] ;  /* 0x00011c0001077983 */ /* 0x001ee20000300800 */
[----:B--2---:R-:W-:-:S05]  /*23730*/  FMUL R3, R3, R2 ;  /* 0x0000000203037220 */ /* 0x004fca0000400000 */
[----:B------:R-:W-:-:S04]  /*23740*/  F2FP.F16.F32.PACK_AB R3, RZ, R3 ;  /* 0x00000003ff03723e */ /* 0x000fc800000000ff */
[----:B------:R-:W-:Y:S02]  /*23750*/  PRMT R4, R3, 0x7610, R4 ;  /* 0x0000761003047816 */ /* 0x000fe40000000004 */
[----:B------:R-:W2:Y:S01]  /*23760*/  LDL.LU R3, [R1+0x104] ;  /* 0x0001040001037983 */ /* 0x000ea20000300800 */
[----:B------:R-:W-:-:S13]  /*23770*/  ISETP.GT.AND P6, PT, R0, 0x20, P0 ;  /* 0x000000200000780c */ /* 0x000fda00007c4270 */
[----:B------:R-:W-:Y:S01]  /*23780*/  @P6 STG.E.U16 desc[UR52][R12.64+0x40], R4 ;  /* 0x000040040c006986 */ /* 0x000fe2000c101534 */
[----:B------:R-:W-:Y:S01]  /*23790*/  ISETP.GT.AND P6, PT, R0, 0x21, P0 ;  /* 0x000000210000780c */ /* 0x000fe200007c4270 */
[----:B--2---:R-:W-:-:S05]  /*237a0*/  FMUL R3, R3, R2 ;  /* 0x0000000203037220 */ /* 0x004fca0000400000 */
[----:B------:R-:W-:-:S07]  /*237b0*/  F2FP.F16.F32.PACK_AB R3, RZ, R3 ;  /* 0x00000003ff03723e */ /* 0x000fce00000000ff */
[----:B------:R0:W-:Y:S04]  /*237c0*/  @P6 STG.E.U16 desc[UR52][R12.64+0x42], R3 ;  /* 0x000042030c006986 */ /* 0x0001e8000c101534 */
[----:B0-----:R-:W2:Y:S01]  /*237d0*/  LDL.LU R3, [R1+0x108] ;  /* 0x0001080001037983 */ /* 0x001ea20000300800 */
[----:B------:R-:W-:Y:S01]  /*237e0*/  ISETP.GT.AND P6, PT, R0, 0x20, P5 ;  /* 0x000000200000780c */ /* 0x000fe20002fc4270 */
[----:B--2---:R-:W-:-:S05]  /*237f0*/  FMUL R3, R3, R2 ;  /* 0x0000000203037220 */ /* 0x004fca0000400000 */
[----:B------:R-:W-:-:S04]  /*23800*/  F2FP.F16.F32.PACK_AB R3, RZ, R3 ;  /* 0x00000003ff03723e */ /* 0x000fc800000000ff */
[----:B------:R-:W-:Y:S02]  /*23810*/  PRMT R4, R3, 0x7610, R4 ;  /* 0x0000761003047816 */ /* 0x000fe40000000004 */
[----:B------:R-:W2:Y:S04]  /*23820*/  LDL.LU R3, [R1+0x10c] ;  /* 0x00010c0001037983 */ /* 0x000ea80000300800 */
        /* <DEDUP_REMOVED lines=20> */
[----:B------:R-:W-:Y:S01]  /*23970*/  PRMT R4, R3, 0x7610, R4 ;  /* 0x0000761003047816 */ /* 0x000fe20000000004 */
[----:B---3--:R-:W-:Y:S02]  /*23980*/  FMUL R3, R7, R2 ;  /* 0x0000000207037220 */ /* 0x008fe40000400000 */
[----:B------:R-:W2:Y:S04]  /*23990*/  LDL.LU R7, [R1+0xd4] ;  /* 0x0000d40001077983 */ /* 0x000ea80000300800 */
[----:B------:R-:W-:Y:S01]  /*239a0*/  @P6 STG.E.U16 desc[UR52][R14.64+0x50], R4 ;  /* 0x000050040e006986 */ /* 0x000fe2000c101534 */
[----:B------:R-:W-:Y:S02]  /*239b0*/  ISETP.GT.AND P6, PT, R0, 0x29, P5 ;  /* 0x000000290000780c */ /* 0x000fe40002fc4270 */
[----:B------:R-:W-:-:S11]  /*239c0*/  F2FP.F16.F32.PACK_AB R3, RZ, R3 ;  /* 0x00000003ff03723e */ /* 0x000fd600000000ff */
[----:B------:R0:W-:Y:S01]  /*239d0*/  @P6 STG.E.U16 desc[UR52][R14.64+0x52], R3 ;  /* 0x000052030e006986 */ /* 0x0001e2000c101534 */
[----:B------:R-:W-:Y:S01]  /*239e0*/  ISETP.GT.AND P6, PT, R0, 0x30, P0 ;  /* 0x000000300000780c */ /* 0x000fe200007c4270 */
[----:B0-----:R-:W-:-:S05]  /*239f0*/  FMUL R3, R19, R2 ;  /* 0x0000000213037220 */ /* 0x001fca0000400000 */
[----:B------:R-:W-:-:S04]  /*23a00*/  F2FP.F16.F32.PACK_AB R3, RZ, R3 ;  /* 0x00000003ff03723e */ /* 0x000fc800000000ff */
[----:B------:R-:W-:Y:S01]  /*23a10*/  PRMT R4, R3, 0x7610, R4 ;  /* 0x0000761003047816 */ /* 0x000fe20000000004 */
        /* <DEDUP_REMOVED lines=13> */
[----:B------:R-:W-:Y:S01]  /*23af0*/  @P6 STG.E.U16 desc[UR52][R14.64+0x60], R4 ;  /* 0x000060040e006986 */ /* 0x000fe2000c101534 */
[----:B------:R-:W-:Y:S02]  /*23b00*/  ISETP.GT.AND P6, PT, R0, 0x31, P5 ;  /* 0x000000310000780c */ /* 0x000fe40002fc4270 */
[----:B------:R-:W-:-:S11]  /*23b10*/  F2FP.F16.F32.PACK_AB R3, RZ, R3 ;  /* 0x00000003ff03723e */ /* 0x000fd600000000ff */
[----:B------:R0:W-:Y:S01]  /*23b20*/  @P6 STG.E.U16 desc[UR52][R14.64+0x62], R3 ;  /* 0x000062030e006986 */ /* 0x0001e2000c101534 */
[----:B------:R-:W-:Y:S01]  /*23b30*/  ISETP.GT.AND P6, PT, R0, 0x38, P0 ;  /* 0x000000380000780c */ /* 0x000fe200007c4270 */
[----:B0-----:R-:W-:Y:S02]  /*23b40*/  FMUL R3, R233, R2 ;  /* 0x00000002e9037220 */ /* 0x001fe40000400000 */
[----:B------:R-:W5:Y:S03]  /*23b50*/  LDL.LU R233, [R1+0xf0] ;  /* 0x0000f00001e97983 */ /* 0x000f660000300800 */
[----:B------:R-:W-:-:S04]  /*23b60*/  F2FP.F16.F32.PACK_AB R3, RZ, R3 ;  /* 0x00000003ff03723e */ /* 0x000fc800000000ff */
[----:B------:R-:W-:Y:S01]  /*23b70*/  PRMT R4, R3, 0x7610, R4 ;  /* 0x0000761003047816 */ /* 0x000fe20000000004 */
[----:B------:R-:W-:Y:S02]  /*23b80*/  FMUL R3, R232, R2 ;  /* 0x00000002e8037220 */ /* 0x000fe40000400000 */
        /* <DEDUP_REMOVED lines=10> */
[-C--:B------:R-:W-:Y:S02]  /*23c30*/  FMUL R3, R22, R2.reuse ;  /* 0x0000000216037220 */ /* 0x080fe40000400000 */
[----:B------:R-:W5:Y:S04]  /*23c40*/  LDL.LU R22, [R1+0xfc] ;  /* 0x0000fc0001167983 */ /* 0x000f680000300800 */
[----:B------:R-:W-:Y:S01]  /*23c50*/  @P6 STG.E.U16 desc[UR52][R14.64+0x70], R4 ;  /* 0x000070040e006986 */ /* 0x000fe2000c101534 */
[C---:B------:R-:W-:Y:S02]  /*23c60*/  ISETP.GT.AND P6, PT, R0.reuse, 0x39, P5 ;  /* 0x000000390000780c */ /* 0x040fe40002fc4270 */
[----:B------:R-:W-:Y:S01]  /*23c70*/  F2FP.F16.F32.PACK_AB R3, RZ, R3 ;  /* 0x00000003ff03723e */ /* 0x000fe200000000ff */
[----:B------:R-:W5:Y:S10]  /*23c80*/  LDL.LU R19, [R1+0x84] ;  /* 0x0000840001137983 */ /* 0x000f740000300800 */
[----:B------:R0:W-:Y:S04]  /*23c90*/  @P6 STG.E.U16 desc[UR52][R14.64+0x72], R3 ;  /* 0x000072030e006986 */ /* 0x0001e8000c101534 */
[----:B0-----:R-:W2:Y:S01]  /*23ca0*/  LDL.LU R3, [R1+0xc0] ;  /* 0x0000c00001037983 */ /* 0x001ea20000300800 */
[----:B------:R-:W-:Y:S01]  /*23cb0*/  ISETP.GT.AND P6, PT, R0, 0x20, P1 ;  /* 0x000000200000780c */ /* 0x000fe20000fc4270 */
[----:B--2---:R-:W-:-:S05]  /*23cc0*/  FMUL R3, R3, R2 ;  /* 0x0000000203037220 */ /* 0x004fca0000400000 */
[----:B------:R-:W-:-:S04]  /*23cd0*/  F2FP.F16.F32.PACK_AB R3, RZ, R3 ;  /* 0x00000003ff03723e */ /* 0x000fc800000000ff */
[----:B------:R-:W-:-:S05]  /*23ce0*/  PRMT R4, R3, 0x7610, R4 ;  /* 0x0000761003047816 */ /* 0x000fca0000000004 */
[----:B------:R0:W-:Y:S01]  /*23cf0*/  @P6 STG.E.U16 desc[UR52][R8.64+0x40], R4 ;  /* 0x0000400408006986 */ /* 0x0001e2000c101534 */
[----:B------:R-:W-:Y:S01]  /*23d00*/  ISETP.GT.AND P6, PT, R0, 0x21, P1 ;  /* 0x000000210000780c */ /* 0x000fe20000fc4270 */
[----:B------:R-:W-:-:S05]  /*23d10*/  FMUL R3, R5, R2 ;  /* 0x0000000205037220 */ /* 0x000fca0000400000 */
[----:B------:R-:W-:-:S07]  /*23d20*/  F2FP.F16.F32.PACK_AB R3, RZ, R3 ;  /* 0x00000003ff03723e */ /* 0x000fce00000000ff */
[----:B0-----:R-:W-:Y:S02]  /*23d30*/  @P6 IMAD.MOV.U32 R4, RZ, RZ, R8 ;  /* 0x000000ffff046224 */ /* 0x001fe400078e0008 */
[----:B------:R-:W-:-:S05]  /*23d40*/  @P6 IMAD.MOV.U32 R5, RZ, RZ, R9 ;  /* 0x000000ffff056224 */ /* 0x000fca00078e0009 */
[----:B------:R0:W-:Y:S04]  /*23d50*/  @P6 STG.E.U16 desc[UR52][R4.64+0x42], R3 ;  /* 0x0000420304006986 */ /* 0x0001e8000c101534 */
[----:B0-----:R-:W2:Y:S02]  /*23d60*/  LDL.LU R3, [R1+0xc8] ;  /* 0x0000c80001037983 */ /* 0x001ea40000300800 */
[----:B--2---:R-:W-:-:S05]  /*23d70*/  FMUL R3, R3, R2 ;  /* 0x0000000203037220 */ /* 0x004fca0000400000 */
[----:B------:R-:W-:-:S04]  /*23d80*/  F2FP.F16.F32.PACK_AB R3, RZ, R3 ;  /* 0x00000003ff03723e */ /* 0x000fc800000000ff */
[----:B------:R-:W-:Y:S02]  /*23d90*/  PRMT R6, R3, 0x7610, R6 ;  /* 0x0000761003067816 */ /* 0x000fe40000000006 */
[----:B------:R-:W2:Y:S01]  /*23da0*/  LDL.LU R3, [R1+0xcc] ;  /* 0x0000cc0001037983 */ /* 0x000ea20000300800 */
[----:B------:R-:W-:-:S04]  /*23db0*/  IADD3 R4, P6, R8, UR11, RZ ;  /* 0x0000000b08047c10 */ /* 0x000fc8000ffde0ff */
[----:B------:R-:W-:Y:S02]  /*23dc0*/  IADD3.X R5, R9, UR5, RZ, P6, !PT ;  /* 0x0000000509057c10 */ /* 0x000fe4000b7fe4ff */
[----:B------:R-:W-:-:S13]  /*23dd0*/  ISETP.GT.AND P6, PT, R0, 0x20, P4 ;  /* 0x000000200000780c */ /* 0x000fda00027c4270 */
[----:B------:R0:W-:Y:S01]  /*23de0*/  @P6 STG.E.U16 desc[UR52][R4.64+0x40], R6 ;  /* 0x0000400604006986 */ /* 0x0001e2000c101534 */
[----:B--2---:R-:W-:-:S05]  /*23df0*/  FMUL R3, R3, R2 ;  /* 0x0000000203037220 */ /* 0x004fca0000400000 */
[----:B------:R-:W-:-:S04]  /*23e00*/  F2FP.F16.F32.PACK_AB R3, RZ, R3 ;  /* 0x00000003ff03723e */ /* 0x000fc800000000ff */
[----:B0-----:R-:W-:Y:S02]  /*23e10*/  PRMT R6, R3, 0x7610, R6 ;  /* 0x0000761003067816 */ /* 0x001fe40000000006 */
[----:B------:R-:W2:Y:S01]  /*23e20*/  LDL.LU R3, [R1+0xd0] ;  /* 0x0000d00001037983 */ /* 0x000ea20000300800 */
[----:B------:R-:W-:-:S13]  /*23e30*/  ISETP.GT.AND P6, PT, R0, 0x21, P4 ;  /* 0x000000210000780c */ /* 0x000fda00027c4270 */
[----:B------:R0:W-:Y:S01]  /*23e40*/  @P6 STG.E.U16 desc[UR52][R4.64+0x42], R6 ;  /* 0x0000420604006986 */ /* 0x0001e2000c101534 */
[----:B------:R-:W-:-:S13]  /*23e50*/  ISETP.GT.AND P6, PT, R0, 0x28, P1 ;  /* 0x000000280000780c */ /* 0x000fda0000fc4270 */
[----:B0-----:R-:W-:Y:S02]  /*23e60*/  @P6 IMAD.MOV.U32 R6, RZ, RZ, R8 ;  /* 0x000000ffff066224 */ /* 0x001fe400078e0008 */
[----:B--2---:R-:W-:-:S05]  /*23e70*/  FMUL R3, R3, R2 ;  /* 0x0000000203037220 */ /* 0x004fca0000400000 */
[----:B------:R-:W-:-:S04]  /*23e80*/  F2FP.F16.F32.PACK_AB R3, RZ, R3 ;  /* 0x00000003ff03723e */ /* 0x000fc800000000ff */
[----:B------:R-:W-:Y:S01]  /*23e90*/  PRMT R18, R3, 0x7610, R18 ;  /* 0x0000761003127816 */ /* 0x000fe20000000012 */
[----:B------:R-:W-:Y:S01]  /*23ea0*/  FMUL R3, R7, R2 ;  /* 0x0000000207037220 */ /* 0x000fe20000400000 */
[----:B------:R-:W-:-:S05]  /*23eb0*/  @P6 MOV R7, R9 ;  /* 0x0000000900076202 */ /* 0x000fca0000000f00 */
[----:B------:R0:W-:Y:S04]  /*23ec0*/  @P6 STG.E.U16 desc[UR52][R6.64+0x50], R18 ;  /* 0x0000501206006986 */ /* 0x0001e8000c101534 */
[----:B0-----:R-:W2:Y:S01]  /*23ed0*/  LDL.LU R7, [R1+0xd8] ;  /* 0x0000d80001077983 */ /* 0x001ea20000300800 */
[----:B------:R-:W-:Y:S02]  /*23ee0*/  ISETP.GT.AND P6, PT, R0, 0x29, P1 ;  /* 0x000000290000780c */ /* 0x000fe40000fc4270 */
[----:B------:R-:W-:-:S04]  /*23ef0*/  F2FP.F16.F32.PACK_AB R3, RZ, R3 ;  /* 0x00000003ff03723e */ /* 0x000fc800000000ff */
[----:B------:R-:W-:-:S07]  /*23f00*/  PRMT R18, R3, 0x7610, R18 ;  /* 0x0000761003127816 */ /* 0x000fce0000000012 */
[----:B------:R-:W-:Y:S02]  /*23f10*/  @P6 IMAD.MOV.U32 R6, RZ, RZ, R8 ;  /* 0x000000ffff066224 */ /* 0x000fe400078e0008 */
[----:B--2---:R-:W-:Y:S01]  /*23f20*/  FMUL R3, R7, R2 ;  /* 0x0000000207037220 */ /* 0x004fe20000400000 */
[----:B------:R-:W-:-:S04]  /*23f30*/  @P6 IMAD.MOV.U32 R7, RZ, RZ, R9 ;  /* 0x000000ffff076224 */ /* 0x000fc800078e0009 */
[----:B------:R-:W-:Y:S01]  /*23f40*/  F2FP.F16.F32.PACK_AB R3, RZ, R3 ;  /* 0x00000003ff03723e */ /* 0x000fe200000000ff */
[----:B------:R0:W-:Y:S04]  /*23f50*/  @P6 STG.E.U16 desc[UR52][R6.64+0x52], R18 ;  /* 0x0000521206006986 */ /* 0x0001e8000c101534 */
[----:B0-----:R-:W2:Y:S01]  /*23f60*/  LDL.LU R7, [R1+0xe0] ;  /* 0x0000e00001077983 */ /* 0x001ea20000300800 */
[----:B------:R-:W-:-:S03]  /*23f70*/  PRMT R6, R3, 0x7610, R6 ;  /* 0x0000761003067816 */ /* 0x000fc60000000006 */
[----:B------:R-:W3:Y:S01]  /*23f80*/  LDL.LU R3, [R1+0xdc] ;  /* 0x0000dc0001037983 */ /* 0x000ee20000300800 */
[----:B------:R-:W-:-:S13]  /*23f90*/  ISETP.GT.AND P6, PT, R0, 0x28, P4 ;  /* 0x000000280000780c */ /* 0x000fda00027c4270 */
[----:B------:R0:W-:Y:S01]  /*23fa0*/  @P6 STG.E.U16 desc[UR52][R4.64+0x50], R6 ;  /* 0x0000500604006986 */ /* 0x0001e2000c101534 */
[----:B------:R-:W-:Y:S01]  /*23fb0*/  ISETP.GT.AND P6, PT, R0, 0x29, P4 ;  /* 0x000000290000780c */ /* 0x000fe200027c4270 */
[----:B---3--:R-:W-:-:S05]  /*23fc0*/  FMUL R3, R3, R2 ;  /* 0x0000000203037220 */ /* 0x008fca0000400000 */
[----:B------:R-:W-:-:S04]  /*23fd0*/  F2FP.F16.F32.PACK_AB R3, RZ, R3 ;  /* 0x00000003ff03723e */ /* 0x000fc800000000ff */
[----:B0-----:R-:W-:-:S05]  /*23fe0*/  PRMT R6, R3, 0x7610, R6 ;  /* 0x0000761003067816 */ /* 0x001fca0000000006 */
[----:B------:R0:W-:Y:S01]  /*23ff0*/  @P6 STG.E.U16 desc[UR52][R4.64+0x52], R6 ;  /* 0x0000520604006986 */ /* 0x0001e2000c101534 */
[----:B------:R-:W-:Y:S01]  /*24000*/  ISETP.GT.AND P6, PT, R0, 0x30, P1 ;  /* 0x000000300000780c */ /* 0x000fe20000fc4270 */
[----:B--2---:R-:W-:-:S05]  /*24010*/  FMUL R3, R7, R2 ;  /* 0x0000000207037220 */ /* 0x004fca0000400000 */
[----:B------:R-:W-:-:S04]  /*24020*/  F2FP.F16.F32.PACK_AB R3, RZ, R3 ;  /* 0x00000003ff03723e */ /* 0x000fc800000000ff */
[----:B------:R-:W-:-:S03]  /*24030*/  PRMT R18, R3, 0x7610, R18 ;  /* 0x0000761003127816 */ /* 0x000fc60000000012 */
[----:B0-----:R-:W-:Y:S01]  /*24040*/  @P6 IMAD.MOV.U32 R6, RZ, RZ, R8 ;  /* 0x000000ffff066224 */ /* 0x001fe200078e0008 */
[----:B------:R-:W-:-:S05]  /*24050*/  @P6 MOV R7, R9 ;  /* 0x0000000900076202 */ /* 0x000fca0000000f00 */
[----:B------:R0:W-:Y:S01]  /*24060*/  @P6 STG.E.U16 desc[UR52][R6.64+0x60], R18 ;  /* 0x0000601206006986 */ /* 0x0001e2000c101534 */
[----:B------:R-:W-:Y:S01]  /*24070*/  ISETP.GT.AND P6, PT, R0, 0x31, P1 ;  /* 0x000000310000780c */ /* 0x000fe20000fc4270 */
[----:B------:R-:W-:Y:S02]  /*24080*/  FMUL R3, R21, R2 ;  /* 0x0000000215037220 */ /* 0x000fe40000400000 */
[----:B------:R-:W2:Y:S03]  /*24090*/  LDL.LU R21, [R1+0xa4] ;  /* 0x0000a40001157983 */ /* 0x000ea60000300800 */
[----:B------:R-:W-:-:S04]  /*240a0*/  F2FP.F16.F32.PACK_AB R3, RZ, R3 ;  /* 0x00000003ff03723e */ /* 0x000fc800000000ff */
[----:B0-----:R-:W-:-:S03]  /*240b0*/  PRMT R18, R3, 0x7610, R18 ;  /* 0x0000761003127816 */ /* 0x001fc60000000012 */
[----:B------:R-:W-:Y:S02]  /*240c0*/  @P6 IMAD.MOV.U32 R6, RZ, RZ, R8 ;  /* 0x000000ffff066224 */ /* 0x000fe400078e0008 */
[----:B------:R-:W-:Y:S02]  /*240d0*/  @P6 IMAD.MOV.U32 R7, RZ, RZ, R9 ;  /* 0x000000ffff076224 */ /* 0x000fe400078e0009 */
[----:B----4-:R-:W-:Y:S02]  /*240e0*/  FMUL R3, R235, R2 ;  /* 0x00000002eb037220 */ /* 0x010fe40000400000 */
[----:B------:R-:W3:Y:S04]  /*240f0*/  LDL.LU R235, [R1+0xa8] ;  /* 0x0000a80001eb7983 */ /* 0x000ee80000300800 */
[----:B------:R0:W-:Y:S01]  /*24100*/  @P6 STG.E.U16 desc[UR52][R6.64+0x62], R18 ;  /* 0x0000621206006986 */ /* 0x0001e2000c101534 */
[----:B------:R-:W-:-:S02]  /*24110*/  ISETP.GT.AND P6, PT, R0, 0x30, P4 ;  /* 0x000000300000780c */ /* 0x000fc400027c4270 */
[----:B------:R-:W-:-:S04]  /*24120*/  F2FP.F16.F32.PACK_AB R3, RZ, R3 ;  /* 0x00000003ff03723e */ /* 0x000fc800000000ff */
[----:B0-----:R-:W-:Y:S01]  /*24130*/  PRMT R6, R3, 0x7610, R6 ;  /* 0x0000761003067816 */ /* 0x001fe20000000006 */
[----:B-----5:R-:W-:Y:S02]  /*24140*/  FMUL R3, R234, R2 ;  /* 0x00000002ea037220 */ /* 0x020fe40000400000 */
[----:B------:R-:W4:Y:S04]  /*24150*/  LDL.LU R234, [R1+0xac] ;  /* 0x0000ac0001ea7983 */ /* 0x000f280000300800 */
[----:B------:R0:W-:Y:S01]  /*24160*/  @P6 STG.E.U16 desc[UR52][R4.64+0x60], R6 ;  /* 0x0000600604006986 */ /* 0x0001e2000c101534 */
[----:B------:R-:W-:Y:S02]  /*24170*/  ISETP.GT.AND P6, PT, R0, 0x31, P4 ;  /* 0x000000310000780c */ /* 0x000fe400027c4270 */
[----:B------:R-:W-:-:S04]  /*24180*/  F2FP.F16.F32.PACK_AB R3, RZ, R3 ;  /* 0x00000003ff03723e */ /* 0x000fc800000000ff */
[----:B0-----:R-:W-:-:S07]  /*24190*/  PRMT R6, R3, 0x7610, R6 ;  /* 0x0000761003067816 */ /* 0x001fce0000000006 */
[----:B------:R0:W-:Y:S01]  /*241a0*/  @P6 STG.E.U16 desc[UR52][R4.64+0x62], R6 ;  /* 0x0000620604006986 */ /* 0x0001e2000c101534 */
[----:B------:R-:W-:Y:S01]  /*241b0*/  ISETP.GT.AND P6, PT, R0, 0x38, P1 ;  /* 0x000000380000780c */ /* 0x000fe20000fc4270 */
[----:B------:R-:W-:Y:S02]  /*241c0*/  FMUL R3, R233, R2 ;  /* 0x00000002e9037220 */ /* 0x000fe40000400000 */
[----:B------:R-:W5:Y:S03]  /*241d0*/  LDL.LU R233, [R1+0xb0] ;  /* 0x0000b00001e97983 */ /* 0x000f660000300800 */
[----:B------:R-:W-:-:S04]  /*241e0*/  F2FP.F16.F32.PACK_AB R3, RZ, R3 ;  /* 0x00000003ff03723e */ /* 0x000fc800000000ff */
[----:B------:R-:W-:-:S03]  /*241f0*/  PRMT R18, R3, 0x7610, R18 ;  /* 0x0000761003127816 */ /* 0x000fc60000000012 */
[----:B0-----:R-:W-:Y:S01]  /*24200*/  @P6 IMAD.MOV.U32 R6, RZ, RZ, R8 ;  /* 0x000000ffff066224 */ /* 0x001fe200078e0008 */
[----:B------:R-:W-:-:S05]  /*24210*/  @P6 MOV R7, R9 ;  /* 0x0000000900076202 */ /* 0x000fca0000000f00 */
[----:B------:R0:W-:Y:S01]  /*24220*/  @P6 STG.E.U16 desc[UR52][R6.64+0x70], R18 ;  /* 0x0000701206006986 */ /* 0x0001e2000c101534 */
[----:B------:R-:W-:Y:S01]  /*24230*/  ISETP.GT.AND P6, PT, R0, 0x39, P1 ;  /* 0x000000390000780c */ /* 0x000fe20000fc4270 */
[----:B------:R-:W-:Y:S02]  /*24240*/  FMUL R3, R232, R2 ;  /* 0x00000002e8037220 */ /* 0x000fe40000400000 */
[----:B------:R-:W5:Y:S03]  /*24250*/  LDL.LU R232, [R1+0xb4] ;  /* 0x0000b40001e87983 */ /* 0x000f660000300800 */
[----:B------:R-:W-:-:S04]  /*24260*/  F2FP.F16.F32.PACK_AB R3, RZ, R3 ;  /* 0x00000003ff03723e */ /* 0x000fc800000000ff */
[----:B0-----:R-:W-:-:S03]  /*24270*/  PRMT R18, R3, 0x7610, R18 ;  /* 0x0000761003127816 */ /* 0x001fc60000000012 */
[----:B------:R-:W-:Y:S02]  /*24280*/  @P6 IMAD.MOV.U32 R6, RZ, RZ, R8 ;  /* 0x000000ffff066224 */ /* 0x000fe400078e0008 */
[----:B------:R-:W-:Y:S02]  /*24290*/  @P6 IMAD.MOV.U32 R7, RZ, RZ, R9 ;  /* 0x000000ffff076224 */ /* 0x000fe400078e0009 */
[----:B------:R-:W-:Y:S02]  /*242a0*/  FMUL R3, R23, R2 ;  /* 0x0000000217037220 */ /* 0x000fe40000400000 */
[----:B------:R-:W5:Y:S04]  /*242b0*/  LDL.LU R23, [R1+0xb8] ;  /* 0x0000b80001177983 */ /* 0x000f680000300800 */
[----:B------:R0:W-:Y:S01]  /*242c0*/  @P6 STG.E.U16 desc[UR52][R6.64+0x72], R18 ;  /* 0x0000721206006986 */ /* 0x0001e2000c101534 */
[----:B------:R-:W-:-:S02]  /*242d0*/  ISETP.GT.AND P6, PT, R0, 0x38, P4 ;  /* 0x000000380000780c */ /* 0x000fc400027c4270 */
[----:B------:R-:W-:-:S04]  /*242e0*/  F2FP.F16.F32.PACK_AB R3, RZ, R3 ;  /* 0x00000003ff03723e */ /* 0x000fc800000000ff */
[----:B0-----:R-:W-:Y:S01]  /*242f0*/  PRMT R6, R3, 0x7610, R6 ;  /* 0x0000761003067816 */ /* 0x001fe20000000006 */
[----:B------:R-:W-:Y:S02]  /*24300*/  FMUL R3, R22, R2 ;  /* 0x0000000216037220 */ /* 0x000fe40000400000 */
[----:B------:R-:W5:Y:S04]  /*24310*/  LDL.LU R22, [R1+0xbc] ;  /* 0x0000bc0001167983 */ /* 0x000f680000300800 */
[----:B------:R-:W-:Y:S01]  /*24320*/  @P6 STG.E.U16 desc[UR52][R4.64+0x70], R6 ;  /* 0x0000700604006986 */ /* 0x000fe2000c101534 */
[----:B------:R-:W-:Y:S02]  /*24330*/  ISETP.GT.AND P6, PT, R0, 0x39, P4 ;  /* 0x000000390000780c */ /* 0x000fe400027c4270 */
[----:B------:R-:W-:-:S11]  /*24340*/  F2FP.F16.F32.PACK_AB R3, RZ, R3 ;  /* 0x00000003ff03723e */ /* 0x000fd600000000ff */
[----:B------:R0:W-:Y:S04]  /*24350*/  @P6 STG.E.U16 desc[UR52][R4.64+0x72], R3 ;  /* 0x0000720304006986 */ /* 0x0001e8000c101534 */
[----:B0-----:R-:W2:Y:S01]  /*24360*/  LDL.LU R3, [R1+0x80] ;  /* 0x0000800001037983 */ /* 0x001ea20000300800 */
[----:B------:R-:W-:-:S04]  /*24370*/  IADD3 R6, P6, R8, UR13, RZ ;  /* 0x0000000d08067c10 */ /* 0x000fc8000ffde0ff */
[----:B------:R-:W-:Y:S02]  /*24380*/  IADD3.X R7, R9, UR12, RZ, P6, !PT ;  /* 0x0000000c09077c10 */ /* 0x000fe4000b7fe4ff */
[----:B------:R-:W-:Y:S01]  /*24390*/  ISETP.GT.AND P6, PT, R0, 0x20, P3 ;  /* 0x000000200000780c */ /* 0x000fe20001fc4270 */
[----:B--2---:R-:W-:-:S05]  /*243a0*/  FMUL R3, R3, R2 ;  /* 0x0000000203037220 */ /* 0x004fca0000400000 */
[----:B------:R-:W-:-:S04]  /*243b0*/  F2FP.F16.F32.PACK_AB R3, RZ, R3 ;  /* 0x00000003ff03723e */ /* 0x000fc800000000ff */
[----:B------:R-:W-:Y:S01]  /*243c0*/  PRMT R18, R3, 0x7610, R18 ;  /* 0x0000761003127816 */ /* 0x000fe20000000012 */
[----:B------:R-:W-:-:S04]  /*243d0*/  FMUL R3, R19, R2 ;  /* 0x0000000213037220 */ /* 0x000fc80000400000 */
[----:B------:R-:W-:Y:S01]  /*243e0*/  @P6 STG.E.U16 desc[UR52][R6.64+0x40], R18 ;  /* 0x0000401206006986 */ /* 0x000fe2000c101534 */
[----:B------:R-:W-:Y:S02]  /*243f0*/  ISETP.GT.AND P6, PT, R0, 0x21, P3 ;  /* 0x000000210000780c */ /* 0x000fe40001fc4270 */
[----:B------:R-:W-:-:S11]  /*24400*/  F2FP.F16.F32.PACK_AB R3, RZ, R3 ;  /* 0x00000003ff03723e */ /* 0x000fd600000000ff */
        /* <DEDUP_REMOVED lines=35> */
[----:B------:R-:W-:Y:S01]  /*24640*/  ISETP.GT.AND P6, PT, R0, 0x29, P2 ;  /* 0x000000290000780c */ /* 0x000fe200017c4270 */
[----:B--2---:R-:W-:-:S05]  /*24650*/  FMUL R3, R3, R2 ;  /* 0x0000000203037220 */ /* 0x004fca0000400000 */
[----:B------:R-:W-:-:S04]  /*24660*/  F2FP.F16.F32.PACK_AB R3, RZ, R3 ;  /* 0x00000003ff03723e */ /* 0x000fc800000000ff */
[----:B0-----:R-:W-:Y:S01]  /*24670*/  PRMT R18, R3, 0x7610, R18 ;  /* 0x0000761003127816 */ /* 0x001fe20000000012 */
        /* <DEDUP_REMOVED lines=18> */
[----:B----4-:R-:W-:Y:S02]  /*247a0*/  FMUL R3, R234, R2 ;  /* 0x00000002ea037220 */ /* 0x010fe40000400000 */
[----:B------:R-:W4:Y:S04]  /*247b0*/  LDL.LU R234, [R1+0x6c] ;  /* 0x00006c0001ea7983 */ /* 0x000f280000300800 */
[----:B------:R0:W-:Y:S01]  /*247c0*/  @P6 STG.E.U16 desc[UR52][R10.64+0x60], R18 ;  /* 0x000060120a006986 */ /* 0x0001e2000c101534 */
[----:B------:R-:W-:Y:S02]  /*247d0*/  ISETP.GT.AND P6, PT, R0, 0x31, P2 ;  /* 0x000000310000780c */ /* 0x000fe400017c4270 */
[----:B------:R-:W-:-:S04]  /*247e0*/  F2FP.F16.F32.PACK_AB R3, RZ, R3 ;  /* 0x00000003ff03723e */ /* 0x000fc800000000ff */
[----:B0-----:R-:W-:Y:S01]  /*247f0*/  PRMT R18, R3, 0x7610, R18 ;  /* 0x0000761003127816 */ /* 0x001fe20000000012 */
        /* <DEDUP_REMOVED lines=12> */
[-C--:B------:R-:W-:Y:S02]  /*248c0*/  FMUL R3, R23, R2.reuse ;  /* 0x0000000217037220 */ /* 0x080fe40000400000 */
[----:B------:R-:W5:Y:S03]  /*248d0*/  LDL.LU R23, [R1+0x78] ;  /* 0x0000780001177983 */ /* 0x000f660000300800 */
[----:B------:R-:W-:Y:S01]  /*248e0*/  F2FP.F16.F32.PACK_AB R3, RZ, R3 ;  /* 0x00000003ff03723e */ /* 0x000fe200000000ff */
[----:B------:R0:W-:Y:S01]  /*248f0*/  @P6 STG.E.U16 desc[UR52][R6.64+0x72], R18 ;  /* 0x0000721206006986 */ /* 0x0001e2000c101534 */
[----:B------:R-:W-:Y:S02]  /*24900*/  ISETP.GT.AND P6, PT, R0, 0x38, P2 ;  /* 0x000000380000780c */ /* 0x000fe400017c4270 */
[----:B0-----:R-:W-:Y:S01]  /*24910*/  PRMT R18, R3, 0x7610, R18 ;  /* 0x0000761003127816 */ /* 0x001fe20000000012 */
[----:B------:R-:W-:-:S02]  /*24920*/  FMUL R3, R22, R2 ;  /* 0x0000000216037220 */ /* 0x000fc40000400000 */
[----:B------:R-:W5:Y:S03]  /*24930*/  LDL.LU R22, [R1+0x7c] ;  /* 0x00007c0001167983 */ /* 0x000f660000300800 */
[----:B------:R-:W-:-:S05]  /*24940*/  F2FP.F16.F32.PACK_AB R3, RZ, R3 ;  /* 0x00000003ff03723e */ /* 0x000fca00000000ff */
[----:B------:R0:W-:Y:S02]  /*24950*/  @P6 STG.E.U16 desc[UR52][R10.64+0x70], R18 ;  /* 0x000070120a006986 */ /* 0x0001e4000c101534 */
        /* <DEDUP_REMOVED lines=50> */
[----:B------:R-:W-:Y:S02]  /*24c80*/  FMUL R3, R20, R2 ;  /* 0x0000000214037220 */ /* 0x000fe40000400000 */
[----:B------:R-:W2:Y:S04]  /*24c90*/  LDL.LU R20, [R1+0x20] ;  /* 0x0000200001147983 */ /* 0x000ea80000300800 */
[----:B------:R0:W-:Y:S01]  /*24ca0*/  @P6 STG.E.U16 desc[UR52][R14.64+0x92], R18 ;  /* 0x000092120e006986 */ /* 0x0001e2000c101534 */
[----:B------:R-:W-:Y:S02]  /*24cb0*/  ISETP.GT.AND P6, PT, R0, 0x50, P0 ;  /* 0x000000500000780c */ /* 0x000fe400007c4270 */
[----:B------:R-:W-:-:S04]  /*24cc0*/  F2FP.F16.F32.PACK_AB R3, RZ, R3 ;  /* 0x00000003ff03723e */ /* 0x000fc800000000ff */
[----:B0-----:R-:W-:Y:S01]  /*24cd0*/  PRMT R18, R3, 0x7610, R18 ;  /* 0x0000761003127816 */ /* 0x001fe20000000012 */
[----:B---3--:R-:W-:Y:S02]  /*24ce0*/  FMUL R3, R21, R2 ;  /* 0x0000000215037220 */ /* 0x008fe40000400000 */
        /* <DEDUP_REMOVED lines=40> */
[----:B------:R-:W2:Y:S01]  /*24f70*/  LDL.LU R3, [R1] ;  /* 0x0000000001037983 */ /* 0x000ea20000300800 */
        /* <DEDUP_REMOVED lines=45> */
[----:B------:R-:W-:-:S05]  /*25250*/  FMUL R216, R216, R2 ;  /* 0x00000002d8d87220 */ /* 0x000fca0000400000 */
[----:B------:R-:W-:Y:S01]  /*25260*/  F2FP.F16.F32.PACK_AB R216, RZ, R216 ;  /* 0x000000d8ffd8723e */ /* 0x000fe200000000ff */
        /* <DEDUP_REMOVED lines=14> */
[----:B--2---:R-:W-:-:S05]  /*25350*/  FMUL R3, R3, R2 ;  /* 0x0000000203037220 */ /* 0x004fca0000400000 */
[----:B------:R-:W-:-:S04]  /*25360*/  F2FP.F16.F32.PACK_AB R3, RZ, R3 ;  /* 0x00000003ff03723e */ /* 0x000fc800000000ff */
[----:B0-----:R-:W-:Y:S01]  /*25370*/  PRMT R18, R3, 0x7610, R18 ;  /* 0x0000761003127816 */ /* 0x001fe20000000012 */
[----:B------:R-:W-:-:S04]  /*25380*/  FMUL R3, R20, R2 ;  /* 0x0000000214037220 */ /* 0x000fc80000400000 */
[----:B------:R0:W-:Y:S01]  /*25390*/  @P6 STG.E.U16 desc[UR52][R4.64+0x92], R18 ;  /* 0x0000921204006986 */ /* 0x0001e2000c101534 */
[----:B------:R-:W-:Y:S02]  /*253a0*/  ISETP.GT.AND P6, PT, R0, 0x50, P1 ;  /* 0x000000500000780c */ /* 0x000fe40000fc4270 */
[----:B------:R-:W-:-:S04]  /*253b0*/  F2FP.F16.F32.PACK_AB R3, RZ, R3 ;  /* 0x00000003ff03723e */ /* 0x000fc800000000ff */
[----:B0-----:R-:W-:Y:S01]  /*253c0*/  PRMT R18, R3, 0x7610, R18 ;  /* 0x0000761003127816 */ /* 0x001fe20000000012 */
[----:B---3--:R-:W-:-:S06]  /*253d0*/  FMUL R3, R21, R2 ;  /* 0x0000000215037220 */ /* 0x008fcc0000400000 */
[----:B------:R0:W-:Y:S01]  /*253e0*/  @P6 STG.E.U16 desc[UR52][R8.64+0xa0], R18 ;  /* 0x0000a01208006986 */ /* 0x0001e2000c101534 */
[----:B------:R-:W-:Y:S02]  /*253f0*/  ISETP.GT.AND P6, PT, R0, 0x51, P1 ;  /* 0x000000510000780c */ /* 0x000fe40000fc4270 */
[----:B------:R-:W-:-:S04]  /*25400*/  F2FP.F16.F32.PACK_AB R3, RZ, R3 ;  /* 0x00000003ff03723e */ /* 0x000fc800000000ff */
[----:B0-----:R-:W-:Y:S01]  /*25410*/  PRMT R18, R3, 0x7610, R18 ;  /* 0x0000761003127816 */ /* 0x001fe20000000012 */
[----:B------:R-:W-:-:S06]  /*25420*/  FMUL R3, R235, R2 ;  /* 0x00000002eb037220 */ /* 0x000fcc0000400000 */
[----:B------:R4:W-:Y:S01]  /*25430*/  @P6 STG.E.U16 desc[UR52][R8.64+0xa2], R18 ;  /* 0x0000a21208006986 */ /* 0x0009e2000c101534 */
[----:B------:R-:W-:Y:S02]  /*25440*/  ISETP.GT.AND P6, PT, R0, 0x50, P4 ;  /* 0x000000500000780c */ /* 0x000fe400027c4270 */
[----:B------:R-:W-:-:S11]  /*25450*/  F2FP.F16.F32.PACK_AB R3, RZ, R3 ;  /* 0x00000003ff03723e */ /* 0x000fd600000000ff */
[----:B------:R0:W-:Y:S01]  /*25460*/  @P6 STG.E.U16 desc[UR52][R4.64+0xa0], R3 ;  /* 0x0000a00304006986 */ /* 0x0001e2000c101534 */
[----:B------:R-:W-:Y:S01]  /*25470*/  ISETP.GT.AND P6, PT, R0, 0x51, P4 ;  /* 0x000000510000780c */ /* 0x000fe200027c4270 */
[----:B----4-:R-:W-:-:S05]  /*25480*/  FMUL R18, R234, R2 ;  /* 0x00000002ea127220 */ /* 0x010fca0000400000 */
[----:B------:R-:W-:Y:S01]  /*25490*/  F2FP.F16.F32.PACK_AB R19, RZ, R18 ;  /* 0x00000012ff13723e */ /* 0x000fe200000000ff */
[----:B-----5:R-:W-:-:S06]  /*254a0*/  FMUL R20, R233, R2 ;  /* 0x00000002e9147220 */ /* 0x020fcc0000400000 */
[----:B------:R1:W-:Y:S01]  /*254b0*/  @P6 STG.E.U16 desc[UR52][R4.64+0xa2], R19 ;  /* 0x0000a21304006986 */ /* 0x0003e2000c101534 */
[----:B------:R-:W-:Y:S02]  /*254c0*/  ISETP.GT.AND P6, PT, R0, 0x58, P1 ;  /* 0x000000580000780c */ /* 0x000fe40000fc4270 */
[----:B------:R-:W-:Y:S01]  /*254d0*/  F2FP.F16.F32.PACK_AB R20, RZ, R20 ;  /* 0x00000014ff14723e */ /* 0x000fe200000000ff */
[----:B------:R-:W-:-:S10]  /*254e0*/  FMUL R18, R232, R2 ;  /* 0x00000002e8127220 */ /* 0x000fd40000400000 */
[----:B------:R-:W-:Y:S01]  /*254f0*/  @P6 STG.E.U16 desc[UR52][R8.64+0xb0], R20 ;  /* 0x0000b01408006986 */ /* 0x000fe2000c101534 */
[----:B------:R-:W-:Y:S02]  /*25500*/  ISETP.GT.AND P6, PT, R0, 0x59, P1 ;  /* 0x000000590000780c */ /* 0x000fe40000fc4270 */
[----:B------:R-:W-:Y:S01]  /*25510*/  F2FP.F16.F32.PACK_AB R18, RZ, R18 ;  /* 0x00000012ff12723e */ /* 0x000fe200000000ff */
[----:B0-----:R-:W-:-:S05]  /*25520*/  FMUL R3, R23, R2 ;  /* 0x0000000217037220 */ /* 0x001fca0000400000 */
[----:B------:R-:W-:-:S05]  /*25530*/  F2FP.F16.F32.PACK_AB R3, RZ, R3 ;  /* 0x00000003ff03723e */ /* 0x000fca00000000ff */
[----:B------:R-:W-:Y:S01]  /*25540*/  @P6 STG.E.U16 desc[UR52][R8.64+0xb2], R18 ;  /* 0x0000b21208006986 */ /* 0x000fe2000c101534 */
[----:B------:R-:W-:Y:S02]  /*25550*/  ISETP.GT.AND P6, PT, R0, 0x58, P4 ;  /* 0x000000580000780c */ /* 0x000fe400027c4270 */
[----:B-1----:R-:W-:Y:S01]  /*25560*/  PRMT R19, R3, 0x7610, R19 ;  /* 0x0000761003137816 */ /* 0x002fe20000000013 */
[----:B------:R-:W-:-:S10]  /*25570*/  FMUL R3, R22, R2 ;  /* 0x0000000216037220 */ /* 0x000fd40000400000 */
[----:B------:R-:W-:Y:S01]  /*25580*/  @P6 STG.E.U16 desc[UR52][R4.64+0xb0], R19 ;  /* 0x0000b01304006986 */ /* 0x000fe2000c101534 */
[----:B------:R-:W-:Y:S02]  /*25590*/  ISETP.GT.AND P6, PT, R0, 0x59, P4 ;  /* 0x000000590000780c */ /* 0x000fe400027c4270 */
[----:B------:R-:W-:-:S11]  /*255a0*/  F2FP.F16.F32.PACK_AB R3, RZ, R3 ;  /* 0x00000003ff03723e */ /* 0x000fd600000000ff */
[----:B------:R-:W-:Y:S01]  /*255b0*/  @P6 STG.E.U16 desc[UR52][R4.64+0xb2], R3 ;  /* 0x0000b20304006986 */ /* 0x000fe2000c101534 */
[----:B------:R-:W-:-:S13]  /*255c0*/  ISETP.GT.AND P6, PT, R0, 0x40, P3 ;  /* 0x000000400000780c */ /* 0x000fda0001fc4270 */
        /* <DEDUP_REMOVED lines=13> */
[----:B------:R-:W-:Y:S01]  /*256a0*/  ISETP.GT.AND P6, PT, R0, 0x49, P2 ;  /* 0x000000490000780c */ /* 0x000fe200017c4270 */
[----:B------:R-:W-:-:S12]  /*256b0*/  FMUL R224, R224, R2 ;  /* 0x00000002e0e07220 */ /* 0x000fd80000400000 */
[----:B------:R-:W-:Y:S01]  /*256c0*/  @P6 STG.E.U16 desc[UR52][R10.64+0x92], R223 ;  /* 0x000092df0a006986 */ /* 0x000fe2000c101534 */
[----:B------:R-:W-:Y:S02]  /*256d0*/  ISETP.GT.AND P6, PT, R0, 0x50, P3 ;  /* 0x000000500000780c */ /* 0x000fe40001fc4270 */
[----:B------:R-:W-:Y:S01]  /*256e0*/  F2FP.F16.F32.PACK_AB R224, RZ, R224 ;  /* 0x000000e0ffe0723e */ /* 0x000fe200000000ff */
[----:B------:R-:W-:-:S10]  /*256f0*/  FMUL R225, R225, R2 ;  /* 0x00000002e1e17220 */ /* 0x000fd40000400000 */
        /* <DEDUP_REMOVED lines=653> */
[C---:B------:R-:W-:Y:S02]  /*27fd0*/  ISETP.GT.AND P6, PT, R0.reuse, 0xd8, P0 ;  /* 0x000000d80000780c */ /* 0x040fe400007c4270 */
[----:B------:R-:W-:Y:S02]  /*27fe0*/  F2FP.F16.F32.PACK_AB R68, RZ, R68 ;  /* 0x00000044ff44723e */ /* 0x000fe400000000ff */
[----:B------:R-:W-:Y:S01]  /*27ff0*/  ISETP.GT.AND P0, PT, R0, 0xd9, P0 ;  /* 0x000000d90000780c */ /* 0x000fe20000704270 */
[-C--:B------:R-:W-:Y:S01]  /*28000*/  FMUL R69, R69, R2.reuse ;  /* 0x0000000245457220 */ /* 0x080fe20000400000 */
[-C--:B------:R-:W-:Y:S01]  /*28010*/  FMUL R70, R70, R2.reuse ;  /* 0x0000000246467220 */ /* 0x080fe20000400000 */
[----:B------:R-:W-:-:S06]  /*28020*/  FMUL R71, R71, R2 ;  /* 0x0000000247477220 */ /* 0x000fcc0000400000 */
[----:B------:R-:W-:Y:S01]  /*28030*/  @P6 STG.E.U16 desc[UR52][R12.64+0x1b0], R68 ;  /* 0x0001b0440c006986 */ /* 0x000fe2000c101534 */
[C---:B------:R-:W-:Y:S02]  /*28040*/  ISETP.GT.AND P6, PT, R0.reuse, 0xd8, P5 ;  /* 0x000000d80000780c */ /* 0x040fe40002fc4270 */
[C---:B------:R-:W-:Y:S02]  /*28050*/  ISETP.GT.AND P5, PT, R0.reuse, 0xd9, P5 ;  /* 0x000000d90000780c */ /* 0x040fe40002fa4270 */
[----:B------:R-:W-:Y:S02]  /*28060*/  F2FP.F16.F32.PACK_AB R69, RZ, R69 ;  /* 0x00000045ff45723e */ /* 0x000fe400000000ff */
[----:B------:R-:W-:Y:S02]  /*28070*/  F2FP.F16.F32.PACK_AB R70, RZ, R70 ;  /* 0x00000046ff46723e */ /* 0x000fe400000000ff */
[----:B------:R-:W-:Y:S01]  /*28080*/  F2FP.F16.F32.PACK_AB R71, RZ, R71 ;  /* 0x00000047ff47723e */ /* 0x000fe200000000ff */
[----:B------:R0:W-:Y:S01]  /*28090*/  @P0 STG.E.U16 desc[UR52][R12.64+0x1b2], R69 ;  /* 0x0001b2450c000986 */ /* 0x0001e2000c101534 */
[----:B------:R-:W-:-:S03]  /*280a0*/  ISETP.GT.AND P0, PT, R0, 0xc1, P1 ;  /* 0x000000c10000780c */ /* 0x000fc60000f04270 */
[----:B------:R-:W-:Y:S01]  /*280b0*/  @P6 STG.E.U16 desc[UR52][R14.64+0x1b0], R70 ;  /* 0x0001b0460e006986 */ /* 0x000fe2000c101534 */
[----:B------:R-:W-:Y:S01]  /*280c0*/  ISETP.GT.AND P6, PT, R0, 0xc0, P1 ;  /* 0x000000c00000780c */ /* 0x000fe20000fc4270 */
[-C--:B------:R-:W-:Y:S02]  /*280d0*/  FMUL R40, R40, R2.reuse ;  /* 0x0000000228287220 */ /* 0x080fe40000400000 */
[----:B------:R-:W-:Y:S01]  /*280e0*/  @P5 STG.E.U16 desc[UR52][R14.64+0x1b2], R71 ;  /* 0x0001b2470e005986 */ /* 0x000fe2000c101534 */
[----:B------:R-:W-:Y:S01]  /*280f0*/  ISETP.GT.AND P5, PT, R0, 0xc0, P4 ;  /* 0x000000c00000780c */ /* 0x000fe200027a4270 */
[-C--:B------:R-:W-:Y:S01]  /*28100*/  FMUL R41, R41, R2.reuse ;  /* 0x0000000229297220 */ /* 0x080fe20000400000 */
[----:B------:R-:W-:Y:S01]  /*28110*/  FMUL R42, R42, R2 ;  /* 0x000000022a2a7220 */ /* 0x000fe20000400000 */
[----:B------:R-:W-:-:S03]  /*28120*/  F2FP.F16.F32.PACK_AB R40, RZ, R40 ;  /* 0x00000028ff28723e */ /* 0x000fc600000000ff */
[----:B------:R-:W-:Y:S02]  /*28130*/  F2FP.F16.F32.PACK_AB R41, RZ, R41 ;  /* 0x00000029ff29723e */ /* 0x000fe400000000ff */
[----:B------:R-:W-:Y:S01]  /*28140*/  F2FP.F16.F32.PACK_AB R42, RZ, R42 ;  /* 0x0000002aff2a723e */ /* 0x000fe200000000ff */
[----:B------:R-:W-:Y:S01]  /*28150*/  @P6 STG.E.U16 desc[UR52][R8.64+0x180], R40 ;  /* 0x0001802808006986 */ /* 0x000fe2000c101534 */
[----:B------:R-:W-:-:S03]  /*28160*/  ISETP.GT.AND P6, PT, R0, 0xc1, P4 ;  /* 0x000000c10000780c */ /* 0x000fc600027c4270 */
[----:B------:R-:W-:Y:S01]  /*28170*/  @P0 STG.E.U16 desc[UR52][R8.64+0x182], R41 ;  /* 0x0001822908000986 */ /* 0x000fe2000c101534 */
[C---:B------:R-:W-:Y:S01]  /*28180*/  ISETP.GT.AND P0, PT, R0.reuse, 0xc8, P1 ;  /* 0x000000c80000780c */ /* 0x040fe20000f04270 */
        /* <DEDUP_REMOVED lines=8> */
[----:B------:R-:W-:Y:S04]  /*28210*/  @P6 STG.E.U16 desc[UR52][R4.64+0x182], R43 ;  /* 0x0001822b04006986 */ /* 0x000fe8000c101534 */
[----:B------:R-:W-:Y:S01]  /*28220*/  @P0 STG.E.U16 desc[UR52][R8.64+0x190], R44 ;  /* 0x0001902c08000986 */ /* 0x000fe2000c101534 */
[----:B------:R-:W-:-:S03]  /*28230*/  ISETP.GT.AND P0, PT, R0, 0xc8, P4 ;  /* 0x000000c80000780c */ /* 0x000fc60002704270 */
[----:B------:R-:W-:Y:S01]  /*28240*/  @P5 STG.E.U16 desc[UR52][R8.64+0x192], R45 ;  /* 0x0001922d08005986 */ /* 0x000fe2000c101534 */
[----:B------:R-:W-:Y:S01]  /*28250*/  ISETP.GT.AND P5, PT, R0, 0xc9, P4 ;  /* 0x000000c90000780c */ /* 0x000fe200027a4270 */
[-C--:B------:R-:W-:Y:S01]  /*28260*/  FMUL R46, R46, R2.reuse ;  /* 0x000000022e2e7220 */ /* 0x080fe20000400000 */
[----:B------:R-:W-:Y:S01]  /*28270*/  FMUL R47, R47, R2 ;  /* 0x000000022f2f7220 */ /* 0x000fe20000400000 */
[----:B------:R-:W-:-:S03]  /*28280*/  ISETP.GT.AND P6, PT, R0, 0xd0, P1 ;  /* 0x000000d00000780c */ /* 0x000fc60000fc4270 */
[----:B------:R-:W-:Y:S02]  /*28290*/  F2FP.F16.F32.PACK_AB R46, RZ, R46 ;  /* 0x0000002eff2e723e */ /* 0x000fe400000000ff */
[----:B------:R-:W-:Y:S01]  /*282a0*/  F2FP.F16.F32.PACK_AB R47, RZ, R47 ;  /* 0x0000002fff2f723e */ /* 0x000fe200000000ff */
[----:B------:R-:W-:Y:S02]  /*282b0*/  FMUL R48, R48, R2 ;  /* 0x0000000230307220 */ /* 0x000fe40000400000 */
[----:B------:R-:W-:Y:S04]  /*282c0*/  @P0 STG.E.U16 desc[UR52][R4.64+0x190], R46 ;  /* 0x0001902e04000986 */ /* 0x000fe8000c101534 */
[----:B------:R-:W-:Y:S01]  /*282d0*/  @P5 STG.E.U16 desc[UR52][R4.64+0x192], R47 ;  /* 0x0001922f04005986 */ /* 0x000fe2000c101534 */
[----:B------:R-:W-:-:S02]  /*282e0*/  ISETP.GT.AND P5, PT, R0, 0xd1, P1 ;  /* 0x000000d10000780c */ /* 0x000fc40000fa4270 */
[----:B------:R-:W-:Y:S01]  /*282f0*/  F2FP.F16.F32.PACK_AB R48, RZ, R48 ;  /* 0x00000030ff30723e */ /* 0x000fe200000000ff */
[----:B------:R-:W-:-:S04]  /*28300*/  FMUL R49, R49, R2 ;  /* 0x0000000231317220 */ /* 0x000fc80000400000 */
[----:B------:R-:W-:Y:S01]  /*28310*/  @P6 STG.E.U16 desc[UR52][R8.64+0x1a0], R48 ;  /* 0x0001a03008006986 */ /* 0x000fe2000c101534 */
[----:B------:R-:W-:Y:S02]  /*28320*/  ISETP.GT.AND P6, PT, R0, 0xd0, P4 ;  /* 0x000000d00000780c */ /* 0x000fe400027c4270 */
[----:B------:R-:W-:Y:S01]  /*28330*/  F2FP.F16.F32.PACK_AB R49, RZ, R49 ;  /* 0x00000031ff31723e */ /* 0x000fe200000000ff */
[----:B------:R-:W-:Y:S01]  /*28340*/  FMUL R50, R50, R2 ;  /* 0x0000000232327220 */ /* 0x000fe20000400000 */
[C---:B------:R-:W-:Y:S02]  /*28350*/  ISETP.GT.AND P0, PT, R0.reuse, 0xd8, P1 ;  /* 0x000000d80000780c */ /* 0x040fe40000f04270 */
[C---:B------:R-:W-:Y:S01]  /*28360*/  ISETP.GT.AND P1, PT, R0.reuse, 0xd9, P1 ;  /* 0x000000d90000780c */ /* 0x040fe20000f24270 */
[----:B------:R-:W-:Y:S01]  /*28370*/  @P5 STG.E.U16 desc[UR52][R8.64+0x1a2], R49 ;  /* 0x0001a23108005986 */ /* 0x000fe2000c101534 */
[----:B------:R-:W-:Y:S02]  /*28380*/  ISETP.GT.AND P5, PT, R0, 0xd1, P4 ;  /* 0x000000d10000780c */ /* 0x000fe400027a4270 */
[----:B------:R-:W-:Y:S01]  /*28390*/  F2FP.F16.F32.PACK_AB R50, RZ, R50 ;  /* 0x00000032ff32723e */ /* 0x000fe200000000ff */
[-C--:B------:R-:W-:Y:S01]  /*283a0*/  FMUL R51, R51, R2.reuse ;  /* 0x0000000233337220 */ /* 0x080fe20000400000 */
[-C--:B------:R-:W-:Y:S01]  /*283b0*/  FMUL R52, R52, R2.reuse ;  /* 0x0000000234347220 */ /* 0x080fe20000400000 */
[----:B------:R-:W-:-:S02]  /*283c0*/  FMUL R53, R53, R2 ;  /* 0x0000000235357220 */ /* 0x000fc40000400000 */
[----:B------:R-:W-:Y:S01]  /*283d0*/  @P6 STG.E.U16 desc[UR52][R4.64+0x1a0], R50 ;  /* 0x0001a03204006986 */ /* 0x000fe2000c101534 */
[C---:B------:R-:W-:Y:S02]  /*283e0*/  ISETP.GT.AND P6, PT, R0.reuse, 0xd8, P4 ;  /* 0x000000d80000780c */ /* 0x040fe400027c4270 */
[----:B------:R-:W-:Y:S02]  /*283f0*/  F2FP.F16.F32.PACK_AB R51, RZ, R51 ;  /* 0x00000033ff33723e */ /* 0x000fe400000000ff */
[----:B------:R-:W-:Y:S01]  /*28400*/  ISETP.GT.AND P4, PT, R0, 0xd9, P4 ;  /* 0x000000d90000780c */ /* 0x000fe20002784270 */
[----:B------:R-:W-:Y:S01]  /*28410*/  FMUL R54, R54, R2 ;  /* 0x0000000236367220 */ /* 0x000fe20000400000 */
[----:B------:R-:W-:Y:S01]  /*28420*/  F2FP.F16.F32.PACK_AB R52, RZ, R52 ;  /* 0x00000034ff34723e */ /* 0x000fe200000000ff */
[----:B0-----:R-:W-:Y:S01]  /*28430*/  @P1 IMAD.MOV.U32 R12, RZ, RZ, R8 ;  /* 0x000000ffff0c1224 */ /* 0x001fe200078e0008 */
[----:B------:R-:W-:Y:S01]  /*28440*/  @P1 MOV R13, R9 ;  /* 0x00000009000d1202 */ /* 0x000fe20000000f00 */
[----:B------:R-:W-:Y:S01]  /*28450*/  FMUL R55, R55, R2 ;  /* 0x0000000237377220 */ /* 0x000fe20000400000 */
[----:B------:R-:W-:Y:S01]  /*28460*/  F2FP.F16.F32.PACK_AB R53, RZ, R53 ;  /* 0x00000035ff35723e */ /* 0x000fe200000000ff */
[----:B------:R-:W-:Y:S01]  /*28470*/  @P5 STG.E.U16 desc[UR52][R4.64+0x1a2], R51 ;  /* 0x0001a23304005986 */ /* 0x000fe2000c101534 */
[----:B------:R-:W-:-:S03]  /*28480*/  F2FP.F16.F32.PACK_AB R54, RZ, R54 ;  /* 0x00000036ff36723e */ /* 0x000fc600000000ff */
[----:B------:R-:W-:Y:S01]  /*28490*/  @P0 STG.E.U16 desc[UR52][R8.64+0x1b0], R52 ;  /* 0x0001b03408000986 */ /* 0x000fe2000c101534 */
[----:B------:R-:W-:-:S03]  /*284a0*/  F2FP.F16.F32.PACK_AB R55, RZ, R55 ;  /* 0x00000037ff37723e */ /* 0x000fc600000000ff */
[----:B------:R-:W-:Y:S01]  /*284b0*/  @P1 STG.E.U16 desc[UR52][R12.64+0x1b2], R53 ;  /* 0x0001b2350c001986 */ /* 0x000fe2000c101534 */
[C---:B------:R-:W-:Y:S02]  /*284c0*/  ISETP.GT.AND P1, PT, R0.reuse, 0xc0, P2 ;  /* 0x000000c00000780c */ /* 0x040fe40001724270 */
[C---:B------:R-:W-:Y:S01]  /*284d0*/  ISETP.GT.AND P0, PT, R0.reuse, 0xc0, P3 ;  /* 0x000000c00000780c */ /* 0x040fe20001f04270 */
[----:B------:R-:W-:Y:S01]  /*284e0*/  @P6 STG.E.U16 desc[UR52][R4.64+0x1b0], R54 ;  /* 0x0001b03604006986 */ /* 0x000fe2000c101534 */
[----:B------:R-:W-:Y:S01]  /*284f0*/  ISETP.GT.AND P5, PT, R0, 0xc1, P3 ;  /* 0x000000c10000780c */ /* 0x000fe20001fa4270 */
[-C--:B------:R-:W-:Y:S01]  /*28500*/  FMUL R24, R24, R2.reuse ;  /* 0x0000000218187220 */ /* 0x080fe20000400000 */
[-C--:B------:R-:W-:Y:S01]  /*28510*/  FMUL R25, R25, R2.reuse ;  /* 0x0000000219197220 */ /* 0x080fe20000400000 */
[----:B------:R0:W-:Y:S01]  /*28520*/  @P4 STG.E.U16 desc[UR52][R4.64+0x1b2], R55 ;  /* 0x0001b23704004986 */ /* 0x0001e2000c101534 */
[----:B------:R-:W-:Y:S01]  /*28530*/  ISETP.GT.AND P4, PT, R0, 0xc1, P2 ;  /* 0x000000c10000780c */ /* 0x000fe20001784270 */
[----:B------:R-:W-:Y:S01]  /*28540*/  FMUL R26, R26, R2 ;  /* 0x000000021a1a7220 */ /* 0x000fe20000400000 */
[----:B------:R-:W-:-:S02]  /*28550*/  F2FP.F16.F32.PACK_AB R24, RZ, R24 ;  /* 0x00000018ff18723e */ /* 0x000fc400000000ff */
[----:B------:R-:W-:Y:S01]  /*28560*/  F2FP.F16.F32.PACK_AB R25, RZ, R25 ;  /* 0x00000019ff19723e */ /* 0x000fe200000000ff */
[----:B------:R-:W-:Y:S01]  /*28570*/  FMUL R27, R27, R2 ;  /* 0x000000021b1b7220 */ /* 0x000fe20000400000 */
[----:B------:R-:W-:Y:S02]  /*28580*/  F2FP.F16.F32.PACK_AB R26, RZ, R26 ;  /* 0x0000001aff1a723e */ /* 0x000fe400000000ff */
[C---:B------:R-:W-:Y:S01]  /*28590*/  ISETP.GT.AND P6, PT, R0.reuse, 0xc8, P2 ;  /* 0x000000c80000780c */ /* 0x040fe200017c4270 */
[----:B0-----:R-:W-:Y:S02]  /*285a0*/  @P1 IMAD.MOV.U32 R4, RZ, RZ, R10 ;  /* 0x000000ffff041224 */ /* 0x001fe400078e000a */
[----:B------:R-:W-:Y:S01]  /*285b0*/  @P1 IMAD.MOV.U32 R5, RZ, RZ, R11 ;  /* 0x000000ffff051224 */ /* 0x000fe200078e000b */
[----:B------:R-:W-:Y:S01]  /*285c0*/  @P0 STG.E.U16 desc[UR52][R6.64+0x180], R24 ;  /* 0x0001801806000986 */ /* 0x000fe2000c101534 */
[----:B------:R-:W-:-:S03]  /*285d0*/  ISETP.GT.AND P0, PT, R0, 0xc8, P3 ;  /* 0x000000c80000780c */ /* 0x000fc60001f04270 */
[----:B------:R-:W-:Y:S01]  /*285e0*/  @P5 STG.E.U16 desc[UR52][R6.64+0x182], R25 ;  /* 0x0001821906005986 */ /* 0x000fe2000c101534 */
[----:B------:R-:W-:Y:S01]  /*285f0*/  ISETP.GT.AND P5, PT, R0, 0xc9, P3 ;  /* 0x000000c90000780c */ /* 0x000fe20001fa4270 */
[-C--:B------:R-:W-:Y:S01]  /*28600*/  FMUL R28, R28, R2.reuse ;  /* 0x000000021c1c7220 */ /* 0x080fe20000400000 */
[----:B------:R-:W-:Y:S01]  /*28610*/  F2FP.F16.F32.PACK_AB R27, RZ, R27 ;  /* 0x0000001bff1b723e */ /* 0x000fe200000000ff */
[----:B------:R0:W-:Y:S01]  /*28620*/  @P1 STG.E.U16 desc[UR52][R4.64+0x180], R26 ;  /* 0x0001801a04001986 */ /* 0x0001e2000c101534 */
[----:B------:R-:W-:Y:S01]  /*28630*/  ISETP.GT.AND P1, PT, R0, 0xc9, P2 ;  /* 0x000000c90000780c */ /* 0x000fe20001724270 */
[-C--:B------:R-:W-:Y:S01]  /*28640*/  FMUL R29, R29, R2.reuse ;  /* 0x000000021d1d7220 */ /* 0x080fe20000400000 */
[----:B------:R-:W-:Y:S01]  /*28650*/  FMUL R30, R30, R2 ;  /* 0x000000021e1e7220 */ /* 0x000fe20000400000 */
[----:B------:R-:W-:Y:S01]  /*28660*/  F2FP.F16.F32.PACK_AB R28, RZ, R28 ;  /* 0x0000001cff1c723e */ /* 0x000fe200000000ff */
[----:B0-----:R-:W-:Y:S01]  /*28670*/  @P4 IMAD.MOV.U32 R4, RZ, RZ, R10 ;  /* 0x000000ffff044224 */ /* 0x001fe200078e000a */
[----:B------:R-:W-:-:S02]  /*28680*/  @P4 MOV R5, R11 ;  /* 0x0000000b00054202 */ /* 0x000fc40000000f00 */
[----:B------:R-:W-:-:S03]  /*28690*/  F2FP.F16.F32.PACK_AB R29, RZ, R29 ;  /* 0x0000001dff1d723e */ /* 0x000fc600000000ff */
[----:B------:R0:W-:Y:S01]  /*286a0*/  @P4 STG.E.U16 desc[UR52][R4.64+0x182], R27 ;  /* 0x0001821b04004986 */ /* 0x0001e2000c101534 */
[----:B------:R-:W-:Y:S01]  /*286b0*/  ISETP.GT.AND P4, PT, R0, 0xd0, P3 ;  /* 0x000000d00000780c */ /* 0x000fe20001f84270 */
[----:B------:R-:W-:Y:S01]  /*286c0*/  FMUL R31, R31, R2 ;  /* 0x000000021f1f7220 */ /* 0x000fe20000400000 */
[----:B------:R-:W-:Y:S01]  /*286d0*/  F2FP.F16.F32.PACK_AB R30, RZ, R30 ;  /* 0x0000001eff1e723e */ /* 0x000fe200000000ff */
[----:B------:R-:W-:Y:S01]  /*286e0*/  FMUL R32, R32, R2 ;  /* 0x0000000220207220 */ /* 0x000fe20000400000 */
[----:B------:R-:W-:Y:S01]  /*286f0*/  @P0 STG.E.U16 desc[UR52][R6.64+0x190], R28 ;  /* 0x0001901c06000986 */ /* 0x000fe2000c101534 */
[----:B0-----:R-:W-:Y:S02]  /*28700*/  @P6 IMAD.MOV.U32 R4, RZ, RZ, R10 ;  /* 0x000000ffff046224 */ /* 0x001fe400078e000a */
[----:B------:R-:W-:Y:S01]  /*28710*/  @P6 IMAD.MOV.U32 R5, RZ, RZ, R11 ;  /* 0x000000ffff056224 */ /* 0x000fe200078e000b */
[----:B------:R-:W-:Y:S01]  /*28720*/  @P5 STG.E.U16 desc[UR52][R6.64+0x192], R29 ;  /* 0x0001921d06005986 */ /* 0x000fe2000c101534 */
[----:B------:R-:W-:-:S03]  /*28730*/  F2FP.F16.F32.PACK_AB R31, RZ, R31 ;  /* 0x0000001fff1f723e */ /* 0x000fc600000000ff */
[----:B------:R0:W-:Y:S01]  /*28740*/  @P6 STG.E.U16 desc[UR52][R4.64+0x190], R30 ;  /* 0x0001901e04006986 */ /* 0x0001e2000c101534 */
[----:B------:R-:W-:Y:S02]  /*28750*/  F2FP.F16.F32.PACK_AB R32, RZ, R32 ;  /* 0x00000020ff20723e */ /* 0x000fe400000000ff */
[C---:B------:R-:W-:Y:S02]  /*28760*/  ISETP.GT.AND P5, PT, R0.reuse, 0xd0, P2 ;  /* 0x000000d00000780c */ /* 0x040fe400017a4270 */
[----:B------:R-:W-:Y:S01]  /*28770*/  ISETP.GT.AND P0, PT, R0, 0xd1, P3 ;  /* 0x000000d10000780c */ /* 0x000fe20001f04270 */
[----:B0-----:R-:W-:Y:S01]  /*28780*/  @P1 IMAD.MOV.U32 R4, RZ, RZ, R10 ;  /* 0x000000ffff041224 */ /* 0x001fe200078e000a */
[----:B------:R-:W-:Y:S01]  /*28790*/  @P1 MOV R5, R11 ;  /* 0x0000000b00051202 */ /* 0x000fe20000000f00 */
[----:B------:R-:W-:-:S04]  /*287a0*/  FMUL R33, R33, R2 ;  /* 0x0000000221217220 */ /* 0x000fc80000400000 */
[----:B------:R0:W-:Y:S01]  /*287b0*/  @P1 STG.E.U16 desc[UR52][R4.64+0x192], R31 ;  /* 0x0001921f04001986 */ /* 0x0001e2000c101534 */
[----:B------:R-:W-:-:S03]  /*287c0*/  FMUL R34, R34, R2 ;  /* 0x0000000222227220 */ /* 0x000fc60000400000 */
[----:B------:R-:W-:Y:S01]  /*287d0*/  @P4 STG.E.U16 desc[UR52][R6.64+0x1a0], R32 ;  /* 0x0001a02006004986 */ /* 0x000fe2000c101534 */
[C---:B------:R-:W-:Y:S02]  /*287e0*/  ISETP.GT.AND P4, PT, R0.reuse, 0xd1, P2 ;  /* 0x000000d10000780c */ /* 0x040fe40001784270 */
[----:B------:R-:W-:Y:S02]  /*287f0*/  F2FP.F16.F32.PACK_AB R33, RZ, R33 ;  /* 0x00000021ff21723e */ /* 0x000fe400000000ff */
[C---:B------:R-:W-:Y:S01]  /*28800*/  ISETP.GT.AND P6, PT, R0.reuse, 0xd8, P2 ;  /* 0x000000d80000780c */ /* 0x040fe200017c4270 */
[----:B------:R-:W-:Y:S01]  /*28810*/  FMUL R35, R35, R2 ;  /* 0x0000000223237220 */ /* 0x000fe20000400000 */
[----:B------:R-:W-:Y:S01]  /*28820*/  F2FP.F16.F32.PACK_AB R34, RZ, R34 ;  /* 0x00000022ff22723e */ /* 0x000fe200000000ff */
[----:B0-----:R-:W-:Y:S02]  /*28830*/  @P5 IMAD.MOV.U32 R4, RZ, RZ, R10 ;  /* 0x000000ffff045224 */ /* 0x001fe400078e000a */
[----:B------:R-:W-:Y:S01]  /*28840*/  @P5 IMAD.MOV.U32 R5, RZ, RZ, R11 ;  /* 0x000000ffff055224 */ /* 0x000fe200078e000b */
[C---:B------:R-:W-:Y:S01]  /*28850*/  ISETP.GT.AND P1, PT, R0.reuse, 0xd8, P3 ;  /* 0x000000d80000780c */ /* 0x040fe20001f24270 */
[----:B------:R-:W-:Y:S01]  /*28860*/  @P0 STG.E.U16 desc[UR52][R6.64+0x1a2], R33 ;  /* 0x0001a22106000986 */ /* 0x000fe2000c101534 */
[----:B------:R-:W-:Y:S01]  /*28870*/  ISETP.GT.AND P3, PT, R0, 0xd9, P3 ;  /* 0x000000d90000780c */ /* 0x000fe20001f64270 */
[-C--:B------:R-:W-:Y:S01]  /*28880*/  FMUL R36, R36, R2.reuse ;  /* 0x0000000224247220 */ /* 0x080fe20000400000 */
[----:B------:R-:W-:Y:S01]  /*28890*/  ISETP.GT.AND P2, PT, R0, 0xd9, P2 ;  /* 0x000000d90000780c */ /* 0x000fe20001744270 */
[----:B------:R0:W-:Y:S01]  /*288a0*/  @P5 STG.E.U16 desc[UR52][R4.64+0x1a0], R34 ;  /* 0x0001a02204005986 */ /* 0x0001e2000c101534 */
[-C--:B------:R-:W-:Y:S01]  /*288b0*/  FMUL R37, R37, R2.reuse ;  /* 0x0000000225257220 */ /* 0x080fe20000400000 */
[----:B------:R-:W-:Y:S01]  /*288c0*/  F2FP.F16.F32.PACK_AB R35, RZ, R35 ;  /* 0x00000023ff23723e */ /* 0x000fe200000000ff */
[-C--:B------:R-:W-:Y:S01]  /*288d0*/  FMUL R38, R38, R2.reuse ;  /* 0x0000000226267220 */ /* 0x080fe20000400000 */
[----:B------:R-:W-:Y:S01]  /*288e0*/  FMUL R39, R39, R2 ;  /* 0x0000000227277220 */ /* 0x000fe20000400000 */
[----:B------:R-:W-:-:S02]  /*288f0*/  F2FP.F16.F32.PACK_AB R36, RZ, R36 ;  /* 0x00000024ff24723e */ /* 0x000fc400000000ff */
[----:B------:R-:W-:Y:S01]  /*28900*/  F2FP.F16.F32.PACK_AB R37, RZ, R37 ;  /* 0x00000025ff25723e */ /* 0x000fe200000000ff */
[----:B0-----:R-:W-:Y:S01]  /*28910*/  @P4 IMAD.MOV.U32 R4, RZ, RZ, R10 ;  /* 0x000000ffff044224 */ /* 0x001fe200078e000a */
[----:B------:R-:W-:Y:S02]  /*28920*/  @P4 MOV R5, R11 ;  /* 0x0000000b00054202 */ /* 0x000fe40000000f00 */
[----:B------:R-:W-:-:S03]  /*28930*/  F2FP.F16.F32.PACK_AB R38, RZ, R38 ;  /* 0x00000026ff26723e */ /* 0x000fc600000000ff */
[----:B------:R0:W-:Y:S01]  /*28940*/  @P4 STG.E.U16 desc[UR52][R4.64+0x1a2], R35 ;  /* 0x0001a22304004986 */ /* 0x0001e2000c101534 */
[----:B------:R-:W-:-:S03]  /*28950*/  F2FP.F16.F32.PACK_AB R39, RZ, R39 ;  /* 0x00000027ff27723e */ /* 0x000fc600000000ff */
[----:B------:R1:W-:Y:S04]  /*28960*/  @P1 STG.E.U16 desc[UR52][R6.64+0x1b0], R36 ;  /* 0x0001b02406001986 */ /* 0x0003e8000c101534 */
[----:B------:R1:W-:Y:S01]  /*28970*/  @P3 STG.E.U16 desc[UR52][R6.64+0x1b2], R37 ;  /* 0x0001b22506003986 */ /* 0x0003e2000c101534 */
[----:B0-----:R-:W-:Y:S02]  /*28980*/  @P6 IMAD.MOV.U32 R4, RZ, RZ, R10 ;  /* 0x000000ffff046224 */ /* 0x001fe400078e000a */
[----:B------:R-:W-:-:S05]  /*28990*/  @P6 IMAD.MOV.U32 R5, RZ, RZ, R11 ;  /* 0x000000ffff056224 */ /* 0x000fca00078e000b */
[----:B------:R1:W-:Y:S04]  /*289a0*/  @P6 STG.E.U16 desc[UR52][R4.64+0x1b0], R38 ;  /* 0x0001b02604006986 */ /* 0x0003e8000c101534 */
[----:B------:R1:W-:Y:S02]  /*289b0*/  @P2 STG.E.U16 desc[UR52][R10.64+0x1b2], R39 ;  /* 0x0001b2270a002986 */ /* 0x0003e4000c101534 */
.L_x_698:
[----:B------:R-:W-:Y:S05]  /*289c0*/  BSYNC B0 ;  /* 0x0000000000007941 */ /* 0x000fea0003800000 */
.L_x_32:
[----:B01----:R-:W2:Y:S04]  /*289d0*/  LDL.LU R5, [R1+0x220] ;  /* 0x0002200001057983 */ /* 0x003ea80000300800 */
[----:B------:R-:W2:Y:S01]  /*289e0*/  LDL.LU R4, [R1+0x224] ;  /* 0x0002240001047983 */ /* 0x000ea20000300800 */
[----:B------:R-:W-:Y:S01]  /*289f0*/  ULDC UR4, c[0x0][0xc] ;  /* 0x0000030000047ab9 */ /* 0x000fe20000000800 */
[----:B------:R-:W-:Y:S01]  /*28a00*/  ULDC UR5, c[0x0][0x10] ;  /* 0x0000040000057ab9 */ /* 0x000fe20000000800 */
[----:B-----5:R-:W2:Y:S01]  /*28a10*/  LDC R3, c[0x0][0x14] ;  /* 0x00000500ff037b82 */ /* 0x020ea20000000800 */
[----:B------:R-:W-:Y:S01]  /*28a20*/  UIMAD.WIDE.U32 UR4, UR4, UR5, URZ ;  /* 0x00000005040472a5 */ /* 0x000fe2000f8e003f */
[----:B------:R-:W-:Y:S01]  /*28a30*/  PRMT R0, RZ, 0x7610, R0 ;  /* 0x00007610ff007816 */ /* 0x000fe20000000000 */
[----:B------:R-:W-:Y:S01]  /*28a40*/  UMOV UR43, 0xffffffff ;  /* 0xffffffff002b7882 */ /* 0x000fe20000000000 */
[----:B------:R-:W-:-:S03]  /*28a50*/  UMOV UR42, 0xffffffff ;  /* 0xffffffff002a7882 */ /* 0x000fc60000000000 */
[----:B--2---:R-:W-:-:S04]  /*28a60*/  IMAD.WIDE.U32 R4, R3, UR4, R4 ;  /* 0x0000000403047c25 */ /* 0x004fc8000f8e0004 */
[----:B------:R-:W-:Y:S01]  /*28a70*/  IMAD R3, R3, UR5, RZ ;  /* 0x0000000503037c24 */ /* 0x000fe2000f8e02ff */
[----:B------:R-:W-:Y:S01]  /*28a80*/  MOV R7, R4 ;  /* 0x0000000400077202 */ /* 0x000fe20000000f00 */
[----:B------:R-:W-:Y:S02]  /*28a90*/  ULDC.64 UR4, c[0x0][0x650] ;  /* 0x0001940000047ab9 */ /* 0x000fe40000000a00 */
[----:B------:R-:W-:Y:S01]  /*28aa0*/  IMAD.IADD R6, R5, 0x1, R3 ;  /* 0x0000000105067824 */ /* 0x000fe200078e0203 */
[----:B------:R-:W-:-:S04]  /*28ab0*/  ISETP.GE.U32.AND P0, PT, R4, UR4, PT ;  /* 0x0000000404007c0c */ /* 0x000fc8000bf06070 */
[----:B------:R0:W-:Y:S01]  /*28ac0*/  STL [R1+0x220], R6 ;  /* 0x0002200601007387 */ /* 0x0001e20000100800 */
[----:B------:R-:W-:-:S03]  /*28ad0*/  ISETP.GE.U32.AND.EX P0, PT, R6, UR5, PT, P0 ;  /* 0x0000000506007c0c */ /* 0x000fc6000bf06100 */
[----:B------:R0:W-:Y:S10]  /*28ae0*/  STL [R1+0x224], R7 ;  /* 0x0002240701007387 */ /* 0x0001f40000100800 */
[----:B0-----:R-:W-:Y:S05]  /*28af0*/  @P0 BRA `(.L_x_699) ;  /* 0x0000000400880947 */ /* 0x001fea0003800000 */
[----:B------:R-:W0:Y:S01]  /*28b00*/  S2UR UR6, SR_CTAID.X ;  /* 0x00000000000679c3 */ /* 0x000e220000002500 */
[----:B------:R-:W-:Y:S01]  /*28b10*/  ULDC.64 UR12, c[0x0][0x628] ;  /* 0x00018a00000c7ab9 */ /* 0x000fe20000000a00 */
[----:B------:R-:W-:Y:S01]  /*28b20*/  ULDC UR4, c[0x0][0x150] ;  /* 0x0000540000047ab9 */ /* 0x000fe20000000800 */
[----:B------:R-:W-:Y:S01]  /*28b30*/  ISETP.NE.U32.AND P0, PT, RZ, UR12, PT ;  /* 0x0000000cff007c0c */ /* 0x000fe2000bf05070 */
[----:B------:R-:W-:Y:S01]  /*28b40*/  ULDC UR15, c[0x0][0x630] ;  /* 0x00018c00000f7ab9 */ /* 0x000fe20000000800 */
[C---:B------:R-:W-:Y:S01]  /*28b50*/  R2UR UR16, R7.reuse ;  /* 0x00000000071072ca */ /* 0x040fe200000e0000 */
[----:B------:R-:W-:Y:S01]  /*28b60*/  ULDC UR19, c[0x0][0x154] ;  /* 0x0000550000137ab9 */ /* 0x000fe20000000800 */
[----:B------:R-:W-:Y:S01]  /*28b70*/  ISETP.NE.AND.EX P0, PT, RZ, UR13, PT, P0 ;  /* 0x0000000dff007c0c */ /* 0x000fe2000bf05300 */
[----:B------:R-:W1:Y:S01]  /*28b80*/  S2UR UR18, SR_CTAID.Y ;  /* 0x00000000001279c3 */ /* 0x000e620000002600 */
[----:B------:R-:W-:Y:S02]  /*28b90*/  R2UR UR17, R6 ;  /* 0x00000000061172ca */ /* 0x000fe400000e0000 */
[----:B------:R-:W-:-:S02]  /*28ba0*/  R2UR UR10, R7 ;  /* 0x00000000070a72ca */ /* 0x000fc400000e0000 */
[----:B------:R-:W-:Y:S02]  /*28bb0*/  R2UR UR11, R6 ;  /* 0x00000000060b72ca */ /* 0x000fe400000e0000 */
[----:B0-----:R-:W-:-:S05]  /*28bc0*/  I2FP.F32.U32 R0, UR6 ;  /* 0x0000000600007c45 */ /* 0x001fca0008201000 */
[----:B------:R-:W-:-:S04]  /*28bd0*/  FMUL R0, R0, UR4 ;  /* 0x0000000400007c20 */ /* 0x000fc80008400000 */
[----:B------:R0:W2:Y:S01]  /*28be0*/  F2I.U32.TRUNC.NTZ R3, R0 ;  /* 0x0000000000037305 */ /* 0x0000a2000020f000 */
[----:B-1----:R-:W-:Y:S05]  /*28bf0*/  @!P0 BRA `(.L_x_700) ;  /* 0x0000000000308947 */ /* 0x002fea0003800000 */
        /* <DEDUP_REMOVED lines=12> */
.L_x_700:
[----:B------:R-:W-:Y:S01]  /*28cc0*/  USHF.R.U64 UR42, UR10, UR15, UR11 ;  /* 0x0000000f0a2a7299 */ /* 0x000fe2000800120b */
[----:B0-----:R-:W-:Y:S01]  /*28cd0*/  I2FP.F32.U32 R0, UR18 ;  /* 0x0000001200007c45 */ /* 0x001fe20008201000 */
[----:B------:R-:W-:Y:S02]  /*28ce0*/  USHF.R.U32.HI UR4, URZ, UR15, UR11 ;  /* 0x0000000f3f047299 */ /* 0x000fe4000801160b */
[----:B------:R-:W-:Y:S02]  /*28cf0*/  UIADD3 UR10, UP0, URZ, -UR42, URZ ;  /* 0x8000002a3f0a7290 */ /* 0x000fe4000ff1e03f */
[----:B------:R-:W-:Y:S01]  /*28d00*/  FMUL R0, R0, UR19 ;  /* 0x0000001300007c20 */ /* 0x000fe20008400000 */
[----:B------:R-:W-:Y:S01]  /*28d10*/  ULDC.64 UR12, c[0x0][0x620] ;  /* 0x00018800000c7ab9 */ /* 0x000fe20000000a00 */
[----:B------:R-:W-:Y:S01]  /*28d20*/  UIADD3.X UR4, URZ, ~UR4, URZ, UP0, !UPT ;  /* 0x800000043f047290 */ /* 0x000fe200087fe43f */
[----:B------:R-:W-:Y:S01]  /*28d30*/  UMOV UR8, UR16 ;  /* 0x0000001000087c82 */ /* 0x000fe20008000000 */
[----:B------:R-:W-:-:S02]  /*28d40*/  UMOV UR9, UR17 ;  /* 0x0000001100097c82 */ /* 0x000fc40008000000 */
[----:B------:R-:W-:Y:S01]  /*28d50*/  UIMAD UR4, UR4, UR12, URZ ;  /* 0x0000000c040472a4 */ /* 0x000fe2000f8e023f */
[----:B------:R-:W0:Y:S01]  /*28d60*/  F2I.U32.TRUNC.NTZ R0, R0 ;  /* 0x0000000000007305 */ /* 0x000e22000020f000 */
[----:B------:R-:W-:Y:S01]  /*28d70*/  UIMAD.WIDE.U32 UR8, UR10, UR12, UR8 ;  /* 0x0000000c0a0872a5 */ /* 0x000fe2000f8e0008 */
[----:B--2---:R-:W-:Y:S01]  /*28d80*/  R2UR UR12, R3 ;  /* 0x00000000030c72ca */ /* 0x004fe200000e0000 */
[----:B------:R-:W-:Y:S01]  /*28d90*/  UIMAD UR10, UR10, UR13, UR4 ;  /* 0x0000000d0a0a72a4 */ /* 0x000fe2000f8e0204 */
[----:B------:R-:W-:Y:S01]  /*28da0*/  ULDC UR11, c[0x0][0x618] ;  /* 0x00018600000b7ab9 */ /* 0x000fe20000000800 */
[----:B------:R-:W-:Y:S02]  /*28db0*/  ULDC UR21, c[0x0][0x658] ;  /* 0x0001960000157ab9 */ /* 0x000fe40000000800 */
[----:B------:R-:W-:Y:S01]  /*28dc0*/  UIADD3 UR9, UR9, UR10, URZ ;  /* 0x0000000a09097290 */ /* 0x000fe2000fffe03f */
[----:B------:R-:W-:Y:S01]  /*28dd0*/  UMOV UR15, 0xffffffff ;  /* 0xffffffff000f7882 */ /* 0x000fe20000000000 */
[----:B------:R-:W-:Y:S01]  /*28de0*/  ULDC.64 UR4, c[0x0][0x640] ;  /* 0x0001900000047ab9 */ /* 0x000fe20000000a00 */
[----:B------:R-:W-:Y:S01]  /*28df0*/  USHF.L.U32 UR15, UR15, UR21, URZ ;  /* 0x000000150f0f7299 */ /* 0x000fe2000800063f */
[----:B------:R-:W-:Y:S01]  /*28e00*/  ISETP.NE.U32.AND P0, PT, RZ, UR4, PT ;  /* 0x00000004ff007c0c */ /* 0x000fe2000bf05070 */
[----:B------:R-:W-:-:S02]  /*28e10*/  USHF.R.U64 UR16, UR8, UR11, UR9 ;  /* 0x0000000b08107299 */ /* 0x000fc40008001209 */
[----:B------:R-:W-:Y:S01]  /*28e20*/  USHF.R.U32.HI UR8, URZ, UR11, UR9 ;  /* 0x0000000b3f087299 */ /* 0x000fe20008011609 */
[----:B0-----:R-:W-:Y:S01]  /*28e30*/  R2UR UR14, R0 ;  /* 0x00000000000e72ca */ /* 0x001fe200000e0000 */
[----:B------:R-:W-:Y:S01]  /*28e40*/  ULDC UR17, c[0x0][0x608] ;  /* 0x0001820000117ab9 */ /* 0x000fe20000000800 */
[----:B------:R-:W-:Y:S01]  /*28e50*/  ULOP3.LUT UR48, URZ, UR15, URZ, 0x33, !UPT ;  /* 0x0000000f3f307292 */ /* 0x000fe2000f8e333f */
[----:B------:R-:W-:Y:S01]  /*28e60*/  ISETP.NE.AND.EX P0, PT, RZ, UR5, PT, P0 ;  /* 0x00000005ff007c0c */ /* 0x000fe2000bf05300 */
[----:B------:R-:W-:Y:S02]  /*28e70*/  USHF.R.U64 UR15, UR16, UR17, UR8 ;  /* 0x00000011100f7299 */ /* 0x000fe40008001208 */
[----:B------:R-:W-:Y:S02]  /*28e80*/  USHF.R.U32.HI UR8, URZ, UR17, UR8 ;  /* 0x000000113f087299 */ /* 0x000fe40008011608 */
[----:B------:R-:W-:Y:S02]  /*28e90*/  UIADD3 UR12, -UR12, URZ, URZ ;  /* 0x0000003f0c0c7290 */ /* 0x000fe4000fffe13f */
[----:B------:R-:W-:Y:S01]  /*28ea0*/  USHF.R.U64 UR17, UR15, UR21, UR8 ;  /* 0x000000150f117299 */ /* 0x000fe20008001208 */
[----:B------:R-:W-:Y:S01]  /*28eb0*/  UMOV UR19, 0x1 ;  /* 0x0000000100137882 */ /* 0x000fe20000000000 */
[----:B------:R-:W-:Y:S01]  /*28ec0*/  ULDC UR13, c[0x0][0x144] ;  /* 0x00005100000d7ab9 */ /* 0x000fe20000000800 */
[----:B------:R-:W-:Y:S01]  /*28ed0*/  ULDC UR7, c[0x0][0x600] ;  /* 0x0001800000077ab9 */ /* 0x000fe20000000800 */
[----:B------:R-:W-:-:S02]  /*28ee0*/  USHF.L.U32 UR24, UR19, UR21, URZ ;  /* 0x0000001513187299 */ /* 0x000fc4000800063f */
[----:B------:R-:W-:Y:S02]  /*28ef0*/  USHF.R.U32.HI UR8, URZ, UR21, UR8 ;  /* 0x000000153f087299 */ /* 0x000fe40008011608 */
[----:B------:R-:W-:Y:S02]  /*28f00*/  UIMAD UR21, UR13, UR12, UR6 ;  /* 0x0000000c0d1572a4 */ /* 0x000fe4000f8e0206 */
[----:B------:R-:W-:Y:S02]  /*28f10*/  UIADD3 UR20, UR7, -0x1, URZ ;  /* 0xffffffff07147890 */ /* 0x000fe4000fffe03f */
[----:B------:R-:W-:Y:S01]  /*28f20*/  UIADD3 UR19, -UR14, URZ, URZ ;  /* 0x0000003f0e137290 */ /* 0x000fe2000fffe13f */
[----:B------:R-:W-:Y:S01]  /*28f30*/  ULDC UR25, c[0x0][0x148] ;  /* 0x0000520000197ab9 */ /* 0x000fe20000000800 */
[----:B------:R-:W-:Y:S01]  /*28f40*/  ULDC UR22, c[0x0][0x648] ;  /* 0x0001920000167ab9 */ /* 0x000fe20000000800 */
[----:B------:R-:W-:Y:S01]  /*28f50*/  ULDC UR23, c[0x0][0x638] ;  /* 0x00018e0000177ab9 */ /* 0x000fe20000000800 */
        /* <DEDUP_REMOVED lines=14> */
.L_x_701:
[----:B------:R-:W-:Y:S01]  /*29040*/  UISETP.NE.AND UP0, UPT, UR39, URZ, UPT ;  /* 0x0000003f2700728c */ /* 0x000fe2000bf05270 */
[----:B------:R-:W-:Y:S01]  /*29050*/  IMAD.MOV.U32 R0, RZ, RZ, 0x1 ;  /* 0x00000001ff007424 */ /* 0x000fe200078e00ff */
[----:B------:R-:W-:Y:S02]  /*29060*/  USHF.R.U64 UR4, UR6, UR22, UR8 ;  /* 0x0000001606047299 */ /* 0x000fe40008001208 */
[----:B------:R-:W-:Y:S02]  /*29070*/  ULOP3.LUT UR48, UR15, UR48, URZ, 0xc0, !UPT ;  /* 0x000000300f307292 */ /* 0x000fe4000f8ec03f */
[----:B------:R-:W-:Y:S02]  /*29080*/  UIADD3 UR5, -UR4, URZ, URZ ;  /* 0x0000003f04057290 */ /* 0x000fe4000fffe13f */
[----:B------:R-:W-:Y:S02]  /*29090*/  UIMAD UR48, UR24, UR4, UR48 ;  /* 0x00000004183072a4 */ /* 0x000fe4000f8e0230 */
[----:B------:R-:W-:-:S02]  /*290a0*/  ULOP3.LUT UR16, UR16, UR20, URZ, 0xc0, !UPT ;  /* 0x0000001410107292 */ /* 0x000fc4000f8ec03f */
[----:B------:R-:W-:Y:S02]  /*290b0*/  @UP0 UIMAD UR21, UR25, UR19, UR18 ;  /* 0x00000013191502a4 */ /* 0x000fe4000f8e0212 */
[----:B------:R-:W-:-:S03]  /*290c0*/  UIMAD UR4, UR5, UR23, UR17 ;  /* 0x00000017050472a4 */ /* 0x000fc6000f8e0211 */
[----:B------:R-:W-:Y:S01]  /*290d0*/  ULDC UR5, c[0x0][0x610] ;  /* 0x0001840000057ab9 */ /* 0x000fe20000000800 */
[----:B------:R-:W-:Y:S02]  /*290e0*/  UIMAD UR4, UR4, UR7, UR16 ;  /* 0x00000007040472a4 */ /* 0x000fe4000f8e0210 */
[----:B------:R-:W-:-:S04]  /*290f0*/  UIMAD UR48, UR48, UR5, UR21 ;  /* 0x00000005303072a4 */ /* 0x000fc8000f8e0215 */
[----:B------:R-:W-:Y:S02]  /*29100*/  USEL UR43, UR4, UR48, !UP0 ;  /* 0x00000030042b7287 */ /* 0x000fe4000c000000 */
[----:B------:R-:W-:-:S12]  /*29110*/  USEL UR48, UR48, UR4, !UP0 ;  /* 0x0000000430307287 */ /* 0x000fd8000c000000 */
.L_x_699:
[----:B------:R-:W-:-:S13]  /*29120*/  LOP3.LUT P0, RZ, R0, 0xff, RZ, 0xc0, !PT ;  /* 0x000000ff00ff7812 */ /* 0x000fda000780c0ff */
[----:B------:R-:W-:Y:S05]  /*29130*/  @P0 BRA `(.L_x_702) ;  /* 0xfffffd8000900947 */ /* 0x000fea000383ffff */
[----:B------:R-:W-:Y:S05]  /*29140*/  EXIT ;  /* 0x000000000000794d */ /* 0x000fea0003800000 */
.L_x_7:
[----:B------:R-:W2:Y:S01]  /*29150*/  LDL R5, [R1+0x224] ;  /* 0x0002240001057983 */ /* 0x000ea20000100800 */
[----:B------:R-:W-:-:S03]  /*29160*/  ULDC.64 UR4, c[0x0][0x650] ;  /* 0x0001940000047ab9 */ /* 0x000fc60000000a00 */
[----:B------:R-:W3:Y:S01]  /*29170*/  LDL R4, [R1+0x220] ;  /* 0x0002200001047983 */ /* 0x000ee20000100800 */
[----:B------:R-:W-:Y:S01]  /*29180*/  PRMT R0, RZ, 0x7610, R0 ;  /* 0x00007610ff007816 */ /* 0x000fe20000000000 */
[----:B------:R-:W-:Y:S01]  /*29190*/  IMAD.MOV.U32 R3, RZ, RZ, -0x1 ;  /* 0xffffffffff037424 */ /* 0x000fe200078e00ff */
[----:B------:R-:W-:Y:S01]  /*291a0*/  MOV R10, 0xffffffff ;  /* 0xffffffff000a7802 */ /* 0x000fe20000000f00 */
[----:B------:R-:W-:Y:S01]  /*291b0*/  IMAD.MOV.U32 R2, RZ, RZ, -0x1 ;  /* 0xffffffffff027424 */ /* 0x000fe200078e00ff */
[----:B--2---:R-:W-:-:S04]  /*291c0*/  ISETP.GE.U32.AND P0, PT, R5, UR4, PT ;  /* 0x0000000405007c0c */ /* 0x004fc8000bf06070 */
[----:B---3--:R-:W-:-:S13]  /*291d0*/  ISETP.GE.U32.AND.EX P0, PT, R4, UR5, PT, P0 ;  /* 0x0000000504007c0c */ /* 0x008fda000bf06100 */
        /* <DEDUP_REMOVED lines=21> */
.L_x_704:
[----:B------:R-:W-:Y:S01]  /*29330*/  USHF.R.U64 UR4, UR14, UR19, UR15 ;  /* 0x000000130e047299 */ /* 0x000fe2000800120f */
[----:B------:R-:W-:Y:S01]  /*29340*/  R2UR UR7, R4 ;  /* 0x00000000040772ca */ /* 0x000fe200000e0000 */
[----:B------:R-:W-:Y:S02]  /*29350*/  USHF.R.U32.HI UR5, URZ, UR19, UR15 ;  /* 0x000000133f057299 */ /* 0x000fe4000801160f */
[----:B------:R-:W-:Y:S01]  /*29360*/  UIADD3 UR13, UP0, URZ, -UR4, URZ ;  /* 0x800000043f0d7290 */ /* 0x000fe2000ff1e03f */
[----:B------:R-:W-:Y:S01]  /*29370*/  ULDC.64 UR14, c[0x0][0x620] ;  /* 0x00018800000e7ab9 */ /* 0x000fe20000000a00 */
[----:B------:R-:W-:Y:S02]  /*29380*/  UMOV UR6, UR20 ;  /* 0x0000001400067c82 */ /* 0x000fe40008000000 */
[----:B------:R-:W-:Y:S02]  /*29390*/  UIADD3.X UR5, URZ, ~UR5, URZ, UP0, !UPT ;  /* 0x800000053f057290 */ /* 0x000fe400087fe43f */
[----:B------:R-:W-:-:S02]  /*293a0*/  UISETP.NE.AND UP1, UPT, UR39, URZ, UPT ;  /* 0x0000003f2700728c */ /* 0x000fc4000bf25270 */
[----:B------:R-:W-:Y:S02]  /*293b0*/  UIMAD UR5, UR5, UR14, URZ ;  /* 0x0000000e050572a4 */ /* 0x000fe4000f8e023f */
[----:B------:R-:W-:Y:S02]  /*293c0*/  UIMAD.WIDE.U32 UR6, UR13, UR14, UR6 ;  /* 0x0000000e0d0672a5 */ /* 0x000fe4000f8e0006 */
[----:B------:R-:W-:Y:S01]  /*293d0*/  UIMAD UR5, UR13, UR15, UR5 ;  /* 0x0000000f0d0572a4 */ /* 0x000fe2000f8e0205 */
[----:B------:R-:W-:Y:S02]  /*293e0*/  ULDC UR14, c[0x0][0x608] ;  /* 0x00018200000e7ab9 */ /* 0x000fe40000000800 */
[----:B------:R-:W-:Y:S01]  /*293f0*/  ULDC UR13, c[0x0][0x618] ;  /* 0x00018600000d7ab9 */ /* 0x000fe20000000800 */
[----:B------:R-:W-:Y:S01]  /*29400*/  UIADD3 UR5, UR7, UR5, URZ ;  /* 0x0000000507057290 */ /* 0x000fe2000fffe03f */
[----:B------:R-:W-:Y:S01]  /*29410*/  ULDC UR22, c[0x0][0x658] ;  /* 0x0001960000167ab9 */ /* 0x000fe20000000800 */
[----:B------:R-:W-:-:S02]  /*29420*/  @UP1 UIMAD UR8, UR11, UR12, UR10 ;  /* 0x0000000c0b0812a4 */ /* 0x000fc4000f8e020a */
[----:B------:R-:W-:Y:S02]  /*29430*/  USHF.R.U64 UR17, UR6, UR13, UR5 ;  /* 0x0000000d06117299 */ /* 0x000fe40008001205 */
[----:B------:R-:W-:Y:S01]  /*29440*/  USHF.R.U32.HI UR5, URZ, UR13, UR5 ;  /* 0x0000000d3f057299 */ /* 0x000fe20008011605 */
[----:B------:R-:W-:Y:S01]  /*29450*/  ULDC.64 UR6, c[0x0][0x640] ;  /* 0x0001900000067ab9 */ /* 0x000fe20000000a00 */
[----:B------:R-:W-:Y:S01]  /*29460*/  UMOV UR10, 0xffffffff ;  /* 0xffffffff000a7882 */ /* 0x000fe20000000000 */
[----:B------:R-:W-:Y:S01]  /*29470*/  ISETP.NE.U32.AND P0, PT, RZ, UR6, PT ;  /* 0x00000006ff007c0c */ /* 0x000fe2000bf05070 */
[----:B------:R-:W-:Y:S02]  /*29480*/  USHF.R.U64 UR18, UR17, UR14, UR5 ;  /* 0x0000000e11127299 */ /* 0x000fe40008001205 */
[----:B------:R-:W-:Y:S01]  /*29490*/  USHF.R.U32.HI UR5, URZ, UR14, UR5 ;  /* 0x0000000e3f057299 */ /* 0x000fe20008011605 */
[----:B------:R-:W-:Y:S01]  /*294a0*/  ISETP.NE.AND.EX P0, PT, RZ, UR7, PT, P0 ;  /* 0x00000007ff007c0c */ /* 0x000fe2000bf05300 */
[----:B------:R-:W-:-:S02]  /*294b0*/  USHF.L.U32 UR11, UR10, UR22, URZ ;  /* 0x000000160a0b7299 */ /* 0x000fc4000800063f */
[----:B------:R-:W-:Y:S01]  /*294c0*/  USHF.R.U64 UR19, UR18, UR22, UR5 ;  /* 0x0000001612137299 */ /* 0x000fe20008001205 */
[----:B------:R-:W-:Y:S01]  /*294d0*/  ULDC UR20, c[0x0][0x600] ;  /* 0x0001800000147ab9 */ /* 0x000fe20000000800 */
[----:B------:R-:W-:Y:S02]  /*294e0*/  USHF.R.U32.HI UR10, URZ, UR22, UR5 ;  /* 0x000000163f0a7299 */ /* 0x000fe40008011605 */
[----:B------:R-:W-:Y:S02]  /*294f0*/  UIADD3 UR21, UR20, -0x1, URZ ;  /* 0xffffffff14157890 */ /* 0x000fe4000fffe03f */
[----:B------:R-:W-:Y:S01]  /*29500*/  ULOP3.LUT UR26, URZ, UR11, URZ, 0x33, !UPT ;  /* 0x0000000b3f1a7292 */ /* 0x000fe2000f8e333f */
        /* <DEDUP_REMOVED lines=17> */
.L_x_705:
[----:B------:R-:W-:Y:S01]  /*29620*/  USHF.R.U64 UR6, UR5, UR23, UR10 ;  /* 0x0000001705067299 */ /* 0x000fe2000800120a */
[----:B------:R-:W-:Y:S01]  /*29630*/  IMAD.MOV.U32 R0, RZ, RZ, 0x1 ;  /* 0x00000001ff007424 */ /* 0x000fe200078e00ff */
[----:B------:R-:W-:Y:S01]  /*29640*/  USHF.L.U32 UR25, UR25, UR22, URZ ;  /* 0x0000001619197299 */ /* 0x000fe2000800063f */
[----:B------:R-:W-:Y:S01]  /*29650*/  IMAD.U32 R10, RZ, RZ, UR4 ;  /* 0x00000004ff0a7e24 */ /* 0x000fe2000f8e00ff */
[----:B------:R-:W-:Y:S02]  /*29660*/  ULOP3.LUT UR5, UR18, UR26, URZ, 0xc0, !UPT ;  /* 0x0000001a12057292 */ /* 0x000fe4000f8ec03f */
[----:B------:R-:W-:Y:S02]  /*29670*/  UIADD3 UR7, -UR6, URZ, URZ ;  /* 0x0000003f06077290 */ /* 0x000fe4000fffe13f */
[----:B------:R-:W-:Y:S02]  /*29680*/  UIMAD UR6, UR25, UR6, UR5 ;  /* 0x00000006190672a4 */ /* 0x000fe4000f8e0205 */
[----:B------:R-:W-:-:S02]  /*29690*/  ULOP3.LUT UR17, UR17, UR21, URZ, 0xc0, !UPT ;  /* 0x0000001511117292 */ /* 0x000fc4000f8ec03f */
[----:B------:R-:W-:Y:S02]  /*296a0*/  UIMAD UR5, UR7, UR24, UR19 ;  /* 0x00000018070572a4 */ /* 0x000fe4000f8e0213 */
[----:B------:R-:W-:Y:S01]  /*296b0*/  UISETP.NE.AND UP0, UPT, UR39, URZ, UPT ;  /* 0x0000003f2700728c */ /* 0x000fe2000bf05270 */
[----:B------:R-:W-:Y:S01]  /*296c0*/  ULDC UR7, c[0x0][0x610] ;  /* 0x0001840000077ab9 */ /* 0x000fe20000000800 */
[----:B------:R-:W-:Y:S02]  /*296d0*/  UIMAD UR5, UR5, UR20, UR17 ;  /* 0x00000014050572a4 */ /* 0x000fe4000f8e0211 */
[----:B------:R-:W-:-:S04]  /*296e0*/  UIMAD UR8, UR6, UR7, UR8 ;  /* 0x00000007060872a4 */ /* 0x000fc8000f8e0208 */
[----:B------:R-:W-:Y:S02]  /*296f0*/  USEL UR6, UR5, UR8, !UP0 ;  /* 0x0000000805067287 */ /* 0x000fe4000c000000 */
[----:B------:R-:W-:-:S04]  /*29700*/  USEL UR8, UR8, UR5, !UP0 ;  /* 0x0000000508087287 */ /* 0x000fc8000c000000 */
[----:B------:R-:W-:Y:S02]  /*29710*/  IMAD.U32 R2, RZ, RZ, UR6 ;  /* 0x00000006ff027e24 */ /* 0x000fe4000f8e00ff */
[----:B------:R-:W-:-:S07]  /*29720*/  MOV R3, UR8 ;  /* 0x0000000800037c02 */ /* 0x000fce0008000f00 */
.L_x_703:
[----:B------:R-:W-:-:S08]  /*29730*/  NOP ;  /* 0x0000000000007918 */ /* 0x000fd00000000000 */
[----:B0-----:R-:W0:-:S00]  /*29740*/  USETMAXREG.DEALLOC.CTAPOOL 0x18 ;  /* 0x00000018000079c8 */ /* 0x001e0000080e0500 */
[----:B------:R-:W-:-:S13]  /*29750*/  ISETP.NE.AND P0, PT, RZ, UR9, PT ;  /* 0x00000009ff007c0c */ /* 0x000fda000bf05270 */
[----:B------:R-:W-:Y:S05]  /*29760*/  @P0 EXIT ;  /* 0x000000000000094d */ /* 0x000fea0003800000 */
[----:B0-----:R-:W-:Y:S01]  /*29770*/  LOP3.LUT P0, RZ, R0, 0xff, RZ, 0xc0, !PT ;  /* 0x000000ff00ff7812 */ /* 0x001fe2000780c0ff */
[----:B------:R-:W-:Y:S02]  /*29780*/  IMAD.MOV.U32 R0, RZ, RZ, 0x1 ;  /* 0x00000001ff007424 */ /* 0x000fe400078e00ff */
[----:B------:R-:W-:-:S10]  /*29790*/  IMAD.MOV.U32 R6, RZ, RZ, RZ ;  /* 0x000000ffff067224 */ /* 0x000fd400078e00ff */
[----:B------:R-:W-:Y:S05]  /*297a0*/  @!P0 BRA `(.L_x_706) ;  /* 0x0000000c00708947 */ /* 0x000fea0003800000 */
[----:B------:R-:W0:Y:S01]  /*297b0*/  LDC R0, c[0x0][0x28c] ;  /* 0x0000a300ff007b82 */ /* 0x000e220000000800 */
[----:B------:R-:W1:Y:S01]  /*297c0*/  S2R R11, SR_CgaCtaId ;  /* 0x00000000000b7919 */ /* 0x000e620000008800 */
[----:B------:R-:W-:Y:S01]  /*297d0*/  ULDC UR5, c[0x0][0x658] ;  /* 0x0001960000057ab9 */ /* 0x000fe20000000800 */
[----:B------:R-:W-:Y:S01]  /*297e0*/  UMOV UR7, 0xffffffff ;  /* 0xffffffff00077882 */ /* 0x000fe20000000000 */
[----:B------:R-:W-:Y:S01]  /*297f0*/  ULDC UR6, c[0x0][0xc] ;  /* 0x0000030000067ab9 */ /* 0x000fe20000000800 */
[----:B------:R-:W-:Y:S01]  /*29800*/  USHF.L.U32 UR9, UR7, UR5, URZ ;  /* 0x0000000507097299 */ /* 0x000fe2000800063f */
[----:B------:R-:W-:Y:S01]  /*29810*/  BSSY B0, `(.L_x_706) ;  /* 0x00000d5000007945 */ /* 0x000fe20003800000 */
[----:B------:R-:W-:Y:S01]  /*29820*/  UMOV UR8, 0x1 ;  /* 0x0000000100087882 */ /* 0x000fe20000000000 */
[----:B------:R-:W-:Y:S01]  /*29830*/  ULDC UR7, c[0x0][0x10] ;  /* 0x0000040000077ab9 */ /* 0x000fe20000000800 */
[----:B------:R-:W-:Y:S01]  /*29840*/  USHF.L.U32 UR5, UR8, UR5, URZ ;  /* 0x0000000508057299 */ /* 0x000fe2000800063f */
[----:B------:R-:W-:Y:S01]  /*29850*/  MOV R8, 0x1 ;  /* 0x0000000100087802 */ /* 0x000fe20000000f00 */
[----:B------:R-:W-:Y:S01]  /*29860*/  UIMAD.WIDE.U32 UR6, UR6, UR7, URZ ;  /* 0x00000007060672a5 */ /* 0x000fe2000f8e003f */
[----:B------:R-:W-:Y:S01]  /*29870*/  IMAD.MOV.U32 R6, RZ, RZ, RZ ;  /* 0x000000ffff067224 */ /* 0x000fe200078e00ff */
[----:B------:R-:W-:Y:S01]  /*29880*/  ULDC UR8, c[0x0][0x14] ;  /* 0x0000050000087ab9 */ /* 0x000fe20000000800 */
[----:B------:R-:W-:Y:S01]  /*29890*/  ULDC UR4, c[0x0][0x600] ;  /* 0x0001800000047ab9 */ /* 0x000fe20000000800 */
[----:B------:R-:W-:-:S02]  /*298a0*/  UIMAD.WIDE.U32 UR20, UR6, UR8, URZ ;  /* 0x00000008061472a5 */ /* 0x000fc4000f8e003f */
[----:B------:R-:W-:Y:S02]  /*298b0*/  UIMAD UR7, UR7, UR8, URZ ;  /* 0x00000008070772a4 */ /* 0x000fe4000f8e023f */
[----:B------:R-:W-:Y:S02]  /*298c0*/  ULOP3.LUT UR24, UR38, 0x2, URZ, 0xfc, !UPT ;  /* 0x0000000226187892 */ /* 0x000fe4000f8efc3f */
[----:B------:R-:W-:Y:S02]  /*298d0*/  UIADD3 UR4, UR4, -0x1, URZ ;  /* 0xffffffff04047890 */ /* 0x000fe4000fffe03f */
[----:B------:R-:W-:Y:S01]  /*298e0*/  ULOP3.LUT UR6, URZ, UR9, URZ, 0x33, !UPT ;  /* 0x000000093f067292 */ /* 0x000fe2000f8e333f */
[----:B0-----:R-:W-:Y:S01]  /*298f0*/  VIADD R0, R0, 0x3f ;  /* 0x0000003f00007836 */ /* 0x001fe20000000000 */
[----:B------:R-:W-:Y:S01]  /*29900*/  UIADD3 UR7, UR21, UR7, URZ ;  /* 0x0000000715077290 */ /* 0x000fe2000fffe03f */
[----:B------:R-:W-:-:S03]  /*29910*/  ULDC.64 UR22, c[0x0][0x198] ;  /* 0x0000660000167ab9 */ /* 0x000fc60000000a00 */
[----:B------:R-:W-:-:S04]  /*29920*/  SHF.R.S32.HI R5, RZ, 0x1f, R0 ;  /* 0x0000001fff057819 */ /* 0x000fc80000011400 */
[----:B------:R-:W-:Y:S01]  /*29930*/  LEA.HI R5, R5, R0, RZ, 0x6 ;  /* 0x0000000005057211 */ /* 0x000fe200078f30ff */
[----:B------:R-:W-:Y:S01]  /*29940*/  IMAD.MOV.U32 R0, RZ, RZ, 0x1 ;  /* 0x00000001ff007424 */ /* 0x000fe200078e00ff */
[----:B-1----:R-:W-:Y:S02]  /*29950*/  LOP3.LUT R11, R11, 0x1, RZ, 0xc0, !PT ;  /* 0x000000010b0b7812 */ /* 0x002fe400078ec0ff */
[----:B------:R-:W-:-:S05]  /*29960*/  SHF.R.S32.HI R7, RZ, 0x6, R5 ;  /* 0x00000006ff077819 */ /* 0x000fca0000011405 */
[----:B------:R-:W-:-:S07]  /*29970*/  VIADD R16, R7, 0x1 ;  /* 0x0000000107107836 */ /* 0x000fce0000000000 */
.L_x_717:
[----:B------:R-:W-:-:S03]  /*29980*/  UMOV UR8, 0xffffffff ;  /* 0xffffffff00087882 */ /* 0x000fc60000000000 */
[----:B------:R-:W-:Y:S05]  /*29990*/  BRA.DIV UR8, `(.L_x_707) ;  /* 0x0000000e089c7947 */ /* 0x000fea000b800000 */
[----:B------:R-:W-:-:S13]  /*299a0*/  ELECT P6, URZ, PT ;  /* 0x00000000003f782f */ /* 0x000fda00038c0000 */
.L_x_726:
[----:B------:R-:W0:Y:S01]  /*299b0*/  LDC R4, c[0x0][0x28c] ;  /* 0x0000a300ff047b82 */ /* 0x000e220000000800 */
[----:B------:R-:W-:Y:S01]  /*299c0*/  BSSY B1, `(.L_x_708) ;  /* 0x000003c000017945 */ /* 0x000fe20003800000 */
[----:B0-----:R-:W-:-:S13]  /*299d0*/  ISETP.LT.OR P6, PT, R4, 0x1, !P6 ;  /* 0x000000010400780c */ /* 0x001fda00077c1670 */
[----:B------:R-:W-:Y:S05]  /*299e0*/  @P6 BRA `(.L_x_709) ;  /* 0x0000000000e46947 */ /* 0x000fea0003800000 */
[----:B------:R-:W-:Y:S01]  /*299f0*/  LEA R5, R2, R11, 0x1 ;  /* 0x0000000b02057211 */ /* 0x000fe200078e08ff */
[----:B------:R-:W-:Y:S01]  /*29a00*/  IMAD R2, R3, 0x180, RZ ;  /* 0x0000018003027824 */ /* 0x000fe200078e02ff */
[----:B------:R-:W-:Y:S01]  /*29a10*/  MOV R12, R6 ;  /* 0x00000006000c7202 */ /* 0x000fe20000000f00 */
[----:B------:R-:W-:Y:S02]  /*29a20*/  IMAD.MOV.U32 R13, RZ, RZ, RZ ;  /* 0x000000ffff0d7224 */ /* 0x000fe400078e00ff */
[----:B------:R-:W-:Y:S02]  /*29a30*/  IMAD R5, R5, 0x70, RZ ;  /* 0x0000007005057824 */ /* 0x000fe400078e02ff */
[----:B------:R-:W-:Y:S02]  /*29a40*/  IMAD.MOV.U32 R4, RZ, RZ, R16 ;  /* 0x000000ffff047224 */ /* 0x000fe400078e0010 */
[----:B------:R-:W-:-:S07]  /*29a50*/  IMAD.MOV.U32 R3, RZ, RZ, R0 ;  /* 0x000000ffff037224 */ /* 0x000fce00078e0000 */
.L_x_712:
[----:B------:R-:W0:Y:S01]  /*29a60*/  S2R R14, SR_CgaCtaId ;  /* 0x00000000000e7919 */ /* 0x000e220000008800 */
[----:B------:R-:W-:-:S04]  /*29a70*/  MOV R9, 0x400 ;  /* 0x0000040000097802 */ /* 0x000fc80000000f00 */
[----:B0-----:R-:W-:Y:S02]  /*29a80*/  LEA R9, R14, R9, 0x18 ;  /* 0x000000090e097211 */ /* 0x001fe400078ec0ff */
[----:B------:R-:W-:-:S03]  /*29a90*/  SHF.L.U32 R14, R3, 0x1f, RZ ;  /* 0x0000001f030e7819 */ /* 0x000fc600000006ff */
[----:B------:R-:W-:-:S04]  /*29aa0*/  IMAD R15, R12, 0x8, R9 ;  /* 0x000000080c0f7824 */ /* 0x000fc800078e0209 */
[----:B------:R-:W0:Y:S02]  /*29ab0*/  SYNCS.PHASECHK.TRANS64.TRYWAIT P0, [R15+URZ+0x10], R14 ;  /* 0x0000100e0f0075a7 */ /* 0x000e24000800017f */
[----:B0-----:R-:W-:Y:S05]  /*29ac0*/  @!P0 BRA `(.L_x_710) ;  /* 0x0000000c00708947 */ /* 0x001fea0003800000 */
.L_x_727:
[----:B------:R-:W1:Y:S01]  /*29ad0*/  S2R R17, SR_TID.X ;  /* 0x0000000000117919 */ /* 0x000e620000002100 */
[----:B------:R-:W-:-:S04]  /*29ae0*/  UPRMT UR8, UR24, 0x9910, URZ ;  /* 0x0000991018087896 */ /* 0x000fc8000800003f */
[----:B------:R-:W-:Y:S01]  /*29af0*/  UISETP.NE.AND UP0, UPT, UR8, 0x2, UPT ;  /* 0x000000020800788c */ /* 0x000fe2000bf05270 */
[----:B-1----:R-:W-:-:S13]  /*29b00*/  LOP3.LUT P0, RZ, R17, 0x7f, RZ, 0xc0, !PT ;  /* 0x0000007f11ff7812 */ /* 0x002fda000780c0ff */
[----:B0-----:R-:W0:Y:S02]  /*29b10*/  @!P0 LDC R14, c[0x0][0x500] ;  /* 0x00014000ff0e8b82 */ /* 0x001e240000000800 */
[----:B0-----:R0:W-:Y:S01]  /*29b20*/  @!P0 SYNCS.ARRIVE.TRANS64 RZ, [R15+URZ], R14 ;  /* 0x0000000e0fff89a7 */ /* 0x0011e2000800003f */
[----:B------:R-:W-:-:S13]  /*29b30*/  PLOP3.LUT P0, PT, PT, PT, UP0, 0x80, 0x0 ;  /* 0x000000000000781c */ /* 0x000fda0003f0f008 */
[----:B0-----:R-:W-:Y:S05]  /*29b40*/  @P0 BRA `(.L_x_711) ;  /* 0x0000000000040947 */ /* 0x001fea0003800000 */
[----:B------:R-:W-:Y:S01]  /*29b50*/  BPT.TRAP 0x1 ;  /* 0x000000040000795c */ /* 0x000fe20000300000 */
.L_x_711:
[----:B------:R-:W-:Y:S01]  /*29b60*/  IMAD R14, R12, 0xc000, R9 ;  /* 0x0000c0000c0e7824 */ /* 0x000fe200078e0209 */
[----:B------:R-:W-:Y:S01]  /*29b70*/  R2UR UR18, R2 ;  /* 0x00000000021272ca */ /* 0x000fe200000e0000 */
[----:B------:R-:W-:Y:S01]  /*29b80*/  VIADD R4, R4, 0xffffffff ;  /* 0xffffffff04047836 */ /* 0x000fe20000000000 */
[----:B------:R-:W-:Y:S01]  /*29b90*/  R2UR UR9, R15 ;  /* 0x000000000f0972ca */ /* 0x000fe200000e0000 */
[----:B------:R-:W-:Y:S01]  /*29ba0*/  UIADD3 UR14, UP0, UR22, 0xf0, URZ ;  /* 0x000000f0160e7890 */ /* 0x000fe2000ff1e03f */
[----:B------:R-:W-:Y:S01]  /*29bb0*/  R2UR UR8, R14 ;  /* 0x000000000e0872ca */ /* 0x000fe200000e0000 */
[----:B------:R-:W-:Y:S01]  /*29bc0*/  IMAD R14, R12, 0x2, R11 ;  /* 0x000000020c0e7824 */ /* 0x000fe200078e020b */
[----:B------:R-:W-:Y:S01]  /*29bd0*/  R2UR UR10, R13 ;  /* 0x000000000d0a72ca */ /* 0x000fe200000e0000 */
[----:B------:R-:W-:Y:S01]  /*29be0*/  UIADD3 UR26, UP1, UR22, 0x1f0, URZ ;  /* 0x000001f0161a7890 */ /* 0x000fe2000ff3e03f */
[----:B------:R-:W-:Y:S01]  /*29bf0*/  R2UR UR12, R10 ;  /* 0x000000000a0c72ca */ /* 0x000fe200000e0000 */
[----:B------:R-:W-:Y:S01]  /*29c00*/  IMAD R14, R14, 0x1c00, RZ ;  /* 0x00001c000e0e7824 */ /* 0x000fe200078e02ff */
[----:B------:R-:W-:Y:S01]  /*29c10*/  R2UR UR19, R5 ;  /* 0x00000000051372ca */ /* 0x000fe200000e0000 */
[----:B------:R-:W-:Y:S01]  /*29c20*/  UIADD3.X UR15, URZ, UR23, URZ, UP0, !UPT ;  /* 0x000000173f0f7290 */ /* 0x000fe200087fe43f */
[----:B------:R-:W-:Y:S01]  /*29c30*/  ISETP.GT.AND P1, PT, R4, 0x1, PT ;  /* 0x000000010400780c */ /* 0x000fe20003f24270 */
[----:B------:R-:W-:Y:S01]  /*29c40*/  IMAD R14, R14, 0x2, R9 ;  /* 0x000000020e0e7824 */ /* 0x000fe200078e0209 */
[----:B------:R-:W-:Y:S01]  /*29c50*/  UIADD3.X UR27, URZ, UR23, URZ, UP1, !UPT ;  /* 0x000000173f1b7290 */ /* 0x000fe20008ffe43f */
[----:B------:R-:W-:Y:S01]  /*29c60*/  IADD3 R12, R12, 0x1, RZ ;  /* 0x000000010c0c7810 */ /* 0x000fe20007ffe0ff */
[----:B------:R-:W-:Y:S01]  /*29c70*/  UMOV UR16, 0x0 ;  /* 0x0000000000107882 */ /* 0x000fe20000000000 */
[----:B------:R-:W-:Y:S01]  /*29c80*/  UIADD3 UR8, UR8, 0x100, URZ ;  /* 0x0000010008087890 */ /* 0x000fe2000fffe03f */
[----:B------:R-:W-:Y:S01]  /*29c90*/  R2UR UR11, R14 ;  /* 0x000000000e0b72ca */ /* 0x000fe200000e0000 */
[----:B------:R-:W-:Y:S01]  /*29ca0*/  UMOV UR17, 0x10000000 ;  /* 0x1000000000117882 */ /* 0x000fe20000000000 */
[----:B------:R-:W-:Y:S01]  /*29cb0*/  ISETP.NE.AND P0, PT, R12, 0x2, PT ;  /* 0x000000020c00780c */ /* 0x000fe20003f05270 */
[----:B------:R-:W-:Y:S01]  /*29cc0*/  UMOV UR25, 0x30000 ;  /* 0x0003000000197882 */ /* 0x000fe20000000000 */
[----:B------:R-:W-:-:S02]  /*29cd0*/  VIADD R13, R13, 0x40 ;  /* 0x000000400d0d7836 */ /* 0x000fc40000000000 */
[----:B------:R-:W-:Y:S02]  /*29ce0*/  SEL R14, RZ, 0x1, P0 ;  /* 0x00000001ff0e7807 */ /* 0x000fe40000000000 */
[----:B------:R-:W-:Y:S02]  /*29cf0*/  SEL R12, R12, RZ, P0 ;  /* 0x000000ff0c0c7207 */ /* 0x000fe40000000000 */
[----:B------:R-:W-:-:S03]  /*29d00*/  LOP3.LUT R3, R3, R14, RZ, 0x3c, !PT ;  /* 0x0000000e03037212 */ /* 0x000fc600078e3cff */
[----:B------:R-:W-:-:S03]  /*29d10*/  UIADD3 UR13, UR11, 0x18100, URZ ;  /* 0x000181000b0d7890 */ /* 0x000fc6000fffe03f */
[----:B------:R-:W-:Y:S02]  /*29d20*/  UMOV UR11, UR18 ;  /* 0x00000012000b7c82 */ /* 0x000fe40008000000 */
[----:B------:R0:W-:Y:S02]  /*29d30*/  UTMALDG.3D [UR8], [UR14], desc[UR16] ;  /* 0x000010080e0075b4 */ /* 0x0001e40008011000 */
[----:B0-----:R-:W-:Y:S01]  /*29d40*/  UMOV UR8, UR13 ;  /* 0x0000000d00087c82 */ /* 0x001fe20008000000 */
[----:B------:R-:W-:Y:S02]  /*29d50*/  UMOV UR11, UR19 ;  /* 0x00000013000b7c82 */ /* 0x000fe40008000000 */
[----:B------:R0:W-:Y:S02]  /*29d60*/  UTMALDG.3D.MULTICAST [UR8], [UR26], UR25, desc[UR16] ;  /* 0x000010081a0073b4 */ /* 0x0001e40008011819 */
[----:B0-----:R-:W-:Y:S05]  /*29d70*/  @P1 BRA `(.L_x_712) ;  /* 0xfffffffc00381947 */ /* 0x001fea000383ffff */
.L_x_709:
[----:B------:R-:W-:Y:S05]  /*29d80*/  BSYNC B1 ;  /* 0x0000000000017941 */ /* 0x000fea0003800000 */
.L_x_708:
[----:B------:R-:W2:Y:S01]  /*29d90*/  LDL.LU R15, [R1+0x220] ;  /* 0x00022000010f7983 */ /* 0x000ea20000300800 */
[----:B------:R-:W-:Y:S01]  /*29da0*/  LOP3.LUT P2, RZ, R8, 0xff, RZ, 0xc0, !PT ;  /* 0x000000ff08ff7812 */ /* 0x000fe2000784c0ff */
[----:B------:R-:W-:Y:S01]  /*29db0*/  IMAD.IADD R6, R7, 0x1, R6 ;  /* 0x0000000107067824 */ /* 0x000fe200078e0206 */
[----:B------:R-:W-:Y:S01]  /*29dc0*/  ULDC.64 UR8, c[0x0][0x650] ;  /* 0x0001940000087ab9 */ /* 0x000fe20000000a00 */
[----:B------:R-:W3:Y:S01]  /*29dd0*/  LDL.LU R14, [R1+0x224] ;  /* 0x00022400010e7983 */ /* 0x000ee20000300800 */
[----:B------:R-:W-:Y:S01]  /*29de0*/  BSSY B1, `(.L_x_713) ;  /* 0x0000075000017945 */ /* 0x000fe20003800000 */
[----:B------:R-:W-:Y:S01]  /*29df0*/  IMAD.MOV.U32 R10, RZ, RZ, -0x1 ;  /* 0xffffffffff0a7424 */ /* 0x000fe200078e00ff */
[----:B------:R-:W-:Y:S02]  /*29e00*/  SHF.R.U32.HI R2, RZ, 0x1, R6 ;  /* 0x00000001ff027819 */ /* 0x000fe40000011606 */
[----:B------:R-:W-:Y:S02]  /*29e10*/  ISETP.GT.U32.AND P0, PT, R6, 0x1, PT ;  /* 0x000000010600780c */ /* 0x000fe40003f04070 */
[----:B------:R-:W-:-:S02]  /*29e20*/  LOP3.LUT R2, R2, 0x1, RZ, 0xc0, !PT ;  /* 0x0000000102027812 */ /* 0x000fc400078ec0ff */
[C---:B------:R-:W-:Y:S01]  /*29e30*/  ISETP.LT.U32.AND P0, PT, R7.reuse, 0x2, P0 ;  /* 0x000000020700780c */ /* 0x040fe20000701070 */
[----:B------:R-:W0:Y:S01]  /*29e40*/  @P2 S2R R3, SR_CgaCtaId ;  /* 0x0000000000032919 */ /* 0x000e220000008800 */
[----:B------:R-:W-:Y:S02]  /*29e50*/  ISETP.NE.U32.AND P1, PT, R2, 0x1, PT ;  /* 0x000000010200780c */ /* 0x000fe40003f25070 */
[----:B------:R-:W-:Y:S02]  /*29e60*/  @P2 MOV R2, 0x400 ;  /* 0x0000040000022802 */ /* 0x000fe40000000f00 */
[----:B------:R-:W-:Y:S02]  /*29e70*/  ISETP.GT.U32.AND P1, PT, R7, 0x1, !P1 ;  /* 0x000000010700780c */ /* 0x000fe40004f24070 */
[----:B------:R-:W-:Y:S02]  /*29e80*/  LOP3.LUT R6, R6, 0x1, RZ, 0xc0, !PT ;  /* 0x0000000106067812 */ /* 0x000fe400078ec0ff */
[----:B------:R-:W-:-:S02]  /*29e90*/  PRMT R4, RZ, 0x7610, R4 ;  /* 0x00007610ff047816 */ /* 0x000fc40000000004 */
[----:B------:R-:W-:Y:S02]  /*29ea0*/  PRMT R8, RZ, 0x7610, R8 ;  /* 0x00007610ff087816 */ /* 0x000fe40000000008 */
[----:B0-----:R-:W-:Y:S02]  /*29eb0*/  @P2 LEA R2, R3, R2, 0x18 ;  /* 0x0000000203022211 */ /* 0x001fe400078ec0ff */
[----:B------:R-:W-:Y:S02]  /*29ec0*/  SEL R3, RZ, 0x1, !P0 ;  /* 0x00000001ff037807 */ /* 0x000fe40004000000 */
[----:B------:R0:W-:Y:S02]  /*29ed0*/  @P2 SYNCS.ARRIVE.TRANS64.A1T0 RZ, [R2+URZ+0x38], RZ ;  /* 0x000038ff02ff29a7 */ /* 0x0001e4000810003f */
[----:B0-----:R-:W-:-:S04]  /*29ee0*/  SEL R2, RZ, 0x1, !P1 ;  /* 0x00000001ff027807 */ /* 0x001fc80004800000 */
[----:B------:R-:W-:Y:S01]  /*29ef0*/  LOP3.LUT R0, R2, R0, R3, 0x96, !PT ;  /* 0x0000000002007212 */ /* 0x000fe200078e9603 */
[----:B------:R-:W-:Y:S01]  /*29f00*/  IMAD.MOV.U32 R2, RZ, RZ, -0x1 ;  /* 0xffffffffff027424 */ /* 0x000fe200078e00ff */
[----:B------:R-:W-:Y:S02]  /*29f10*/  MOV R3, 0xffffffff ;  /* 0xffffffff00037802 */ /* 0x000fe40000000f00 */
[----:B---3--:R-:W-:-:S04]  /*29f20*/  IADD3 R14, P0, R14, UR20, RZ ;  /* 0x000000140e0e7c10 */ /* 0x008fc8000ff1e0ff */
[----:B--2---:R-:W-:Y:S01]  /*29f30*/  IADD3.X R15, R15, UR7, RZ, P0, !PT ;  /* 0x000000070f0f7c10 */ /* 0x004fe200087fe4ff */
[----:B------:R0:W-:Y:S01]  /*29f40*/  STL [R1+0x224], R14 ;  /* 0x0002240e01007387 */ /* 0x0001e20000100800 */
[----:B------:R-:W-:-:S03]  /*29f50*/  ISETP.GE.U32.AND P0, PT, R14, UR8, PT ;  /* 0x000000080e007c0c */ /* 0x000fc6000bf06070 */
[----:B------:R0:W-:Y:S01]  /*29f60*/  STL [R1+0x220], R15 ;  /* 0x0002200f01007387 */ /* 0x0001e20000100800 */
[----:B------:R-:W-:-:S13]  /*29f70*/  ISETP.GE.U32.AND.EX P0, PT, R15, UR9, PT, P0 ;  /* 0x000000090f007c0c */ /* 0x000fda000bf06100 */
[----:B0-----:R-:W-:Y:S05]  /*29f80*/  @P0 BRA `(.L_x_714) ;  /* 0x0000000400680947 */ /* 0x001fea0003800000 */
[----:B------:R-:W0:Y:S01]  /*29f90*/  S2UR UR8, SR_CTAID.X ;  /* 0x00000000000879c3 */ /* 0x000e220000002500 */
[----:B------:R-:W-:Y:S01]  /*29fa0*/  ULDC.64 UR10, c[0x0][0x628] ;  /* 0x00018a00000a7ab9 */ /* 0x000fe20000000a00 */
[----:B------:R-:W-:Y:S01]  /*29fb0*/  ULDC UR9, c[0x0][0x150] ;  /* 0x0000540000097ab9 */ /* 0x000fe20000000800 */
[----:B------:R-:W-:Y:S01]  /*29fc0*/  ISETP.NE.U32.AND P0, PT, RZ, UR10, PT ;  /* 0x0000000aff007c0c */ /* 0x000fe2000bf05070 */
[----:B------:R-:W-:Y:S01]  /*29fd0*/  ULDC UR12, c[0x0][0x630] ;  /* 0x00018c00000c7ab9 */ /* 0x000fe20000000800 */
[----:B------:R-:W-:Y:S01]  /*29fe0*/  ULDC UR14, c[0x0][0x154] ;  /* 0x00005500000e7ab9 */ /* 0x000fe20000000800 */
[----:B------:R-:W-:Y:S02]  /*29ff0*/  MOV R3, R15 ;  /* 0x0000000f00037202 */ /* 0x000fe40000000f00 */
[----:B------:R-:W1:Y:S01]  /*2a000*/  S2UR UR13, SR_CTAID.Y ;  /* 0x00000000000d79c3 */ /* 0x000e620000002600 */
[----:B------:R-:W-:Y:S02]  /*2a010*/  ISETP.NE.AND.EX P0, PT, RZ, UR11, PT, P0 ;  /* 0x0000000bff007c0c */ /* 0x000fe4000bf05300 */
[----:B0-----:R-:W-:-:S05]  /*2a020*/  I2FP.F32.U32 R2, UR8 ;  /* 0x0000000800027c45 */ /* 0x001fca0008201000 */
[----:B------:R-:W-:Y:S01]  /*2a030*/  FMUL R9, R2, UR9 ;  /* 0x0000000902097c20 */ /* 0x000fe20008400000 */
[----:B------:R-:W-:Y:S01]  /*2a040*/  IMAD.MOV.U32 R2, RZ, RZ, R14 ;  /* 0x000000ffff027224 */ /* 0x000fe200078e000e */
[----:B-1----:R-:W-:-:S04]  /*2a050*/  I2FP.F32.U32 R12, UR13 ;  /* 0x0000000d000c7c45 */ /* 0x002fc80008201000 */
[----:B------:R-:W0:Y:S01]  /*2a060*/  F2I.U32.TRUNC.NTZ R9, R9 ;  /* 0x0000000900097305 */ /* 0x000e22000020f000 */
[----:B------:R-:W-:Y:S05]  /*2a070*/  @!P0 BRA `(.L_x_715) ;  /* 0x0000000000288947 */ /* 0x000fea0003800000 */
[----:B------:R-:W-:Y:S02]  /*2a080*/  ULDC UR9, c[0x0][0x634] ;  /* 0x00018d0000097ab9 */ /* 0x000fe40000000800 */
[----:B------:R-:W-:-:S05]  /*2a090*/  IADD3 R3, P0, R14, UR9, RZ ;  /* 0x000000090e037c10 */ /* 0x000fca000ff1e0ff */
[----:B------:R-:W-:-:S04]  /*2a0a0*/  IMAD.X R13, RZ, RZ, R15, P0 ;  /* 0x000000ffff0d7224 */ /* 0x000fc800000e060f */
[----:B------:R-:W-:-:S04]  /*2a0b0*/  IMAD.WIDE.U32 R4, R13, UR10, RZ ;  /* 0x0000000a0d047c25 */ /* 0x000fc8000f8e00ff */
[----:B------:R-:W-:-:S04]  /*2a0c0*/  IMAD.WIDE.U32 R4, P0, R3, UR11, R4 ;  /* 0x0000000b03047c25 */ /* 0x000fc8000f800004 */
[----:B------:R-:W-:-:S04]  /*2a0d0*/  IMAD.WIDE.U32 R2, R3, UR10, RZ ;  /* 0x0000000a03027c25 */ /* 0x000fc8000f8e00ff */
[----:B------:R-:W-:Y:S01]  /*2a0e0*/  IMAD.MOV.U32 R2, RZ, RZ, R5 ;  /* 0x000000ffff027224 */ /* 0x000fe200078e0005 */
[----:B------:R-:W-:Y:S01]  /*2a0f0*/  IADD3 RZ, P1, R3, R4, RZ ;  /* 0x0000000403ff7210 */ /* 0x000fe20007f3e0ff */
[----:B------:R-:W-:-:S04]  /*2a100*/  IMAD.X R3, RZ, RZ, RZ, P0 ;  /* 0x000000ffff037224 */ /* 0x000fc800000e06ff */
[----:B------:R-:W-:-:S08]  /*2a110*/  IMAD.WIDE.U32.X R2, R13, UR11, R2, P1 ;  /* 0x0000000b0d027c25 */ /* 0x000fd000088e0402 */
.L_x_715:
[--C-:B------:R-:W-:Y:S01]  /*2a120*/  SHF.R.U64 R10, R2, UR12, R3.reuse ;  /* 0x0000000c020a7c19 */ /* 0x100fe20008001203 */
[----:B------:R-:W-:Y:S01]  /*2a130*/  ULDC.64 UR10, c[0x0][0x620] ;  /* 0x00018800000a7ab9 */ /* 0x000fe20000000a00 */
[----:B------:R-:W-:Y:S01]  /*2a140*/  SHF.R.U32.HI R2, RZ, UR12, R3 ;  /* 0x0000000cff027c19 */ /* 0x000fe20008011603 */
[----:B------:R-:W-:Y:S01]  /*2a150*/  FMUL R12, R12, UR14 ;  /* 0x0000000e0c0c7c20 */ /* 0x000fe20008400000 */
[----:B------:R-:W-:Y:S01]  /*2a160*/  IADD3 R13, P0, RZ, -R10, RZ ;  /* 0x8000000aff0d7210 */ /* 0x000fe20007f1e0ff */
[----:B------:R-:W-:Y:S01]  /*2a170*/  IMAD.MOV.U32 R3, RZ, RZ, R15 ;  /* 0x000000ffff037224 */ /* 0x000fe200078e000f */
[----:B------:R-:W-:Y:S01]  /*2a180*/  ULDC.64 UR14, c[0x0][0x640] ;  /* 0x00019000000e7ab9 */ /* 0x000fe20000000a00 */
[----:B0-----:R-:W-:Y:S02]  /*2a190*/  R2UR UR9, R9 ;  /* 0x00000000090972ca */ /* 0x001fe400000e0000 */
[----:B------:R-:W-:Y:S01]  /*2a1a0*/  IADD3.X R2, RZ, ~R2, RZ, P0, !PT ;  /* 0x80000002ff027210 */ /* 0x000fe200007fe4ff */
[----:B------:R-:W0:Y:S01]  /*2a1b0*/  F2I.U32.TRUNC.NTZ R12, R12 ;  /* 0x0000000c000c7305 */ /* 0x000e22000020f000 */
[----:B------:R-:W-:-:S03]  /*2a1c0*/  ISETP.NE.U32.AND P0, PT, RZ, UR14, PT ;  /* 0x0000000eff007c0c */ /* 0x000fc6000bf05070 */
[----:B------:R-:W-:Y:S01]  /*2a1d0*/  IMAD R2, R2, UR10, RZ ;  /* 0x0000000a02027c24 */ /* 0x000fe2000f8e02ff */
[----:B------:R-:W-:-:S03]  /*2a1e0*/  ISETP.NE.AND.EX P0, PT, RZ, UR15, PT, P0 ;  /* 0x0000000fff007c0c */ /* 0x000fc6000bf05300 */
[----:B------:R-:W-:Y:S02]  /*2a1f0*/  IMAD R5, R13, UR11, R2 ;  /* 0x0000000b0d057c24 */ /* 0x000fe4000f8e0202 */
[----:B------:R-:W-:-:S04]  /*2a200*/  IMAD.MOV.U32 R2, RZ, RZ, R14 ;  /* 0x000000ffff027224 */ /* 0x000fc800078e000e */
[----:B------:R-:W-:Y:S01]  /*2a210*/  IMAD.WIDE.U32 R2, R13, UR10, R2 ;  /* 0x0000000a0d027c25 */ /* 0x000fe2000f8e0002 */
[----:B------:R-:W-:Y:S01]  /*2a220*/  ULDC UR10, c[0x0][0x618] ;  /* 0x00018600000a7ab9 */ /* 0x000fe20000000800 */
[----:B0-----:R-:W-:Y:S02]  /*2a230*/  R2UR UR11, R12 ;  /* 0x000000000c0b72ca */ /* 0x001fe400000e0000 */
[----:B------:R-:W-:-:S05]  /*2a240*/  IMAD.IADD R3, R3, 0x1, R5 ;  /* 0x0000000103037824 */ /* 0x000fca00078e0205 */
[--C-:B------:R-:W-:Y:S02]  /*2a250*/  SHF.R.U64 R9, R2, UR10, R3.reuse ;  /* 0x0000000a02097c19 */ /* 0x100fe40008001203 */
[----:B------:R-:W-:Y:S01]  /*2a260*/  SHF.R.U32.HI R2, RZ, UR10, R3 ;  /* 0x0000000aff027c19 */ /* 0x000fe20008011603 */
[----:B------:R-:W-:-:S03]  /*2a270*/  ULDC UR10, c[0x0][0x608] ;  /* 0x00018200000a7ab9 */ /* 0x000fc60000000800 */
[--C-:B------:R-:W-:Y:S02]  /*2a280*/  SHF.R.U32.HI R3, RZ, UR10, R2.reuse ;  /* 0x0000000aff037c19 */ /* 0x100fe40008011602 */
[----:B------:R-:W-:Y:S01]  /*2a290*/  SHF.R.U64 R12, R9, UR10, R2 ;  /* 0x0000000a090c7c19 */ /* 0x000fe20008001202 */
[----:B------:R-:W-:Y:S02]  /*2a2a0*/  ULDC UR10, c[0x0][0x658] ;  /* 0x00019600000a7ab9 */ /* 0x000fe40000000800 */
[--C-:B------:R-:W-:Y:S02]  /*2a2b0*/  SHF.R.U32.HI R14, RZ, UR10, R3.reuse ;  /* 0x0000000aff0e7c19 */ /* 0x100fe40008011603 */
[----:B------:R-:W-:-:S03]  /*2a2c0*/  SHF.R.U64 R13, R12, UR10, R3 ;  /* 0x0000000a0c0d7c19 */ /* 0x000fc60008001203 */
[----:B------:R-:W-:Y:S01]  /*2a2d0*/  IMAD.MOV.U32 R3, RZ, RZ, R14 ;  /* 0x000000ffff037224 */ /* 0x000fe200078e000e */
[----:B------:R-:W-:Y:S01]  /*2a2e0*/  MOV R2, R13 ;  /* 0x0000000d00027202 */ /* 0x000fe20000000f00 */
[----:B------:R-:W-:Y:S06]  /*2a2f0*/  @!P0 BRA `(.L_x_716) ;  /* 0x0000000000288947 */ /* 0x000fec0003800000 */
[----:B------:R-:W-:Y:S02]  /*2a300*/  ULDC UR10, c[0x0][0x64c] ;  /* 0x00019300000a7ab9 */ /* 0x000fe40000000800 */
[----:B------:R-:W-:-:S05]  /*2a310*/  IADD3 R3, P0, R13, UR10, RZ ;  /* 0x0000000a0d037c10 */ /* 0x000fca000ff1e0ff */
[----:B------:R-:W-:-:S04]  /*2a320*/  IMAD.X R14, RZ, RZ, R14, P0 ;  /* 0x000000ffff0e7224 */ /* 0x000fc800000e060e */
[----:B------:R-:W-:-:S04]  /*2a330*/  IMAD.WIDE.U32 R4, R14, UR14, RZ ;  /* 0x0000000e0e047c25 */ /* 0x000fc8000f8e00ff */
[----:B------:R-:W-:-:S04]  /*2a340*/  IMAD.WIDE.U32 R4, P0, R3, UR15, R4 ;  /* 0x0000000f03047c25 */ /* 0x000fc8000f800004 */
[----:B------:R-:W-:Y:S01]  /*2a350*/  IMAD.WIDE.U32 R2, R3, UR14, RZ ;  /* 0x0000000e03027c25 */ /* 0x000fe2000f8e00ff */
[----:B------:R-:W-:-:S04]  /*2a360*/  MOV R2, R5 ;  /* 0x0000000500027202 */ /* 0x000fc80000000f00 */
[----:B------:R-:W-:Y:S01]  /*2a370*/  IADD3 RZ, P1, R3, R4, RZ ;  /* 0x0000000403ff7210 */ /* 0x000fe20007f3e0ff */
[----:B------:R-:W-:-:S04]  /*2a380*/  IMAD.X R3, RZ, RZ, RZ, P0 ;  /* 0x000000ffff037224 */ /* 0x000fc800000e06ff */
[----:B------:R-:W-:-:S08]  /*2a390*/  IMAD.WIDE.U32.X R2, R14, UR15, R2, P1 ;  /* 0x0000000f0e027c25 */ /* 0x000fd000088e0402 */
.L_x_716:
[----:B------:R-:W-:Y:S01]  /*2a3a0*/  ULDC UR10, c[0x0][0x648] ;  /* 0x00019200000a7ab9 */ /* 0x000fe20000000800 */
[----:B------:R-:W-:Y:S01]  /*2a3b0*/  UISETP.NE.AND UP0, UPT, UR39, URZ, UPT ;  /* 0x0000003f2700728c */ /* 0x000fe2000bf05270 */
[----:B------:R-:W-:Y:S01]  /*2a3c0*/  SHF.R.U64 R3, R2, UR10, R3 ;  /* 0x0000000a02037c19 */ /* 0x000fe20008001203 */
[----:B------:R-:W-:Y:S01]  /*2a3d0*/  ULDC UR10, c[0x0][0x638] ;  /* 0x00018e00000a7ab9 */ /* 0x000fe20000000800 */
[----:B------:R-:W-:Y:S01]  /*2a3e0*/  UIADD3 UR11, -UR11, URZ, URZ ;  /* 0x0000003f0b0b7290 */ /* 0x000fe2000fffe13f */
[----:B------:R-:W-:Y:S02]  /*2a3f0*/  LOP3.LUT R12, R12, UR6, RZ, 0xc0, !PT ;  /* 0x000000060c0c7c12 */ /* 0x000fe4000f8ec0ff */
[----:B------:R-:W-:Y:S01]  /*2a400*/  IMAD.MOV R2, RZ, RZ, -R3 ;  /* 0x000000ffff027224 */ /* 0x000fe200078e0a03 */
[----:B------:R-:W-:Y:S02]  /*2a410*/  LOP3.LUT R4, R9, UR4, RZ, 0xc0, !PT ;  /* 0x0000000409047c12 */ /* 0x000fe4000f8ec0ff */
[----:B------:R-:W-:Y:S01]  /*2a420*/  IMAD R12, R3, UR5, R12 ;  /* 0x00000005030c7c24 */ /* 0x000fe2000f8e020c */
[----:B------:R-:W-:Y:S01]  /*2a430*/  PLOP3.LUT P0, PT, PT, PT, UP0, 0x40, 0x0 ;  /* 0x000000000000781c */ /* 0x000fe20003f0e808 */
[----:B------:R-:W-:Y:S01]  /*2a440*/  IMAD R13, R2, UR10, R13 ;  /* 0x0000000a020d7c24 */ /* 0x000fe2000f8e020d */
[----:B------:R-:W-:Y:S01]  /*2a450*/  UIADD3 UR10, -UR9, URZ, URZ ;  /* 0x0000003f090a7290 */ /* 0x000fe2000fffe13f */
[----:B------:R-:W-:-:S02]  /*2a460*/  PLOP3.LUT P1, PT, PT, PT, UP0, 0x40, 0x0 ;  /* 0x000000000000781c */ /* 0x000fc40003f2e808 */
[----:B------:R-:W-:Y:S02]  /*2a470*/  ULDC UR9, c[0x0][0x144] ;  /* 0x0000510000097ab9 */ /* 0x000fe40000000800 */
[----:B------:R-:W-:-:S03]  /*2a480*/  UIMAD UR8, UR9, UR10, UR8 ;  /* 0x0000000a090872a4 */ /* 0x000fc6000f8e0208 */
[----:B------:R-:W-:Y:S02]  /*2a490*/  ULDC UR9, c[0x0][0x148] ;  /* 0x0000520000097ab9 */ /* 0x000fe40000000800 */
[----:B------:R-:W-:-:S03]  /*2a4a0*/  @UP0 UIMAD UR8, UR9, UR11, UR13 ;  /* 0x0000000b090802a4 */ /* 0x000fc6000f8e020d */
[----:B------:R-:W-:Y:S02]  /*2a4b0*/  ULDC UR9, c[0x0][0x600] ;  /* 0x0001800000097ab9 */ /* 0x000fe40000000800 */
[----:B------:R-:W-:Y:S02]  /*2a4c0*/  IMAD R4, R13, UR9, R4 ;  /* 0x000000090d047c24 */ /* 0x000fe4000f8e0204 */
[----:B------:R-:W-:Y:S01]  /*2a4d0*/  IMAD.U32 R3, RZ, RZ, UR8 ;  /* 0x00000008ff037e24 */ /* 0x000fe2000f8e00ff */
[----:B------:R-:W-:-:S03]  /*2a4e0*/  ULDC UR8, c[0x0][0x610] ;  /* 0x0001840000087ab9 */ /* 0x000fc60000000800 */
[----:B------:R-:W-:-:S05]  /*2a4f0*/  IMAD R3, R12, UR8, R3 ;  /* 0x000000080c037c24 */ /* 0x000fca000f8e0203 */
[----:B------:R-:W-:Y:S02]  /*2a500*/  SEL R2, R4, R3, P0 ;  /* 0x0000000304027207 */ /* 0x000fe40000000000 */
[----:B------:R-:W-:Y:S01]  /*2a510*/  SEL R3, R3, R4, P1 ;  /* 0x0000000403037207 */ /* 0x000fe20000800000 */
[----:B------:R-:W-:-:S07]  /*2a520*/  IMAD.MOV.U32 R4, RZ, RZ, 0x1 ;  /* 0x00000001ff047424 */ /* 0x000fce00078e00ff */
.L_x_714:
[----:B------:R-:W-:Y:S05]  /*2a530*/  BSYNC B1 ;  /* 0x0000000000017941 */ /* 0x000fea0003800000 */
.L_x_713:
[----:B------:R-:W-:-:S13]  /*2a540*/  LOP3.LUT P0, RZ, R4, 0xff, RZ, 0xc0, !PT ;  /* 0x000000ff04ff7812 */ /* 0x000fda000780c0ff */
[----:B------:R-:W-:Y:S05]  /*2a550*/  @P0 BRA `(.L_x_717) ;  /* 0xfffffff400080947 */ /* 0x000fea000383ffff */
[----:B------:R-:W-:Y:S05]  /*2a560*/  BSYNC B0 ;  /* 0x0000000000007941 */ /* 0x000fea0003800000 */
.L_x_706:
[----:B------:R-:W-:-:S03]  /*2a570*/  UMOV UR8, 0xffffffff ;  /* 0xffffffff00087882 */ /* 0x000fc60000000000 */
[----:B------:R-:W-:Y:S05]  /*2a580*/  BRA.DIV UR8, `(.L_x_718) ;  /* 0x0000000208d47947 */ /* 0x000fea000b800000 */
[----:B------:R-:W-:-:S13]  /*2a590*/  ELECT P6, URZ, PT ;  /* 0x00000000003f782f */ /* 0x000fda00038c0000 */
.L_x_730:
[----:B------:R-:W-:Y:S04]  /*2a5a0*/  BSSY B0, `(.L_x_719) ;  /* 0x000001a000007945 */ /* 0x000fe80003800000 */
[----:B------:R-:W-:Y:S05]  /*2a5b0*/  @!P6 BRA `(.L_x_720) ;  /* 0x000000000060e947 */ /* 0x000fea0003800000 */
[----:B------:R-:W-:-:S04]  /*2a5c0*/  ULOP3.LUT UR8, UR38, 0x2, URZ, 0xfc, !UPT ;  /* 0x0000000226087892 */ /* 0x000fc8000f8efc3f */
[----:B------:R-:W-:-:S06]  /*2a5d0*/  UISETP.NE.AND UP0, UPT, UR8, 0x3, UPT ;  /* 0x000000030800788c */ /* 0x000fcc000bf05270 */
[----:B------:R-:W-:-:S13]  /*2a5e0*/  PLOP3.LUT P0, PT, PT, PT, UP0, 0x80, 0x0 ;  /* 0x000000000000781c */ /* 0x000fda0003f0f008 */
[----:B------:R-:W-:Y:S05]  /*2a5f0*/  @!P0 BRA `(.L_x_721) ;  /* 0x0000000000048947 */ /* 0x000fea0003800000 */
[----:B------:R-:W-:Y:S01]  /*2a600*/  BPT.TRAP 0x1 ;  /* 0x000000040000795c */ /* 0x000fe20000300000 */
.L_x_721:
[----:B------:R-:W0:Y:S01]  /*2a610*/  S2R R3, SR_CgaCtaId ;  /* 0x0000000000037919 */ /* 0x000e220000008800 */
[----:B------:R-:W-:-:S04]  /*2a620*/  MOV R2, 0x400 ;  /* 0x0000040000027802 */ /* 0x000fc80000000f00 */
[----:B0-----:R-:W-:Y:S02]  /*2a630*/  LEA R3, R3, R2, 0x18 ;  /* 0x0000000203037211 */ /* 0x001fe400078ec0ff */
[----:B------:R-:W-:Y:S02]  /*2a640*/  SHF.L.U32 R2, R0, 0x1f, RZ ;  /* 0x0000001f00027819 */ /* 0x000fe400000006ff */
[----:B------:R-:W-:-:S05]  /*2a650*/  IADD3 R3, R3, 0x10, RZ ;  /* 0x0000001003037810 */ /* 0x000fca0007ffe0ff */
[----:B------:R-:W-:-:S04]  /*2a660*/  IMAD R5, R6, 0x8, R3 ;  /* 0x0000000806057824 */ /* 0x000fc800078e0203 */
[----:B------:R-:W0:Y:S02]  /*2a670*/  SYNCS.PHASECHK.TRANS64.TRYWAIT P0, [R5+URZ], R2 ;  /* 0x00000002050075a7 */ /* 0x000e24000800017f */
[----:B0-----:R-:W-:Y:S05]  /*2a680*/  @!P0 BRA `(.L_x_722) ;  /* 0x0000000000b48947 */ /* 0x001fea0003800000 */
.L_x_731:
[----:B------:R-:W-:-:S05]  /*2a690*/  VIADD R6, R6, 0x1 ;  /* 0x0000000106067836 */ /* 0x000fca0000000000 */
[----:B------:R-:W-:-:S04]  /*2a6a0*/  ISETP.NE.AND P0, PT, R6, 0x2, PT ;  /* 0x000000020600780c */ /* 0x000fc80003f05270 */
[----:B0-----:R-:W-:Y:S02]  /*2a6b0*/  SEL R5, RZ, 0x1, P0 ;  /* 0x00000001ff057807 */ /* 0x001fe40000000000 */
[----:B------:R-:W-:Y:S02]  /*2a6c0*/  SEL R6, R6, RZ, P0 ;  /* 0x000000ff06067207 */ /* 0x000fe40000000000 */
[----:B------:R-:W-:-:S03]  /*2a6d0*/  LOP3.LUT R0, R0, R5, RZ, 0x3c, !PT ;  /* 0x0000000500007212 */ /* 0x000fc600078e3cff */
[----:B------:R-:W-:Y:S01]  /*2a6e0*/  IMAD R3, R6, 0x8, R3 ;  /* 0x0000000806037824 */ /* 0x000fe200078e0203 */
[----:B------:R-:W-:-:S07]  /*2a6f0*/  SHF.L.U32 R0, R0, 0x1f, RZ ;  /* 0x0000001f00007819 */ /* 0x000fce00000006ff */
.L_x_723:
[----:B0-----:R0:W1:Y:S02]  /*2a700*/  SYNCS.PHASECHK.TRANS64.TRYWAIT P0, [R3+URZ], R0 ;  /* 0x00000000030075a7 */ /* 0x001064000800017f */
[----:B-1----:R-:W-:Y:S05]  /*2a710*/  @!P0 NANOSLEEP.SYNCS 0x989680 ;  /* 0x009896800000895d */ /* 0x002fea0003900000 */
[----:B------:R-:W1:Y:S02]  /*2a720*/  @!P0 SYNCS.PHASECHK.TRANS64 P0, [R3+URZ], R0 ;  /* 0x00000000030085a7 */ /* 0x000e64000800007f */
[----:B-1----:R-:W-:Y:S05]  /*2a730*/  @!P0 BRA `(.L_x_723) ;  /* 0xfffffffc00f08947 */ /* 0x002fea000383ffff */
.L_x_720:
[----:B------:R-:W-:Y:S05]  /*2a740*/  BSYNC B0 ;  /* 0x0000000000007941 */ /* 0x000fea0003800000 */
.L_x_719:
[----:B------:R-:W-:Y:S05]  /*2a750*/  EXIT ;  /* 0x000000000000794d */ /* 0x000fea0003800000 */
.L_x_21:
[----:B-1----:R1:W2:Y:S02]  /*2a760*/  SYNCS.PHASECHK.TRANS64.TRYWAIT P1, [R3+URZ], R0 ;  /* 0x00000000030075a7 */ /* 0x0022a4000802017f */
[----:B--2---:R-:W-:Y:S05]  /*2a770*/  @!P1 NANOSLEEP.SYNCS 0x989680 ;  /* 0x009896800000995d */ /* 0x004fea0003900000 */
[----:B------:R-:W2:Y:S02]  /*2a780*/  @!P1 SYNCS.PHASECHK.TRANS64 P1, [R3+URZ], R0 ;  /* 0x00000000030095a7 */ /* 0x000ea4000802007f */
[----:B--2---:R-:W-:Y:S05]  /*2a790*/  @!P1 BRA `(.L_x_21) ;  /* 0xfffffffc00f09947 */ /* 0x004fea000383ffff */
[----:B------:R-:W-:Y:S05]  /*2a7a0*/  BRA `(.L_x_20) ;  /* 0xfffffd6c00b87947 */ /* 0x000fea000383ffff */
.L_x_26:
[----:B-1----:R-:W-:-:S04]  /*2a7b0*/  MOV R4, UR4 ;  /* 0x0000000400047c02 */ /* 0x002fc80008000f00 */
[----:B------:R1:W2:Y:S03]  /*2a7c0*/  SYNCS.PHASECHK.TRANS64.TRYWAIT P1, [R4+URZ], R0 ;  /* 0x00000000040075a7 */ /* 0x0002a6000802017f */
[----:B--2---:R-:W-:Y:S05]  /*2a7d0*/  @!P1 NANOSLEEP.SYNCS 0x989680 ;  /* 0x009896800000995d */ /* 0x004fea0003900000 */
[----:B------:R-:W2:Y:S02]  /*2a7e0*/  @!P1 SYNCS.PHASECHK.TRANS64 P1, [R4+URZ], R0 ;  /* 0x00000000040095a7 */ /* 0x000ea4000802007f */
[----:B--2---:R-:W-:Y:S05]  /*2a7f0*/  @!P1 BRA `(.L_x_26) ;  /* 0xfffffffc00ec9947 */ /* 0x004fea000383ffff */
[----:B------:R-:W-:Y:S05]  /*2a800*/  BRA `(.L_x_25) ;  /* 0xfffffdd000447947 */ /* 0x000fea000383ffff */
.L_x_707:
[----:B------:R-:W-:Y:S01]  /*2a810*/  BSSY B1, `(.L_x_724) ;  /* 0x0000006000017945 */ /* 0x000fe20003800000 */
[----:B------:R-:W-:-:S07]  /*2a820*/  IMAD.MOV.U32 R15, RZ, RZ, -0x1 ;  /* 0xffffffffff0f7424 */ /* 0x000fce00078e00ff */
[----:B------:R-:W-:Y:S05]  /*2a830*/  WARPSYNC.COLLECTIVE R15, `(.L_x_725) ;  /* 0x000000000f0c7348 */ /* 0x000fea0003c00000 */
[----:B------:R-:W-:Y:S02]  /*2a840*/  ELECT P6, UR62, PT ;  /* 0x00000000003e782f */ /* 0x000fe400038c0000 */
[----:B------:R-:W-:Y:S01]  /*2a850*/  MOV R14, UR62 ;  /* 0x0000003e000e7c02 */ /* 0x000fe20008000f00 */
[----:B------:R-:W-:Y:S10]  /*2a860*/  ENDCOLLECTIVE ;  /* 0x000000000000791b */ /* 0x000ff40003800000 */
.L_x_725:
[----:B------:R-:W-:Y:S05]  /*2a870*/  BSYNC B1 ;  /* 0x0000000000017941 */ /* 0x000fea0003800000 */
.L_x_724:
[----:B------:R-:W-:Y:S05]  /*2a880*/  BRA `(.L_x_726) ;  /* 0xfffffff000487947 */ /* 0x000fea000383ffff */
.L_x_710:
[----:B0-----:R0:W1:Y:S02]  /*2a890*/  SYNCS.PHASECHK.TRANS64.TRYWAIT P0, [R15+URZ+0x10], R14 ;  /* 0x0000100e0f0075a7 */ /* 0x001064000800017f */
[----:B-1----:R-:W-:Y:S05]  /*2a8a0*/  @!P0 NANOSLEEP.SYNCS 0x989680 ;  /* 0x009896800000895d */ /* 0x002fea0003900000 */
[----:B------:R-:W1:Y:S02]  /*2a8b0*/  @!P0 SYNCS.PHASECHK.TRANS64 P0, [R15+URZ+0x10], R14 ;  /* 0x0000100e0f0085a7 */ /* 0x000e64000800007f */
[----:B-1----:R-:W-:Y:S05]  /*2a8c0*/  @!P0 BRA `(.L_x_710) ;  /* 0xfffffffc00f08947 */ /* 0x002fea000383ffff */
[----:B------:R-:W-:Y:S05]  /*2a8d0*/  BRA `(.L_x_727) ;  /* 0xfffffff0007c7947 */ /* 0x000fea000383ffff */
.L_x_718:
[----:B------:R-:W-:Y:S01]  /*2a8e0*/  BSSY B0, `(.L_x_728) ;  /* 0x0000006000007945 */ /* 0x000fe20003800000 */
[----:B------:R-:W-:-:S07]  /*2a8f0*/  IMAD.MOV.U32 R15, RZ, RZ, -0x1 ;  /* 0xffffffffff0f7424 */ /* 0x000fce00078e00ff */
[----:B------:R-:W-:Y:S05]  /*2a900*/  WARPSYNC.COLLECTIVE R15, `(.L_x_729) ;  /* 0x000000000f0c7348 */ /* 0x000fea0003c00000 */
[----:B------:R-:W-:Y:S02]  /*2a910*/  ELECT P6, UR62, PT ;  /* 0x00000000003e782f */ /* 0x000fe400038c0000 */
[----:B------:R-:W-:Y:S01]  /*2a920*/  MOV R14, UR62 ;  /* 0x0000003e000e7c02 */ /* 0x000fe20008000f00 */
[----:B------:R-:W-:Y:S10]  /*2a930*/  ENDCOLLECTIVE ;  /* 0x000000000000791b */ /* 0x000ff40003800000 */
.L_x_729:
[----:B------:R-:W-:Y:S05]  /*2a940*/  BSYNC B0 ;  /* 0x0000000000007941 */ /* 0x000fea0003800000 */
.L_x_728:
[----:B------:R-:W-:Y:S05]  /*2a950*/  BRA `(.L_x_730) ;  /* 0xfffffffc00107947 */ /* 0x000fea000383ffff */
.L_x_722:
[----:B0-----:R0:W1:Y:S02]  /*2a960*/  SYNCS.PHASECHK.TRANS64.TRYWAIT P0, [R5+URZ], R2 ;  /* 0x00000002050075a7 */ /* 0x001064000800017f */
[----:B-1----:R-:W-:Y:S05]  /*2a970*/  @!P0 NANOSLEEP.SYNCS 0x989680 ;  /* 0x009896800000895d */ /* 0x002fea0003900000 */
[----:B------:R-:W1:Y:S02]  /*2a980*/  @!P0 SYNCS.PHASECHK.TRANS64 P0, [R5+URZ], R2 ;  /* 0x00000002050085a7 */ /* 0x000e64000800007f */
[----:B-1----:R-:W-:Y:S05]  /*2a990*/  @!P0 BRA `(.L_x_722) ;  /* 0xfffffffc00f08947 */ /* 0x002fea000383ffff */
[----:B------:R-:W-:Y:S05]  /*2a9a0*/  BRA `(.L_x_731) ;  /* 0xfffffffc00387947 */ /* 0x000fea000383ffff */
.L_x_732:
[----:B------:R-:W-:-:S00]  /*2a9b0*/  BRA `(.L_x_732) ;  /* 0xfffffffc00fc7947 */ /* 0x000fc0000383ffff */
[----:B------:R-:W-:-:S00]  /*2a9c0*/  NOP ;  /* 0x0000000000007918 */ /* 0x000fc00000000000 */
        /* <DEDUP_REMOVED lines=11> */
.L_x_733:


//--------------------- .nv.global.init           --------------------------
	.section	.nv.global.init,"aw",@progbits
.nv.global.init:
	.type		$str$22,@object
	.size		$str$22,($str$23 - $str$22)
$str$22:
        /*0000*/ 	.byte	0x6b, 0x5f, 0x74, 0x69, 0x6c, 0x65, 0x5f, 0x63, 0x6f, 0x75, 0x6e, 0x74, 0x20, 0x3e, 0x3d, 0x20
        /*0010*/ 	.byte	0x31, 0x00
	.type		$str$23,@object
	.size		$str$23,(__unnamed_1 - $str$23)
$str$23:
        /*0012*/ 	.byte	0x2f, 0x74, 0x6d, 0x70, 0x2f, 0x63, 0x75, 0x74, 0x6c, 0x61, 0x73, 0x73, 0x5f, 0x73, 0x77, 0x65
        /*0022*/ 	.byte	0x65, 0x70, 0x5f, 0x73, 0x72, 0x63, 0x2f, 0x69, 0x6e, 0x63, 0x6c, 0x75, 0x64, 0x65, 0x2f, 0x63
        /*0032*/ 	.byte	0x75, 0x74, 0x6c, 0x61, 0x73, 0x73, 0x2f, 0x67, 0x65, 0x6d, 0x6d, 0x2f, 0x63, 0x6f, 0x6c, 0x6c
        /*0042*/ 	.byte	0x65, 0x63, 0x74, 0x69, 0x76, 0x65, 0x2f, 0x73, 0x6d, 0x39, 0x30, 0x5f, 0x6d, 0x6d, 0x61, 0x5f
        /*0052*/ 	.byte	0x74, 0x6d, 0x61, 0x5f, 0x67, 0x6d, 0x6d, 0x61, 0x5f, 0x73, 0x73, 0x5f, 0x77, 0x61, 0x72, 0x70
        /*0062*/ 	.byte	0x73, 0x70, 0x65, 0x63, 0x69, 0x61, 0x6c, 0x69, 0x7a, 0x65, 0x64, 0x2e, 0x68, 0x70, 0x70, 0x00
	.type		__unnamed_1,@object
	.size		__unnamed_1,(.L_0 - __unnamed_1)
__unnamed_1:
        /* <DEDUP_REMOVED lines=181> */
        /*0bc2*/ 	.byte	0x74, 0x69, 0x74, 0x79, 0x5d, 0x00
.L_0:


//--------------------- .nv.shared._ZN7cutlass13device_kernelINS_4gemm6kernel13GemmUniversalIN4cute5tupleIJiiiiEEENS1_10collective13CollectiveMmaINS1_34MainloopSm90TmaGmmaWarpSpecializedILi2ENS5_IJNS4_1CILi2EEENSA_ILi1EEESC_EEENS1_35KernelTmaWarpSpecializedCooperativeEEENS5_IJNSA_ILi384EEENSA_ILi224EEENSA_ILi64EEEEEENS_6half_tENS5_IJlSC_lEEESK_SL_NS4_8TiledMMAINS4_8MMA_AtomIJNS4_4SM904GMMA25MMA_64x32x16_F32F16F16_SSILNSP_5MajorE0ELSR_0ELNSP_7ScaleInE1ELSS_1EEEEEENS4_6LayoutISD_NS5_IJSC_NSA_ILi0EEESW_EEEEENS5_IJNS4_10UnderscoreESZ_SZ_EEEEENS4_13SM90_TMA_LOADENS4_14ComposedLayoutINS4_7SwizzleILi3ELi4ELi3EEENS4_18smem_ptr_flag_bitsILi16EEENSV_INS5_IJNSA_ILi8EEESI_EEENS5_IJSI_SC_EEEEEEEvNS4_8identityENS4_23SM90_TMA_LOAD_MULTICASTES1C_vS1D_EENS_8epilogue10collective6detail29Sm90TmaWarpSpecializedAdapterINS1H_15DefaultEpilogueISK_SL_SL_NS1G_6thread17LinearCombinationISK_Li1EffLNS1L_9ScaleType4KindE0ELNS_15FloatRoundStyleE2ESK_EENS1_15EpilogueDefaultEEEEEvvEEEEvNT_6ParamsE --------------------------
	.section	.nv.shared._ZN7cutlass13device_kernelINS_4gemm6kernel13GemmUniversalIN4cute5tupleIJiiiiEEENS1_10collective13CollectiveMmaINS1_34MainloopSm90TmaGmmaWarpSpecializedILi2ENS5_IJNS4_1CILi2EEENSA_ILi1EEESC_EEENS1_35KernelTmaWarpSpecializedCooperativeEEENS5_IJNSA_ILi384EEENSA_ILi224EEENSA_ILi64EEEEEENS_6half_tENS5_IJlSC_lEEESK_SL_NS4_8TiledMMAINS4_8MMA_AtomIJNS4_4SM904GMMA25MMA_64x32x16_F32F16F16_SSILNSP_5MajorE0ELSR_0ELNSP_7ScaleInE1ELSS_1EEEEEENS4_6LayoutISD_NS5_IJSC_NSA_ILi0EEESW_EEEEENS5_IJNS4_10UnderscoreESZ_SZ_EEEEENS4_13SM90_TMA_LOADENS4_14ComposedLayoutINS4_7SwizzleILi3ELi4ELi3EEENS4_18smem_ptr_flag_bitsILi16EEENSV_INS5_IJNSA_ILi8EEESI_EEENS5_IJSI_SC_EEEEEEEvNS4_8identityENS4_23SM90_TMA_LOAD_MULTICASTES1C_vS1D_EENS_8epilogue10collective6detail29Sm90TmaWarpSpecializedAdapterINS1H_15DefaultEpilogueISK_SL_SL_NS1G_6thread17LinearCombinationISK_Li1EffLNS1L_9ScaleType4KindE0ELNS_15FloatRoundStyleE2ESK_EENS1_15EpilogueDefaultEEEEEvvEEEEvNT_6ParamsE,"aw",@nobits
	.sectionflags	@""
	.align	16
	.zero		1024


//--------------------- .nv.shared.reserved.0     --------------------------
	.section	.nv.shared.reserved.0,"aw",@nobits
	.weak		__nv_reservedSMEM_offset_0_alias
	.size		__nv_reservedSMEM_offset_0_alias, 0, 0
	.other		__nv_reservedSMEM_offset_0_alias,@"STO_CUDA_RESERVED_SHARED STV_DEFAULT"
__nv_reservedSMEM_offset_0_alias:
	.zero		0


//--------------------- .nv.global                --------------------------
	.section	.nv.global,"aw",@nobits
.nv.global:
	.type		_ZN40_INTERNAL_58085427_4_k_cu_c6d63612_179694cute1_E,@object
	.size		_ZN40_INTERNAL_58085427_4_k_cu_c6d63612_179694cute1_E,(_ZN40_INTERNAL_58085427_4_k_cu_c6d63612_179694cuda3std3__45__cpo6cbeginE - _ZN40_INTERNAL_58085427_4_k_cu_c6d63612_179694cute1_E)
_ZN40_INTERNAL_58085427_4_k_cu_c6d63612_179694cute1_E:
	.zero		1
	.type		_ZN40_INTERNAL_58085427_4_k_cu_c6d63612_179694cuda3std3__45__cpo6cbeginE,@object
	.size		_ZN40_INTERNAL_58085427_4_k_cu_c6d63612_179694cuda3std3__45__cpo6cbeginE,(_ZN40_INTERNAL_58085427_4_k_cu_c6d63612_179694cuda3std3__48in_placeE - _ZN40_INTERNAL_58085427_4_k_cu_c6d63612_179694cuda3std3__45__cpo6cbeginE)
_ZN40_INTERNAL_58085427_4_k_cu_c6d63612_179694cuda3std3__45__cpo6cbeginE:
	.zero		1
	.type		_ZN40_INTERNAL_58085427_4_k_cu_c6d63612_179694cuda3std3__48in_placeE,@object
	.size		_ZN40_INTERNAL_58085427_4_k_cu_c6d63612_179694cuda3std3__48in_placeE,(_ZN40_INTERNAL_58085427_4_k_cu_c6d63612_179694cuda3std6ranges3__45__cpo9iter_moveE - _ZN40_INTERNAL_58085427_4_k_cu_c6d63612_179694cuda3std3__48in_placeE)
_ZN40_INTERNAL_58085427_4_k_cu_c6d63612_179694cuda3std3__48in_placeE:
	.zero		1
	.type		_ZN40_INTERNAL_58085427_4_k_cu_c6d63612_179694cuda3std6ranges3__45__cpo9iter_moveE,@object
	.size		_ZN40_INTERNAL_58085427_4_k_cu_c6d63612_179694cuda3std6ranges3__45__cpo9iter_moveE,(_ZN40_INTERNAL_58085427_4_k_cu_c6d63612_179694cuda3std3__45__cpo5beginE - _ZN40_INTERNAL_58085427_4_k_cu_c6d63612_179694cuda3std6ranges3__45__cpo9iter_moveE)
_ZN40_INTERNAL_58085427_4_k_cu_c6d63612_179694cuda3std6ranges3__45__cpo9iter_moveE:
	.zero		1
	.type		_ZN40_INTERNAL_58085427_4_k_cu_c6d63612_179694cuda3std3__45__cpo5beginE,@object
	.size		_ZN40_INTERNAL_58085427_4_k_cu_c6d63612_179694cuda3std3__45__cpo5beginE,(_ZN40_INTERNAL_58085427_4_k_cu_c6d63612_179694cuda3std3__442_GLOBAL__N__58085427_4_k_cu_c6d63612_179696ignoreE - _ZN40_INTERNAL_58085427_4_k_cu_c6d63612_179694cuda3std3__45__cpo5beginE)
_ZN40_INTERNAL_58085427_4_k_cu_c6d63612_179694cuda3std3__45__cpo5beginE:
	.zero		1
	.type		_ZN40_INTERNAL_58085427_4_k_cu_c6d63612_179694cuda3std3__442_GLOBAL__N__58085427_4_k_cu_c6d63612_179696ignoreE,@object
	.size		_ZN40_INTERNAL_58085427_4_k_cu_c6d63612_179694cuda3std3__442_GLOBAL__N__58085427_4_k_cu_c6d63612_179696ignoreE,(_ZN40_INTERNAL_58085427_4_k_cu_c6d63612_179694cute7productE - _ZN40_INTERNAL_58085427_4_k_cu_c6d63612_179694cuda3std3__442_GLOBAL__N__58085427_4_k_cu_c6d63612_179696ignoreE)
_ZN40_INTERNAL_58085427_4_k_cu_c6d63612_179694cuda3std3__442_GLOBAL__N__58085427_4_k_cu_c6d63612_179696ignoreE:
	.zero		1
	.type		_ZN40_INTERNAL_58085427_4_k_cu_c6d63612_179694cute7productE,@object
	.size		_ZN40_INTERNAL_58085427_4_k_cu_c6d63612_179694cute7productE,(_ZN40_INTERNAL_58085427_4_k_cu_c6d63612_179694cuda3std3__45__cpo3endE - _ZN40_INTERNAL_58085427_4_k_cu_c6d63612_179694cute7productE)
_ZN40_INTERNAL_58085427_4_k_cu_c6d63612_179694cute7productE:
	.zero		1
	.type		_ZN40_INTERNAL_58085427_4_k_cu_c6d63612_179694cuda3std3__45__cpo3endE,@object
	.size		_ZN40_INTERNAL_58085427_4_k_cu_c6d63612_179694cuda3std3__45__cpo3endE,(_ZN40_INTERNAL_58085427_4_k_cu_c6d63612_179694cuda3std3__419piecewise_constructE - _ZN40_INTERNAL_58085427_4_k_cu_c6d63612_179694cuda3std3__45__cpo3endE)
_ZN40_INTERNAL_58085427_4_k_cu_c6d63612_179694cuda3std3__45__cpo3endE:
	.zero		1
	.type		_ZN40_INTERNAL_58085427_4_k_cu_c6d63612_179694cuda3std3__419piecewise_constructE,@object
	.size		_ZN40_INTERNAL_58085427_4_k_cu_c6d63612_179694cuda3std3__419piecewise_constructE,(_ZN40_INTERNAL_58085427_4_k_cu_c6d63612_179694cuda3std3__45__cpo4cendE - _ZN40_INTERNAL_58085427_4_k_cu_c6d63612_179694cuda3std3__419piecewise_constructE)
_ZN40_INTERNAL_58085427_4_k_cu_c6d63612_179694cuda3std3__419piecewise_constructE:
	.zero		1
	.type		_ZN40_INTERNAL_58085427_4_k_cu_c6d63612_179694cuda3std3__45__cpo4cendE,@object
	.size		_ZN40_INTERNAL_58085427_4_k_cu_c6d63612_179694cuda3std3__45__cpo4cendE,(_ZN40_INTERNAL_58085427_4_k_cu_c6d63612_179694cuda3std6ranges3__45__cpo4swapE - _ZN40_INTERNAL_58085427_4_k_cu_c6d63612_179694cuda3std3__45__cpo4cendE)
_ZN40_INTERNAL_58085427_4_k_cu_c6d63612_179694cuda3std3__45__cpo4cendE:
	.zero		1
	.type		_ZN40_INTERNAL_58085427_4_k_cu_c6d63612_179694cuda3std6ranges3__45__cpo4swapE,@object
	.size		_ZN40_INTERNAL_58085427_4_k_cu_c6d63612_179694cuda3std6ranges3__45__cpo4swapE,(.L_8 - _ZN40_INTERNAL_58085427_4_k_cu_c6d63612_179694cuda3std6ranges3__45__cpo4swapE)
_ZN40_INTERNAL_58085427_4_k_cu_c6d63612_179694cuda3std6ranges3__45__cpo4swapE:
	.zero		1
.L_8:


//--------------------- .nv.constant0._ZN7cutlass13device_kernelINS_4gemm6kernel13GemmUniversalIN4cute5tupleIJiiiiEEENS1_10collective13CollectiveMmaINS1_34MainloopSm90TmaGmmaWarpSpecializedILi2ENS5_IJNS4_1CILi2EEENSA_ILi1EEESC_EEENS1_35KernelTmaWarpSpecializedCooperativeEEENS5_IJNSA_ILi384EEENSA_ILi224EEENSA_ILi64EEEEEENS_6half_tENS5_IJlSC_lEEESK_SL_NS4_8TiledMMAINS4_8MMA_AtomIJNS4_4SM904GMMA25MMA_64x32x16_F32F16F16_SSILNSP_5MajorE0ELSR_0ELNSP_7ScaleInE1ELSS_1EEEEEENS4_6LayoutISD_NS5_IJSC_NSA_ILi0EEESW_EEEEENS5_IJNS4_10UnderscoreESZ_SZ_EEEEENS4_13SM90_TMA_LOADENS4_14ComposedLayoutINS4_7SwizzleILi3ELi4ELi3EEENS4_18smem_ptr_flag_bitsILi16EEENSV_INS5_IJNSA_ILi8EEESI_EEENS5_IJSI_SC_EEEEEEEvNS4_8identityENS4_23SM90_TMA_LOAD_MULTICASTES1C_vS1D_EENS_8epilogue10collective6detail29Sm90TmaWarpSpecializedAdapterINS1H_15DefaultEpilogueISK_SL_SL_NS1G_6thread17LinearCombinationISK_Li1EffLNS1L_9ScaleType4KindE0ELNS_15FloatRoundStyleE2ESK_EENS1_15EpilogueDefaultEEEEEvvEEEEvNT_6ParamsE --------------------------
	.section	.nv.constant0._ZN7cutlass13device_kernelINS_4gemm6kernel13GemmUniversalIN4cute5tupleIJiiiiEEENS1_10collective13CollectiveMmaINS1_34MainloopSm90TmaGmmaWarpSpecializedILi2ENS5_IJNS4_1CILi2EEENSA_ILi1EEESC_EEENS1_35KernelTmaWarpSpecializedCooperativeEEENS5_IJNSA_ILi384EEENSA_ILi224EEENSA_ILi64EEEEEENS_6half_tENS5_IJlSC_lEEESK_SL_NS4_8TiledMMAINS4_8MMA_AtomIJNS4_4SM904GMMA25MMA_64x32x16_F32F16F16_SSILNSP_5MajorE0ELSR_0ELNSP_7ScaleInE1ELSS_1EEEEEENS4_6LayoutISD_NS5_IJSC_NSA_ILi0EEESW_EEEEENS5_IJNS4_10UnderscoreESZ_SZ_EEEEENS4_13SM90_TMA_LOADENS4_14ComposedLayoutINS4_7SwizzleILi3ELi4ELi3EEENS4_18smem_ptr_flag_bitsILi16EEENSV_INS5_IJNSA_ILi8EEESI_EEENS5_IJSI_SC_EEEEEEEvNS4_8identityENS4_23SM90_TMA_LOAD_MULTICASTES1C_vS1D_EENS_8epilogue10collective6detail29Sm90TmaWarpSpecializedAdapterINS1H_15DefaultEpilogueISK_SL_SL_NS1G_6thread17LinearCombinationISK_Li1EffLNS1L_9ScaleType4KindE0ELNS_15FloatRoundStyleE2ESK_EENS1_15EpilogueDefaultEEEEEvvEEEEvNT_6ParamsE,"a",@progbits
	.sectionflags	@""
	.align	4
.nv.constant0._ZN7cutlass13device_kernelINS_4gemm6kernel13GemmUniversalIN4cute5tupleIJiiiiEEENS1_10collective13CollectiveMmaINS1_34MainloopSm90TmaGmmaWarpSpecializedILi2ENS5_IJNS4_1CILi2EEENSA_ILi1EEESC_EEENS1_35KernelTmaWarpSpecializedCooperativeEEENS5_IJNSA_ILi384EEENSA_ILi224EEENSA_ILi64EEEEEENS_6half_tENS5_IJlSC_lEEESK_SL_NS4_8TiledMMAINS4_8MMA_AtomIJNS4_4SM904GMMA25MMA_64x32x16_F32F16F16_SSILNSP_5MajorE0ELSR_0ELNSP_7ScaleInE1ELSS_1EEEEEENS4_6LayoutISD_NS5_IJSC_NSA_ILi0EEESW_EEEEENS5_IJNS4_10UnderscoreESZ_SZ_EEEEENS4_13SM90_TMA_LOADENS4_14ComposedLayoutINS4_7SwizzleILi3ELi4ELi3EEENS4_18smem_ptr_flag_bitsILi16EEENSV_INS5_IJNSA_ILi8EEESI_EEENS5_IJSI_SC_EEEEEEEvNS4_8identityENS4_23SM90_TMA_LOAD_MULTICASTES1C_vS1D_EENS_8epilogue10collective6detail29Sm90TmaWarpSpecializedAdapterINS1H_15DefaultEpilogueISK_SL_SL_NS1G_6thread17LinearCombinationISK_Li1EffLNS1L_9ScaleType4KindE0ELNS_15FloatRoundStyleE2ESK_EENS1_15EpilogueDefaultEEEEEvvEEEEvNT_6ParamsE:
	.zero		1664


//--------------------- SYMBOLS --------------------------

	.type		.nv.reservedSmem.offset0,@object
	.size		.nv.reservedSmem.offset0,0x4
	.type		__assertfail,@function
